//
// Generated by NVIDIA NVVM Compiler
//
// Compiler Build ID: CL-36424714
// Cuda compilation tools, release 13.0, V13.0.88
// Based on NVVM 20.0.0
//

.version 9.0
.target sm_100
.address_size 64

	// .globl	_Z16layernorm_kernelPfS_S_PKfS1_S1_ii
// _ZZ28tiled_flash_attention_kernelPfPKfS1_S1_iiiiiE10shared_max has been demoted
.extern .shared .align 16 .b8 shared_mem[];

.visible .entry _Z16layernorm_kernelPfS_S_PKfS1_S1_ii(
	.param .u64 .ptr .align 1 _Z16layernorm_kernelPfS_S_PKfS1_S1_ii_param_0,
	.param .u64 .ptr .align 1 _Z16layernorm_kernelPfS_S_PKfS1_S1_ii_param_1,
	.param .u64 .ptr .align 1 _Z16layernorm_kernelPfS_S_PKfS1_S1_ii_param_2,
	.param .u64 .ptr .align 1 _Z16layernorm_kernelPfS_S_PKfS1_S1_ii_param_3,
	.param .u64 .ptr .align 1 _Z16layernorm_kernelPfS_S_PKfS1_S1_ii_param_4,
	.param .u64 .ptr .align 1 _Z16layernorm_kernelPfS_S_PKfS1_S1_ii_param_5,
	.param .u32 _Z16layernorm_kernelPfS_S_PKfS1_S1_ii_param_6,
	.param .u32 _Z16layernorm_kernelPfS_S_PKfS1_S1_ii_param_7
)
{
	.reg .pred 	%p<31>;
	.reg .b32 	%r<67>;
	.reg .b32 	%f<289>;
	.reg .b64 	%rd<96>;

	ld.param.u64 	%rd34, [_Z16layernorm_kernelPfS_S_PKfS1_S1_ii_param_0];
	ld.param.u64 	%rd31, [_Z16layernorm_kernelPfS_S_PKfS1_S1_ii_param_1];
	ld.param.u64 	%rd32, [_Z16layernorm_kernelPfS_S_PKfS1_S1_ii_param_2];
	ld.param.u64 	%rd33, [_Z16layernorm_kernelPfS_S_PKfS1_S1_ii_param_3];
	ld.param.u64 	%rd35, [_Z16layernorm_kernelPfS_S_PKfS1_S1_ii_param_4];
	ld.param.u64 	%rd36, [_Z16layernorm_kernelPfS_S_PKfS1_S1_ii_param_5];
	ld.param.u32 	%r44, [_Z16layernorm_kernelPfS_S_PKfS1_S1_ii_param_6];
	ld.param.u32 	%r43, [_Z16layernorm_kernelPfS_S_PKfS1_S1_ii_param_7];
	cvta.to.global.u64 	%rd1, %rd34;
	cvta.to.global.u64 	%rd2, %rd36;
	cvta.to.global.u64 	%rd3, %rd35;
	mov.u32 	%r45, %ctaid.x;
	mov.u32 	%r46, %ntid.x;
	mov.u32 	%r47, %tid.x;
	mad.lo.s32 	%r1, %r45, %r46, %r47;
	setp.ge.s32 	%p1, %r1, %r44;
	@%p1 bra 	$L__BB0_43;
	cvta.to.global.u64 	%rd4, %rd33;
	mul.lo.s32 	%r48, %r43, %r1;
	cvt.s64.s32 	%rd5, %r48;
	mul.wide.s32 	%rd37, %r48, 4;
	add.s64 	%rd6, %rd4, %rd37;
	setp.lt.s32 	%p2, %r43, 1;
	mov.f32 	%f279, 0f00000000;
	@%p2 bra 	$L__BB0_14;
	and.b32  	%r2, %r43, 15;
	setp.lt.u32 	%p3, %r43, 16;
	mov.f32 	%f279, 0f00000000;
	mov.b32 	%r55, 0;
	@%p3 bra 	$L__BB0_5;
	and.b32  	%r55, %r43, 2147483632;
	neg.s32 	%r53, %r55;
	shl.b64 	%rd38, %rd5, 2;
	add.s64 	%rd39, %rd38, %rd4;
	add.s64 	%rd88, %rd39, 32;
	mov.f32 	%f279, 0f00000000;
$L__BB0_4:
	.pragma "nounroll";
	ld.global.f32 	%f34, [%rd88+-32];
	add.f32 	%f35, %f279, %f34;
	ld.global.f32 	%f36, [%rd88+-28];
	add.f32 	%f37, %f35, %f36;
	ld.global.f32 	%f38, [%rd88+-24];
	add.f32 	%f39, %f37, %f38;
	ld.global.f32 	%f40, [%rd88+-20];
	add.f32 	%f41, %f39, %f40;
	ld.global.f32 	%f42, [%rd88+-16];
	add.f32 	%f43, %f41, %f42;
	ld.global.f32 	%f44, [%rd88+-12];
	add.f32 	%f45, %f43, %f44;
	ld.global.f32 	%f46, [%rd88+-8];
	add.f32 	%f47, %f45, %f46;
	ld.global.f32 	%f48, [%rd88+-4];
	add.f32 	%f49, %f47, %f48;
	ld.global.f32 	%f50, [%rd88];
	add.f32 	%f51, %f49, %f50;
	ld.global.f32 	%f52, [%rd88+4];
	add.f32 	%f53, %f51, %f52;
	ld.global.f32 	%f54, [%rd88+8];
	add.f32 	%f55, %f53, %f54;
	ld.global.f32 	%f56, [%rd88+12];
	add.f32 	%f57, %f55, %f56;
	ld.global.f32 	%f58, [%rd88+16];
	add.f32 	%f59, %f57, %f58;
	ld.global.f32 	%f60, [%rd88+20];
	add.f32 	%f61, %f59, %f60;
	ld.global.f32 	%f62, [%rd88+24];
	add.f32 	%f63, %f61, %f62;
	ld.global.f32 	%f64, [%rd88+28];
	add.f32 	%f279, %f63, %f64;
	add.s32 	%r53, %r53, 16;
	add.s64 	%rd88, %rd88, 64;
	setp.ne.s32 	%p4, %r53, 0;
	@%p4 bra 	$L__BB0_4;
$L__BB0_5:
	setp.eq.s32 	%p5, %r2, 0;
	@%p5 bra 	$L__BB0_14;
	and.b32  	%r8, %r43, 7;
	setp.lt.u32 	%p6, %r2, 8;
	@%p6 bra 	$L__BB0_8;
	mul.wide.u32 	%rd40, %r55, 4;
	add.s64 	%rd41, %rd6, %rd40;
	ld.global.f32 	%f66, [%rd41];
	add.f32 	%f67, %f279, %f66;
	ld.global.f32 	%f68, [%rd41+4];
	add.f32 	%f69, %f67, %f68;
	ld.global.f32 	%f70, [%rd41+8];
	add.f32 	%f71, %f69, %f70;
	ld.global.f32 	%f72, [%rd41+12];
	add.f32 	%f73, %f71, %f72;
	ld.global.f32 	%f74, [%rd41+16];
	add.f32 	%f75, %f73, %f74;
	ld.global.f32 	%f76, [%rd41+20];
	add.f32 	%f77, %f75, %f76;
	ld.global.f32 	%f78, [%rd41+24];
	add.f32 	%f79, %f77, %f78;
	ld.global.f32 	%f80, [%rd41+28];
	add.f32 	%f279, %f79, %f80;
	add.s32 	%r55, %r55, 8;
$L__BB0_8:
	setp.eq.s32 	%p7, %r8, 0;
	@%p7 bra 	$L__BB0_14;
	and.b32  	%r11, %r43, 3;
	setp.lt.u32 	%p8, %r8, 4;
	@%p8 bra 	$L__BB0_11;
	mul.wide.u32 	%rd42, %r55, 4;
	add.s64 	%rd43, %rd6, %rd42;
	ld.global.f32 	%f82, [%rd43];
	add.f32 	%f83, %f279, %f82;
	ld.global.f32 	%f84, [%rd43+4];
	add.f32 	%f85, %f83, %f84;
	ld.global.f32 	%f86, [%rd43+8];
	add.f32 	%f87, %f85, %f86;
	ld.global.f32 	%f88, [%rd43+12];
	add.f32 	%f279, %f87, %f88;
	add.s32 	%r55, %r55, 4;
$L__BB0_11:
	setp.eq.s32 	%p9, %r11, 0;
	@%p9 bra 	$L__BB0_14;
	shl.b64 	%rd44, %rd5, 2;
	mul.wide.u32 	%rd45, %r55, 4;
	add.s64 	%rd46, %rd44, %rd45;
	add.s64 	%rd89, %rd4, %rd46;
	neg.s32 	%r57, %r11;
$L__BB0_13:
	.pragma "nounroll";
	ld.global.f32 	%f89, [%rd89];
	add.f32 	%f279, %f279, %f89;
	add.s64 	%rd89, %rd89, 4;
	add.s32 	%r57, %r57, 1;
	setp.ne.s32 	%p10, %r57, 0;
	@%p10 bra 	$L__BB0_13;
$L__BB0_14:
	cvt.rn.f32.s32 	%f14, %r43;
	div.rn.f32 	%f15, %f279, %f14;
	setp.eq.s64 	%p11, %rd31, 0;
	@%p11 bra 	$L__BB0_16;
	cvta.to.global.u64 	%rd47, %rd31;
	mul.wide.s32 	%rd48, %r1, 4;
	add.s64 	%rd49, %rd47, %rd48;
	st.global.f32 	[%rd49], %f15;
$L__BB0_16:
	setp.lt.s32 	%p12, %r43, 1;
	mov.f32 	%f288, 0f00000000;
	@%p12 bra 	$L__BB0_29;
	and.b32  	%r17, %r43, 15;
	setp.lt.u32 	%p13, %r43, 16;
	mov.f32 	%f288, 0f00000000;
	mov.b32 	%r60, 0;
	@%p13 bra 	$L__BB0_20;
	and.b32  	%r60, %r43, 2147483632;
	neg.s32 	%r58, %r60;
	shl.b64 	%rd50, %rd5, 2;
	add.s64 	%rd51, %rd50, %rd4;
	add.s64 	%rd90, %rd51, 32;
	mov.f32 	%f288, 0f00000000;
$L__BB0_19:
	.pragma "nounroll";
	ld.global.f32 	%f94, [%rd90+-32];
	sub.f32 	%f95, %f94, %f15;
	fma.rn.f32 	%f96, %f95, %f95, %f288;
	ld.global.f32 	%f97, [%rd90+-28];
	sub.f32 	%f98, %f97, %f15;
	fma.rn.f32 	%f99, %f98, %f98, %f96;
	ld.global.f32 	%f100, [%rd90+-24];
	sub.f32 	%f101, %f100, %f15;
	fma.rn.f32 	%f102, %f101, %f101, %f99;
	ld.global.f32 	%f103, [%rd90+-20];
	sub.f32 	%f104, %f103, %f15;
	fma.rn.f32 	%f105, %f104, %f104, %f102;
	ld.global.f32 	%f106, [%rd90+-16];
	sub.f32 	%f107, %f106, %f15;
	fma.rn.f32 	%f108, %f107, %f107, %f105;
	ld.global.f32 	%f109, [%rd90+-12];
	sub.f32 	%f110, %f109, %f15;
	fma.rn.f32 	%f111, %f110, %f110, %f108;
	ld.global.f32 	%f112, [%rd90+-8];
	sub.f32 	%f113, %f112, %f15;
	fma.rn.f32 	%f114, %f113, %f113, %f111;
	ld.global.f32 	%f115, [%rd90+-4];
	sub.f32 	%f116, %f115, %f15;
	fma.rn.f32 	%f117, %f116, %f116, %f114;
	ld.global.f32 	%f118, [%rd90];
	sub.f32 	%f119, %f118, %f15;
	fma.rn.f32 	%f120, %f119, %f119, %f117;
	ld.global.f32 	%f121, [%rd90+4];
	sub.f32 	%f122, %f121, %f15;
	fma.rn.f32 	%f123, %f122, %f122, %f120;
	ld.global.f32 	%f124, [%rd90+8];
	sub.f32 	%f125, %f124, %f15;
	fma.rn.f32 	%f126, %f125, %f125, %f123;
	ld.global.f32 	%f127, [%rd90+12];
	sub.f32 	%f128, %f127, %f15;
	fma.rn.f32 	%f129, %f128, %f128, %f126;
	ld.global.f32 	%f130, [%rd90+16];
	sub.f32 	%f131, %f130, %f15;
	fma.rn.f32 	%f132, %f131, %f131, %f129;
	ld.global.f32 	%f133, [%rd90+20];
	sub.f32 	%f134, %f133, %f15;
	fma.rn.f32 	%f135, %f134, %f134, %f132;
	ld.global.f32 	%f136, [%rd90+24];
	sub.f32 	%f137, %f136, %f15;
	fma.rn.f32 	%f138, %f137, %f137, %f135;
	ld.global.f32 	%f139, [%rd90+28];
	sub.f32 	%f140, %f139, %f15;
	fma.rn.f32 	%f288, %f140, %f140, %f138;
	add.s32 	%r58, %r58, 16;
	add.s64 	%rd90, %rd90, 64;
	setp.ne.s32 	%p14, %r58, 0;
	@%p14 bra 	$L__BB0_19;
$L__BB0_20:
	setp.eq.s32 	%p15, %r17, 0;
	@%p15 bra 	$L__BB0_29;
	and.b32  	%r23, %r43, 7;
	setp.lt.u32 	%p16, %r17, 8;
	@%p16 bra 	$L__BB0_23;
	mul.wide.u32 	%rd52, %r60, 4;
	add.s64 	%rd53, %rd6, %rd52;
	ld.global.f32 	%f142, [%rd53];
	sub.f32 	%f143, %f142, %f15;
	fma.rn.f32 	%f144, %f143, %f143, %f288;
	ld.global.f32 	%f145, [%rd53+4];
	sub.f32 	%f146, %f145, %f15;
	fma.rn.f32 	%f147, %f146, %f146, %f144;
	ld.global.f32 	%f148, [%rd53+8];
	sub.f32 	%f149, %f148, %f15;
	fma.rn.f32 	%f150, %f149, %f149, %f147;
	ld.global.f32 	%f151, [%rd53+12];
	sub.f32 	%f152, %f151, %f15;
	fma.rn.f32 	%f153, %f152, %f152, %f150;
	ld.global.f32 	%f154, [%rd53+16];
	sub.f32 	%f155, %f154, %f15;
	fma.rn.f32 	%f156, %f155, %f155, %f153;
	ld.global.f32 	%f157, [%rd53+20];
	sub.f32 	%f158, %f157, %f15;
	fma.rn.f32 	%f159, %f158, %f158, %f156;
	ld.global.f32 	%f160, [%rd53+24];
	sub.f32 	%f161, %f160, %f15;
	fma.rn.f32 	%f162, %f161, %f161, %f159;
	ld.global.f32 	%f163, [%rd53+28];
	sub.f32 	%f164, %f163, %f15;
	fma.rn.f32 	%f288, %f164, %f164, %f162;
	add.s32 	%r60, %r60, 8;
$L__BB0_23:
	setp.eq.s32 	%p17, %r23, 0;
	@%p17 bra 	$L__BB0_29;
	and.b32  	%r26, %r43, 3;
	setp.lt.u32 	%p18, %r23, 4;
	@%p18 bra 	$L__BB0_26;
	mul.wide.u32 	%rd54, %r60, 4;
	add.s64 	%rd55, %rd6, %rd54;
	ld.global.f32 	%f166, [%rd55];
	sub.f32 	%f167, %f166, %f15;
	fma.rn.f32 	%f168, %f167, %f167, %f288;
	ld.global.f32 	%f169, [%rd55+4];
	sub.f32 	%f170, %f169, %f15;
	fma.rn.f32 	%f171, %f170, %f170, %f168;
	ld.global.f32 	%f172, [%rd55+8];
	sub.f32 	%f173, %f172, %f15;
	fma.rn.f32 	%f174, %f173, %f173, %f171;
	ld.global.f32 	%f175, [%rd55+12];
	sub.f32 	%f176, %f175, %f15;
	fma.rn.f32 	%f288, %f176, %f176, %f174;
	add.s32 	%r60, %r60, 4;
$L__BB0_26:
	setp.eq.s32 	%p19, %r26, 0;
	@%p19 bra 	$L__BB0_29;
	shl.b64 	%rd56, %rd5, 2;
	mul.wide.u32 	%rd57, %r60, 4;
	add.s64 	%rd58, %rd56, %rd57;
	add.s64 	%rd91, %rd4, %rd58;
	neg.s32 	%r62, %r26;
$L__BB0_28:
	.pragma "nounroll";
	ld.global.f32 	%f177, [%rd91];
	sub.f32 	%f178, %f177, %f15;
	fma.rn.f32 	%f288, %f178, %f178, %f288;
	add.s64 	%rd91, %rd91, 4;
	add.s32 	%r62, %r62, 1;
	setp.ne.s32 	%p20, %r62, 0;
	@%p20 bra 	$L__BB0_28;
$L__BB0_29:
	div.rn.f32 	%f179, %f288, %f14;
	add.f32 	%f180, %f179, 0f3727C5AC;
	rsqrt.approx.f32 	%f29, %f180;
	setp.eq.s64 	%p21, %rd32, 0;
	@%p21 bra 	$L__BB0_31;
	cvta.to.global.u64 	%rd59, %rd32;
	mul.wide.s32 	%rd60, %r1, 4;
	add.s64 	%rd61, %rd59, %rd60;
	st.global.f32 	[%rd61], %f29;
$L__BB0_31:
	setp.lt.s32 	%p22, %r43, 1;
	@%p22 bra 	$L__BB0_43;
	and.b32  	%r32, %r43, 7;
	setp.lt.u32 	%p23, %r43, 8;
	mov.b32 	%r65, 0;
	@%p23 bra 	$L__BB0_35;
	and.b32  	%r65, %r43, 2147483640;
	neg.s32 	%r63, %r65;
	shl.b64 	%rd62, %rd5, 2;
	add.s64 	%rd63, %rd62, 16;
	add.s64 	%rd95, %rd4, %rd63;
	add.s64 	%rd94, %rd3, 16;
	add.s64 	%rd93, %rd2, 16;
	add.s64 	%rd92, %rd1, %rd63;
$L__BB0_34:
	.pragma "nounroll";
	ld.global.f32 	%f181, [%rd95+-16];
	sub.f32 	%f182, %f181, %f15;
	mul.f32 	%f183, %f29, %f182;
	ld.global.f32 	%f184, [%rd94+-16];
	ld.global.f32 	%f185, [%rd93+-16];
	fma.rn.f32 	%f186, %f184, %f183, %f185;
	st.global.f32 	[%rd92+-16], %f186;
	ld.global.f32 	%f187, [%rd95+-12];
	sub.f32 	%f188, %f187, %f15;
	mul.f32 	%f189, %f29, %f188;
	ld.global.f32 	%f190, [%rd94+-12];
	ld.global.f32 	%f191, [%rd93+-12];
	fma.rn.f32 	%f192, %f190, %f189, %f191;
	st.global.f32 	[%rd92+-12], %f192;
	ld.global.f32 	%f193, [%rd95+-8];
	sub.f32 	%f194, %f193, %f15;
	mul.f32 	%f195, %f29, %f194;
	ld.global.f32 	%f196, [%rd94+-8];
	ld.global.f32 	%f197, [%rd93+-8];
	fma.rn.f32 	%f198, %f196, %f195, %f197;
	st.global.f32 	[%rd92+-8], %f198;
	ld.global.f32 	%f199, [%rd95+-4];
	sub.f32 	%f200, %f199, %f15;
	mul.f32 	%f201, %f29, %f200;
	ld.global.f32 	%f202, [%rd94+-4];
	ld.global.f32 	%f203, [%rd93+-4];
	fma.rn.f32 	%f204, %f202, %f201, %f203;
	st.global.f32 	[%rd92+-4], %f204;
	ld.global.f32 	%f205, [%rd95];
	sub.f32 	%f206, %f205, %f15;
	mul.f32 	%f207, %f29, %f206;
	ld.global.f32 	%f208, [%rd94];
	ld.global.f32 	%f209, [%rd93];
	fma.rn.f32 	%f210, %f208, %f207, %f209;
	st.global.f32 	[%rd92], %f210;
	ld.global.f32 	%f211, [%rd95+4];
	sub.f32 	%f212, %f211, %f15;
	mul.f32 	%f213, %f29, %f212;
	ld.global.f32 	%f214, [%rd94+4];
	ld.global.f32 	%f215, [%rd93+4];
	fma.rn.f32 	%f216, %f214, %f213, %f215;
	st.global.f32 	[%rd92+4], %f216;
	ld.global.f32 	%f217, [%rd95+8];
	sub.f32 	%f218, %f217, %f15;
	mul.f32 	%f219, %f29, %f218;
	ld.global.f32 	%f220, [%rd94+8];
	ld.global.f32 	%f221, [%rd93+8];
	fma.rn.f32 	%f222, %f220, %f219, %f221;
	st.global.f32 	[%rd92+8], %f222;
	ld.global.f32 	%f223, [%rd95+12];
	sub.f32 	%f224, %f223, %f15;
	mul.f32 	%f225, %f29, %f224;
	ld.global.f32 	%f226, [%rd94+12];
	ld.global.f32 	%f227, [%rd93+12];
	fma.rn.f32 	%f228, %f226, %f225, %f227;
	st.global.f32 	[%rd92+12], %f228;
	add.s32 	%r63, %r63, 8;
	add.s64 	%rd95, %rd95, 32;
	add.s64 	%rd94, %rd94, 32;
	add.s64 	%rd93, %rd93, 32;
	add.s64 	%rd92, %rd92, 32;
	setp.ne.s32 	%p24, %r63, 0;
	@%p24 bra 	$L__BB0_34;
$L__BB0_35:
	setp.eq.s32 	%p25, %r32, 0;
	@%p25 bra 	$L__BB0_43;
	and.b32  	%r38, %r43, 3;
	setp.lt.u32 	%p26, %r32, 4;
	@%p26 bra 	$L__BB0_38;
	cvt.u64.u32 	%rd64, %r65;
	mul.wide.u32 	%rd65, %r65, 4;
	add.s64 	%rd66, %rd6, %rd65;
	ld.global.f32 	%f229, [%rd66];
	sub.f32 	%f230, %f229, %f15;
	mul.f32 	%f231, %f29, %f230;
	add.s64 	%rd67, %rd3, %rd65;
	ld.global.f32 	%f232, [%rd67];
	add.s64 	%rd68, %rd2, %rd65;
	ld.global.f32 	%f233, [%rd68];
	fma.rn.f32 	%f234, %f232, %f231, %f233;
	add.s64 	%rd69, %rd64, %rd5;
	shl.b64 	%rd70, %rd69, 2;
	add.s64 	%rd71, %rd1, %rd70;
	st.global.f32 	[%rd71], %f234;
	ld.global.f32 	%f235, [%rd66+4];
	sub.f32 	%f236, %f235, %f15;
	mul.f32 	%f237, %f29, %f236;
	ld.global.f32 	%f238, [%rd67+4];
	ld.global.f32 	%f239, [%rd68+4];
	fma.rn.f32 	%f240, %f238, %f237, %f239;
	st.global.f32 	[%rd71+4], %f240;
	ld.global.f32 	%f241, [%rd66+8];
	sub.f32 	%f242, %f241, %f15;
	mul.f32 	%f243, %f29, %f242;
	ld.global.f32 	%f244, [%rd67+8];
	ld.global.f32 	%f245, [%rd68+8];
	fma.rn.f32 	%f246, %f244, %f243, %f245;
	st.global.f32 	[%rd71+8], %f246;
	ld.global.f32 	%f247, [%rd66+12];
	sub.f32 	%f248, %f247, %f15;
	mul.f32 	%f249, %f29, %f248;
	ld.global.f32 	%f250, [%rd67+12];
	ld.global.f32 	%f251, [%rd68+12];
	fma.rn.f32 	%f252, %f250, %f249, %f251;
	st.global.f32 	[%rd71+12], %f252;
	add.s32 	%r65, %r65, 4;
$L__BB0_38:
	setp.eq.s32 	%p27, %r38, 0;
	@%p27 bra 	$L__BB0_43;
	setp.eq.s32 	%p28, %r38, 1;
	@%p28 bra 	$L__BB0_41;
	cvt.u64.u32 	%rd72, %r65;
	mul.wide.u32 	%rd73, %r65, 4;
	add.s64 	%rd74, %rd6, %rd73;
	ld.global.f32 	%f253, [%rd74];
	sub.f32 	%f254, %f253, %f15;
	mul.f32 	%f255, %f29, %f254;
	add.s64 	%rd75, %rd3, %rd73;
	ld.global.f32 	%f256, [%rd75];
	add.s64 	%rd76, %rd2, %rd73;
	ld.global.f32 	%f257, [%rd76];
	fma.rn.f32 	%f258, %f256, %f255, %f257;
	add.s64 	%rd77, %rd72, %rd5;
	shl.b64 	%rd78, %rd77, 2;
	add.s64 	%rd79, %rd1, %rd78;
	st.global.f32 	[%rd79], %f258;
	ld.global.f32 	%f259, [%rd74+4];
	sub.f32 	%f260, %f259, %f15;
	mul.f32 	%f261, %f29, %f260;
	ld.global.f32 	%f262, [%rd75+4];
	ld.global.f32 	%f263, [%rd76+4];
	fma.rn.f32 	%f264, %f262, %f261, %f263;
	st.global.f32 	[%rd79+4], %f264;
	add.s32 	%r65, %r65, 2;
$L__BB0_41:
	and.b32  	%r52, %r43, 1;
	setp.eq.b32 	%p29, %r52, 1;
	not.pred 	%p30, %p29;
	@%p30 bra 	$L__BB0_43;
	cvt.u64.u32 	%rd80, %r65;
	mul.wide.u32 	%rd81, %r65, 4;
	add.s64 	%rd82, %rd6, %rd81;
	ld.global.f32 	%f265, [%rd82];
	sub.f32 	%f266, %f265, %f15;
	mul.f32 	%f267, %f29, %f266;
	add.s64 	%rd83, %rd3, %rd81;
	ld.global.f32 	%f268, [%rd83];
	add.s64 	%rd84, %rd2, %rd81;
	ld.global.f32 	%f269, [%rd84];
	fma.rn.f32 	%f270, %f268, %f267, %f269;
	add.s64 	%rd85, %rd80, %rd5;
	shl.b64 	%rd86, %rd85, 2;
	add.s64 	%rd87, %rd1, %rd86;
	st.global.f32 	[%rd87], %f270;
$L__BB0_43:
	ret;

}
	// .globl	_Z11gelu_kernelPfPKfi
.visible .entry _Z11gelu_kernelPfPKfi(
	.param .u64 .ptr .align 1 _Z11gelu_kernelPfPKfi_param_0,
	.param .u64 .ptr .align 1 _Z11gelu_kernelPfPKfi_param_1,
	.param .u32 _Z11gelu_kernelPfPKfi_param_2
)
{
	.reg .pred 	%p<4>;
	.reg .b32 	%r<6>;
	.reg .b32 	%f<24>;
	.reg .b64 	%rd<8>;

	ld.param.u64 	%rd1, [_Z11gelu_kernelPfPKfi_param_0];
	ld.param.u64 	%rd2, [_Z11gelu_kernelPfPKfi_param_1];
	ld.param.u32 	%r2, [_Z11gelu_kernelPfPKfi_param_2];
	mov.u32 	%r3, %ctaid.x;
	mov.u32 	%r4, %ntid.x;
	mov.u32 	%r5, %tid.x;
	mad.lo.s32 	%r1, %r3, %r4, %r5;
	setp.ge.s32 	%p1, %r1, %r2;
	@%p1 bra 	$L__BB1_2;
	cvta.to.global.u64 	%rd3, %rd2;
	cvta.to.global.u64 	%rd4, %rd1;
	mul.wide.s32 	%rd5, %r1, 4;
	add.s64 	%rd6, %rd3, %rd5;
	ld.global.f32 	%f1, [%rd6];
	mul.f32 	%f2, %f1, 0f3D372713;
	mul.f32 	%f3, %f1, %f2;
	mul.f32 	%f4, %f1, 0f3F000000;
	fma.rn.f32 	%f5, %f1, %f3, %f1;
	mul.f32 	%f6, %f5, 0f3F4C422A;
	abs.f32 	%f7, %f6;
	mul.f32 	%f8, %f7, 0f4038AA3B;
	ex2.approx.ftz.f32 	%f9, %f8;
	add.f32 	%f10, %f9, 0f3F800000;
	rcp.approx.ftz.f32 	%f11, %f10;
	fma.rn.f32 	%f12, %f11, 0fC0000000, 0f3F800000;
	setp.ge.f32 	%p2, %f7, 0f41102CB4;
	selp.f32 	%f13, 0f3F800000, %f12, %p2;
	copysign.f32 	%f14, %f6, %f13;
	mul.f32 	%f15, %f6, %f6;
	fma.rn.f32 	%f16, %f15, 0f3C80F082, 0fBD563CAE;
	fma.rn.f32 	%f17, %f16, %f15, 0f3E085941;
	fma.rn.f32 	%f18, %f17, %f15, 0fBEAAA9ED;
	fma.rn.f32 	%f19, %f18, %f15, 0f00000000;
	fma.rn.f32 	%f20, %f19, %f6, %f6;
	setp.ge.f32 	%p3, %f7, 0f3F19999A;
	selp.f32 	%f21, %f14, %f20, %p3;
	add.f32 	%f22, %f21, 0f3F800000;
	mul.f32 	%f23, %f4, %f22;
	add.s64 	%rd7, %rd4, %rd5;
	st.global.f32 	[%rd7], %f23;
$L__BB1_2:
	ret;

}
	// .globl	_Z15residual_kernelPfPKfS1_i
.visible .entry _Z15residual_kernelPfPKfS1_i(
	.param .u64 .ptr .align 1 _Z15residual_kernelPfPKfS1_i_param_0,
	.param .u64 .ptr .align 1 _Z15residual_kernelPfPKfS1_i_param_1,
	.param .u64 .ptr .align 1 _Z15residual_kernelPfPKfS1_i_param_2,
	.param .u32 _Z15residual_kernelPfPKfS1_i_param_3
)
{
	.reg .pred 	%p<2>;
	.reg .b32 	%r<6>;
	.reg .b32 	%f<4>;
	.reg .b64 	%rd<11>;

	ld.param.u64 	%rd1, [_Z15residual_kernelPfPKfS1_i_param_0];
	ld.param.u64 	%rd2, [_Z15residual_kernelPfPKfS1_i_param_1];
	ld.param.u64 	%rd3, [_Z15residual_kernelPfPKfS1_i_param_2];
	ld.param.u32 	%r2, [_Z15residual_kernelPfPKfS1_i_param_3];
	mov.u32 	%r3, %ctaid.x;
	mov.u32 	%r4, %ntid.x;
	mov.u32 	%r5, %tid.x;
	mad.lo.s32 	%r1, %r3, %r4, %r5;
	setp.ge.s32 	%p1, %r1, %r2;
	@%p1 bra 	$L__BB2_2;
	cvta.to.global.u64 	%rd4, %rd2;
	cvta.to.global.u64 	%rd5, %rd3;
	cvta.to.global.u64 	%rd6, %rd1;
	mul.wide.s32 	%rd7, %r1, 4;
	add.s64 	%rd8, %rd4, %rd7;
	ld.global.f32 	%f1, [%rd8];
	add.s64 	%rd9, %rd5, %rd7;
	ld.global.f32 	%f2, [%rd9];
	add.f32 	%f3, %f1, %f2;
	add.s64 	%rd10, %rd6, %rd7;
	st.global.f32 	[%rd10], %f3;
$L__BB2_2:
	ret;

}
	// .globl	_Z20qkv_transform_kernelPfS_S_PKfS1_S1_S1_iiiii
.visible .entry _Z20qkv_transform_kernelPfS_S_PKfS1_S1_S1_iiiii(
	.param .u64 .ptr .align 1 _Z20qkv_transform_kernelPfS_S_PKfS1_S1_S1_iiiii_param_0,
	.param .u64 .ptr .align 1 _Z20qkv_transform_kernelPfS_S_PKfS1_S1_S1_iiiii_param_1,
	.param .u64 .ptr .align 1 _Z20qkv_transform_kernelPfS_S_PKfS1_S1_S1_iiiii_param_2,
	.param .u64 .ptr .align 1 _Z20qkv_transform_kernelPfS_S_PKfS1_S1_S1_iiiii_param_3,
	.param .u64 .ptr .align 1 _Z20qkv_transform_kernelPfS_S_PKfS1_S1_S1_iiiii_param_4,
	.param .u64 .ptr .align 1 _Z20qkv_transform_kernelPfS_S_PKfS1_S1_S1_iiiii_param_5,
	.param .u64 .ptr .align 1 _Z20qkv_transform_kernelPfS_S_PKfS1_S1_S1_iiiii_param_6,
	.param .u32 _Z20qkv_transform_kernelPfS_S_PKfS1_S1_S1_iiiii_param_7,
	.param .u32 _Z20qkv_transform_kernelPfS_S_PKfS1_S1_S1_iiiii_param_8,
	.param .u32 _Z20qkv_transform_kernelPfS_S_PKfS1_S1_S1_iiiii_param_9,
	.param .u32 _Z20qkv_transform_kernelPfS_S_PKfS1_S1_S1_iiiii_param_10,
	.param .u32 _Z20qkv_transform_kernelPfS_S_PKfS1_S1_S1_iiiii_param_11
)
{
	.reg .pred 	%p<11>;
	.reg .b32 	%r<58>;
	.reg .b32 	%f<160>;
	.reg .b64 	%rd<45>;

	ld.param.u64 	%rd7, [_Z20qkv_transform_kernelPfS_S_PKfS1_S1_S1_iiiii_param_0];
	ld.param.u64 	%rd8, [_Z20qkv_transform_kernelPfS_S_PKfS1_S1_S1_iiiii_param_1];
	ld.param.u64 	%rd9, [_Z20qkv_transform_kernelPfS_S_PKfS1_S1_S1_iiiii_param_2];
	ld.param.u64 	%rd10, [_Z20qkv_transform_kernelPfS_S_PKfS1_S1_S1_iiiii_param_3];
	ld.param.u64 	%rd11, [_Z20qkv_transform_kernelPfS_S_PKfS1_S1_S1_iiiii_param_4];
	ld.param.u64 	%rd12, [_Z20qkv_transform_kernelPfS_S_PKfS1_S1_S1_iiiii_param_5];
	ld.param.u64 	%rd13, [_Z20qkv_transform_kernelPfS_S_PKfS1_S1_S1_iiiii_param_6];
	ld.param.u32 	%r27, [_Z20qkv_transform_kernelPfS_S_PKfS1_S1_S1_iiiii_param_7];
	ld.param.u32 	%r23, [_Z20qkv_transform_kernelPfS_S_PKfS1_S1_S1_iiiii_param_8];
	ld.param.u32 	%r24, [_Z20qkv_transform_kernelPfS_S_PKfS1_S1_S1_iiiii_param_9];
	ld.param.u32 	%r25, [_Z20qkv_transform_kernelPfS_S_PKfS1_S1_S1_iiiii_param_10];
	ld.param.u32 	%r26, [_Z20qkv_transform_kernelPfS_S_PKfS1_S1_S1_iiiii_param_11];
	cvta.to.global.u64 	%rd1, %rd13;
	cvta.to.global.u64 	%rd2, %rd12;
	cvta.to.global.u64 	%rd3, %rd11;
	cvta.to.global.u64 	%rd4, %rd10;
	mov.u32 	%r28, %ctaid.x;
	mov.u32 	%r29, %ntid.x;
	mov.u32 	%r30, %tid.x;
	mad.lo.s32 	%r1, %r28, %r29, %r30;
	mul.lo.s32 	%r31, %r23, %r27;
	mul.lo.s32 	%r32, %r31, %r25;
	mul.lo.s32 	%r33, %r32, %r26;
	setp.ge.s32 	%p1, %r1, %r33;
	@%p1 bra 	$L__BB3_14;
	mul.lo.s32 	%r34, %r26, %r23;
	div.s32 	%r35, %r1, %r34;
	rem.s32 	%r2, %r35, %r25;
	div.s32 	%r36, %r1, %r26;
	rem.s32 	%r3, %r36, %r23;
	mul.lo.s32 	%r37, %r34, %r25;
	div.s32 	%r4, %r1, %r37;
	mul.lo.s32 	%r38, %r36, %r26;
	sub.s32 	%r5, %r1, %r38;
	setp.lt.s32 	%p2, %r24, 1;
	mov.f32 	%f157, 0f00000000;
	mov.f32 	%f158, %f157;
	mov.f32 	%f159, %f157;
	@%p2 bra 	$L__BB3_13;
	mad.lo.s32 	%r40, %r4, %r23, %r3;
	mul.lo.s32 	%r6, %r40, %r24;
	mad.lo.s32 	%r41, %r2, %r26, %r5;
	mul.lo.s32 	%r7, %r41, %r24;
	and.b32  	%r8, %r24, 7;
	setp.lt.u32 	%p3, %r24, 8;
	mov.f32 	%f159, 0f00000000;
	mov.b32 	%r56, 0;
	mov.f32 	%f158, %f159;
	mov.f32 	%f157, %f159;
	@%p3 bra 	$L__BB3_5;
	and.b32  	%r56, %r24, 2147483640;
	neg.s32 	%r54, %r56;
	add.s64 	%rd5, %rd2, 16;
	add.s64 	%rd6, %rd1, 16;
	mov.f32 	%f159, 0f00000000;
	mov.u32 	%r52, %r7;
	mov.u32 	%r53, %r6;
$L__BB3_4:
	.pragma "nounroll";
	mul.wide.s32 	%rd14, %r53, 4;
	add.s64 	%rd15, %rd4, %rd14;
	mul.wide.s32 	%rd16, %r52, 4;
	add.s64 	%rd17, %rd3, %rd16;
	add.s64 	%rd18, %rd5, %rd16;
	add.s64 	%rd19, %rd6, %rd16;
	ld.global.f32 	%f41, [%rd15];
	ld.global.f32 	%f42, [%rd17];
	fma.rn.f32 	%f43, %f41, %f42, %f157;
	ld.global.f32 	%f44, [%rd18+-16];
	fma.rn.f32 	%f45, %f41, %f44, %f158;
	ld.global.f32 	%f46, [%rd19+-16];
	fma.rn.f32 	%f47, %f41, %f46, %f159;
	ld.global.f32 	%f48, [%rd15+4];
	ld.global.f32 	%f49, [%rd17+4];
	fma.rn.f32 	%f50, %f48, %f49, %f43;
	ld.global.f32 	%f51, [%rd18+-12];
	fma.rn.f32 	%f52, %f48, %f51, %f45;
	ld.global.f32 	%f53, [%rd19+-12];
	fma.rn.f32 	%f54, %f48, %f53, %f47;
	ld.global.f32 	%f55, [%rd15+8];
	ld.global.f32 	%f56, [%rd17+8];
	fma.rn.f32 	%f57, %f55, %f56, %f50;
	ld.global.f32 	%f58, [%rd18+-8];
	fma.rn.f32 	%f59, %f55, %f58, %f52;
	ld.global.f32 	%f60, [%rd19+-8];
	fma.rn.f32 	%f61, %f55, %f60, %f54;
	ld.global.f32 	%f62, [%rd15+12];
	ld.global.f32 	%f63, [%rd17+12];
	fma.rn.f32 	%f64, %f62, %f63, %f57;
	ld.global.f32 	%f65, [%rd18+-4];
	fma.rn.f32 	%f66, %f62, %f65, %f59;
	ld.global.f32 	%f67, [%rd19+-4];
	fma.rn.f32 	%f68, %f62, %f67, %f61;
	ld.global.f32 	%f69, [%rd15+16];
	ld.global.f32 	%f70, [%rd17+16];
	fma.rn.f32 	%f71, %f69, %f70, %f64;
	ld.global.f32 	%f72, [%rd18];
	fma.rn.f32 	%f73, %f69, %f72, %f66;
	ld.global.f32 	%f74, [%rd19];
	fma.rn.f32 	%f75, %f69, %f74, %f68;
	ld.global.f32 	%f76, [%rd15+20];
	ld.global.f32 	%f77, [%rd17+20];
	fma.rn.f32 	%f78, %f76, %f77, %f71;
	ld.global.f32 	%f79, [%rd18+4];
	fma.rn.f32 	%f80, %f76, %f79, %f73;
	ld.global.f32 	%f81, [%rd19+4];
	fma.rn.f32 	%f82, %f76, %f81, %f75;
	ld.global.f32 	%f83, [%rd15+24];
	ld.global.f32 	%f84, [%rd17+24];
	fma.rn.f32 	%f85, %f83, %f84, %f78;
	ld.global.f32 	%f86, [%rd18+8];
	fma.rn.f32 	%f87, %f83, %f86, %f80;
	ld.global.f32 	%f88, [%rd19+8];
	fma.rn.f32 	%f89, %f83, %f88, %f82;
	ld.global.f32 	%f90, [%rd15+28];
	ld.global.f32 	%f91, [%rd17+28];
	fma.rn.f32 	%f157, %f90, %f91, %f85;
	ld.global.f32 	%f92, [%rd18+12];
	fma.rn.f32 	%f158, %f90, %f92, %f87;
	ld.global.f32 	%f93, [%rd19+12];
	fma.rn.f32 	%f159, %f90, %f93, %f89;
	add.s32 	%r54, %r54, 8;
	add.s32 	%r53, %r53, 8;
	add.s32 	%r52, %r52, 8;
	setp.ne.s32 	%p4, %r54, 0;
	@%p4 bra 	$L__BB3_4;
$L__BB3_5:
	setp.eq.s32 	%p5, %r8, 0;
	@%p5 bra 	$L__BB3_13;
	and.b32  	%r18, %r24, 3;
	setp.lt.u32 	%p6, %r8, 4;
	@%p6 bra 	$L__BB3_8;
	add.s32 	%r42, %r56, %r6;
	mul.wide.s32 	%rd20, %r42, 4;
	add.s64 	%rd21, %rd4, %rd20;
	ld.global.f32 	%f95, [%rd21];
	add.s32 	%r43, %r56, %r7;
	mul.wide.s32 	%rd22, %r43, 4;
	add.s64 	%rd23, %rd3, %rd22;
	ld.global.f32 	%f96, [%rd23];
	fma.rn.f32 	%f97, %f95, %f96, %f157;
	add.s64 	%rd24, %rd2, %rd22;
	ld.global.f32 	%f98, [%rd24];
	fma.rn.f32 	%f99, %f95, %f98, %f158;
	add.s64 	%rd25, %rd1, %rd22;
	ld.global.f32 	%f100, [%rd25];
	fma.rn.f32 	%f101, %f95, %f100, %f159;
	ld.global.f32 	%f102, [%rd21+4];
	ld.global.f32 	%f103, [%rd23+4];
	fma.rn.f32 	%f104, %f102, %f103, %f97;
	ld.global.f32 	%f105, [%rd24+4];
	fma.rn.f32 	%f106, %f102, %f105, %f99;
	ld.global.f32 	%f107, [%rd25+4];
	fma.rn.f32 	%f108, %f102, %f107, %f101;
	ld.global.f32 	%f109, [%rd21+8];
	ld.global.f32 	%f110, [%rd23+8];
	fma.rn.f32 	%f111, %f109, %f110, %f104;
	ld.global.f32 	%f112, [%rd24+8];
	fma.rn.f32 	%f113, %f109, %f112, %f106;
	ld.global.f32 	%f114, [%rd25+8];
	fma.rn.f32 	%f115, %f109, %f114, %f108;
	ld.global.f32 	%f116, [%rd21+12];
	ld.global.f32 	%f117, [%rd23+12];
	fma.rn.f32 	%f157, %f116, %f117, %f111;
	ld.global.f32 	%f118, [%rd24+12];
	fma.rn.f32 	%f158, %f116, %f118, %f113;
	ld.global.f32 	%f119, [%rd25+12];
	fma.rn.f32 	%f159, %f116, %f119, %f115;
	add.s32 	%r56, %r56, 4;
$L__BB3_8:
	setp.eq.s32 	%p7, %r18, 0;
	@%p7 bra 	$L__BB3_13;
	setp.eq.s32 	%p8, %r18, 1;
	@%p8 bra 	$L__BB3_11;
	add.s32 	%r44, %r56, %r6;
	mul.wide.s32 	%rd26, %r44, 4;
	add.s64 	%rd27, %rd4, %rd26;
	ld.global.f32 	%f121, [%rd27];
	add.s32 	%r45, %r56, %r7;
	mul.wide.s32 	%rd28, %r45, 4;
	add.s64 	%rd29, %rd3, %rd28;
	ld.global.f32 	%f122, [%rd29];
	fma.rn.f32 	%f123, %f121, %f122, %f157;
	add.s64 	%rd30, %rd2, %rd28;
	ld.global.f32 	%f124, [%rd30];
	fma.rn.f32 	%f125, %f121, %f124, %f158;
	add.s64 	%rd31, %rd1, %rd28;
	ld.global.f32 	%f126, [%rd31];
	fma.rn.f32 	%f127, %f121, %f126, %f159;
	ld.global.f32 	%f128, [%rd27+4];
	ld.global.f32 	%f129, [%rd29+4];
	fma.rn.f32 	%f157, %f128, %f129, %f123;
	ld.global.f32 	%f130, [%rd30+4];
	fma.rn.f32 	%f158, %f128, %f130, %f125;
	ld.global.f32 	%f131, [%rd31+4];
	fma.rn.f32 	%f159, %f128, %f131, %f127;
	add.s32 	%r56, %r56, 2;
$L__BB3_11:
	and.b32  	%r46, %r24, 1;
	setp.eq.b32 	%p9, %r46, 1;
	not.pred 	%p10, %p9;
	@%p10 bra 	$L__BB3_13;
	add.s32 	%r47, %r56, %r6;
	mul.wide.s32 	%rd32, %r47, 4;
	add.s64 	%rd33, %rd4, %rd32;
	ld.global.f32 	%f132, [%rd33];
	add.s32 	%r48, %r56, %r7;
	mul.wide.s32 	%rd34, %r48, 4;
	add.s64 	%rd35, %rd3, %rd34;
	ld.global.f32 	%f133, [%rd35];
	fma.rn.f32 	%f157, %f132, %f133, %f157;
	add.s64 	%rd36, %rd2, %rd34;
	ld.global.f32 	%f134, [%rd36];
	fma.rn.f32 	%f158, %f132, %f134, %f158;
	add.s64 	%rd37, %rd1, %rd34;
	ld.global.f32 	%f135, [%rd37];
	fma.rn.f32 	%f159, %f132, %f135, %f159;
$L__BB3_13:
	mad.lo.s32 	%r49, %r4, %r25, %r2;
	mad.lo.s32 	%r50, %r49, %r23, %r3;
	mad.lo.s32 	%r51, %r50, %r26, %r5;
	cvta.to.global.u64 	%rd38, %rd7;
	mul.wide.s32 	%rd39, %r51, 4;
	add.s64 	%rd40, %rd38, %rd39;
	st.global.f32 	[%rd40], %f157;
	cvta.to.global.u64 	%rd41, %rd8;
	add.s64 	%rd42, %rd41, %rd39;
	st.global.f32 	[%rd42], %f158;
	cvta.to.global.u64 	%rd43, %rd9;
	add.s64 	%rd44, %rd43, %rd39;
	st.global.f32 	[%rd44], %f159;
$L__BB3_14:
	ret;

}
	// .globl	_Z23simple_attention_kernelPfPKfS1_S1_iiii
.visible .entry _Z23simple_attention_kernelPfPKfS1_S1_iiii(
	.param .u64 .ptr .align 1 _Z23simple_attention_kernelPfPKfS1_S1_iiii_param_0,
	.param .u64 .ptr .align 1 _Z23simple_attention_kernelPfPKfS1_S1_iiii_param_1,
	.param .u64 .ptr .align 1 _Z23simple_attention_kernelPfPKfS1_S1_iiii_param_2,
	.param .u64 .ptr .align 1 _Z23simple_attention_kernelPfPKfS1_S1_iiii_param_3,
	.param .u32 _Z23simple_attention_kernelPfPKfS1_S1_iiii_param_4,
	.param .u32 _Z23simple_attention_kernelPfPKfS1_S1_iiii_param_5,
	.param .u32 _Z23simple_attention_kernelPfPKfS1_S1_iiii_param_6,
	.param .u32 _Z23simple_attention_kernelPfPKfS1_S1_iiii_param_7
)
{
	.reg .pred 	%p<35>;
	.reg .b32 	%r<112>;
	.reg .b32 	%f<317>;
	.reg .b64 	%rd<53>;

	ld.param.u64 	%rd5, [_Z23simple_attention_kernelPfPKfS1_S1_iiii_param_0];
	ld.param.u64 	%rd6, [_Z23simple_attention_kernelPfPKfS1_S1_iiii_param_1];
	ld.param.u64 	%rd7, [_Z23simple_attention_kernelPfPKfS1_S1_iiii_param_2];
	ld.param.u64 	%rd8, [_Z23simple_attention_kernelPfPKfS1_S1_iiii_param_3];
	ld.param.u32 	%r58, [_Z23simple_attention_kernelPfPKfS1_S1_iiii_param_6];
	ld.param.u32 	%r59, [_Z23simple_attention_kernelPfPKfS1_S1_iiii_param_7];
	cvta.to.global.u64 	%rd1, %rd8;
	cvta.to.global.u64 	%rd2, %rd7;
	mov.u32 	%r1, %ctaid.y;
	mov.u32 	%r60, %ctaid.x;
	mov.u32 	%r61, %ntid.x;
	mov.u32 	%r62, %tid.x;
	mad.lo.s32 	%r2, %r60, %r61, %r62;
	setp.ge.s32 	%p1, %r2, %r59;
	@%p1 bra 	$L__BB4_51;
	mov.u32 	%r63, %ctaid.z;
	cvta.to.global.u64 	%rd9, %rd6;
	mul.lo.s32 	%r64, %r59, %r58;
	mul.lo.s32 	%r3, %r64, %r63;
	mad.lo.s32 	%r65, %r59, %r1, %r2;
	add.s32 	%r4, %r65, %r3;
	mul.wide.s32 	%rd10, %r4, 4;
	add.s64 	%rd11, %rd9, %rd10;
	ld.global.f32 	%f1, [%rd11];
	setp.lt.s32 	%p2, %r59, 1;
	cvt.rn.f32.s32 	%f72, %r59;
	sqrt.rn.f32 	%f2, %f72;
	@%p2 bra 	$L__BB4_17;
	add.s32 	%r5, %r59, -1;
	and.b32  	%r6, %r59, 15;
	add.s32 	%r7, %r6, -1;
	and.b32  	%r8, %r59, 7;
	add.s32 	%r9, %r8, -1;
	and.b32  	%r10, %r59, 2147483632;
	and.b32  	%r11, %r59, 3;
	mov.f32 	%f290, 0fCE6E6B28;
	mov.b32 	%r95, 0;
$L__BB4_3:
	mov.u32 	%r12, %r95;
	setp.lt.u32 	%p7, %r5, 15;
	mad.lo.s32 	%r13, %r12, %r59, %r3;
	mov.f32 	%f285, 0f00000000;
	mov.b32 	%r98, 0;
	@%p7 bra 	$L__BB4_6;
	mov.f32 	%f285, 0f00000000;
	mov.b32 	%r96, 0;
$L__BB4_5:
	.pragma "nounroll";
	add.s32 	%r71, %r13, %r96;
	mul.wide.s32 	%rd12, %r71, 4;
	add.s64 	%rd13, %rd2, %rd12;
	ld.global.f32 	%f81, [%rd13];
	fma.rn.f32 	%f82, %f1, %f81, %f285;
	ld.global.f32 	%f83, [%rd13+4];
	fma.rn.f32 	%f84, %f1, %f83, %f82;
	ld.global.f32 	%f85, [%rd13+8];
	fma.rn.f32 	%f86, %f1, %f85, %f84;
	ld.global.f32 	%f87, [%rd13+12];
	fma.rn.f32 	%f88, %f1, %f87, %f86;
	ld.global.f32 	%f89, [%rd13+16];
	fma.rn.f32 	%f90, %f1, %f89, %f88;
	ld.global.f32 	%f91, [%rd13+20];
	fma.rn.f32 	%f92, %f1, %f91, %f90;
	ld.global.f32 	%f93, [%rd13+24];
	fma.rn.f32 	%f94, %f1, %f93, %f92;
	ld.global.f32 	%f95, [%rd13+28];
	fma.rn.f32 	%f96, %f1, %f95, %f94;
	ld.global.f32 	%f97, [%rd13+32];
	fma.rn.f32 	%f98, %f1, %f97, %f96;
	ld.global.f32 	%f99, [%rd13+36];
	fma.rn.f32 	%f100, %f1, %f99, %f98;
	ld.global.f32 	%f101, [%rd13+40];
	fma.rn.f32 	%f102, %f1, %f101, %f100;
	ld.global.f32 	%f103, [%rd13+44];
	fma.rn.f32 	%f104, %f1, %f103, %f102;
	ld.global.f32 	%f105, [%rd13+48];
	fma.rn.f32 	%f106, %f1, %f105, %f104;
	ld.global.f32 	%f107, [%rd13+52];
	fma.rn.f32 	%f108, %f1, %f107, %f106;
	ld.global.f32 	%f109, [%rd13+56];
	fma.rn.f32 	%f110, %f1, %f109, %f108;
	ld.global.f32 	%f111, [%rd13+60];
	fma.rn.f32 	%f285, %f1, %f111, %f110;
	add.s32 	%r96, %r96, 16;
	setp.eq.s32 	%p8, %r96, %r10;
	mov.u32 	%r98, %r10;
	@%p8 bra 	$L__BB4_6;
	bra.uni 	$L__BB4_5;
$L__BB4_6:
	setp.eq.s32 	%p9, %r6, 0;
	@%p9 bra 	$L__BB4_16;
	setp.lt.u32 	%p10, %r7, 7;
	@%p10 bra 	$L__BB4_9;
	add.s32 	%r72, %r13, %r98;
	mul.wide.s32 	%rd14, %r72, 4;
	add.s64 	%rd15, %rd2, %rd14;
	ld.global.f32 	%f113, [%rd15];
	fma.rn.f32 	%f114, %f1, %f113, %f285;
	ld.global.f32 	%f115, [%rd15+4];
	fma.rn.f32 	%f116, %f1, %f115, %f114;
	ld.global.f32 	%f117, [%rd15+8];
	fma.rn.f32 	%f118, %f1, %f117, %f116;
	ld.global.f32 	%f119, [%rd15+12];
	fma.rn.f32 	%f120, %f1, %f119, %f118;
	ld.global.f32 	%f121, [%rd15+16];
	fma.rn.f32 	%f122, %f1, %f121, %f120;
	ld.global.f32 	%f123, [%rd15+20];
	fma.rn.f32 	%f124, %f1, %f123, %f122;
	ld.global.f32 	%f125, [%rd15+24];
	fma.rn.f32 	%f126, %f1, %f125, %f124;
	ld.global.f32 	%f127, [%rd15+28];
	fma.rn.f32 	%f285, %f1, %f127, %f126;
	add.s32 	%r98, %r98, 8;
$L__BB4_9:
	setp.eq.s32 	%p11, %r8, 0;
	@%p11 bra 	$L__BB4_16;
	setp.lt.u32 	%p12, %r9, 3;
	@%p12 bra 	$L__BB4_12;
	add.s32 	%r73, %r13, %r98;
	mul.wide.s32 	%rd16, %r73, 4;
	add.s64 	%rd17, %rd2, %rd16;
	ld.global.f32 	%f129, [%rd17];
	fma.rn.f32 	%f130, %f1, %f129, %f285;
	ld.global.f32 	%f131, [%rd17+4];
	fma.rn.f32 	%f132, %f1, %f131, %f130;
	ld.global.f32 	%f133, [%rd17+8];
	fma.rn.f32 	%f134, %f1, %f133, %f132;
	ld.global.f32 	%f135, [%rd17+12];
	fma.rn.f32 	%f285, %f1, %f135, %f134;
	add.s32 	%r98, %r98, 4;
$L__BB4_12:
	setp.eq.s32 	%p13, %r11, 0;
	@%p13 bra 	$L__BB4_16;
	setp.eq.s32 	%p14, %r11, 1;
	add.s32 	%r74, %r13, %r98;
	mul.wide.s32 	%rd18, %r74, 4;
	add.s64 	%rd3, %rd2, %rd18;
	ld.global.f32 	%f136, [%rd3];
	fma.rn.f32 	%f285, %f1, %f136, %f285;
	@%p14 bra 	$L__BB4_16;
	setp.eq.s32 	%p15, %r11, 2;
	ld.global.f32 	%f137, [%rd3+4];
	fma.rn.f32 	%f285, %f1, %f137, %f285;
	@%p15 bra 	$L__BB4_16;
	ld.global.f32 	%f138, [%rd3+8];
	fma.rn.f32 	%f285, %f1, %f138, %f285;
$L__BB4_16:
	div.rn.f32 	%f139, %f285, %f2;
	max.f32 	%f290, %f290, %f139;
	add.s32 	%r95, %r12, 1;
	setp.eq.s32 	%p16, %r12, %r1;
	@%p16 bra 	$L__BB4_23;
	bra.uni 	$L__BB4_3;
$L__BB4_17:
	mov.f32 	%f75, 0f00000000;
	div.rn.f32 	%f19, %f75, %f2;
	add.s32 	%r22, %r1, 1;
	and.b32  	%r23, %r22, 3;
	setp.lt.u32 	%p3, %r1, 3;
	mov.f32 	%f290, 0fCE6E6B28;
	@%p3 bra 	$L__BB4_20;
	and.b32  	%r24, %r22, 131068;
	mov.b32 	%r100, 0;
	mov.f32 	%f290, 0fCE6E6B28;
$L__BB4_19:
	max.f32 	%f290, %f290, %f19;
	add.s32 	%r100, %r100, 4;
	setp.ne.s32 	%p4, %r100, %r24;
	@%p4 bra 	$L__BB4_19;
$L__BB4_20:
	setp.eq.s32 	%p5, %r23, 0;
	@%p5 bra 	$L__BB4_23;
	mov.b32 	%r101, 0;
$L__BB4_22:
	.pragma "nounroll";
	max.f32 	%f290, %f290, %f19;
	add.s32 	%r101, %r101, 1;
	setp.ne.s32 	%p6, %r101, %r23;
	@%p6 bra 	$L__BB4_22;
$L__BB4_23:
	setp.lt.s32 	%p17, %r59, 1;
	add.s32 	%r29, %r3, %r2;
	@%p17 bra 	$L__BB4_39;
	add.s32 	%r30, %r59, -1;
	and.b32  	%r31, %r59, 15;
	and.b32  	%r32, %r59, 7;
	and.b32  	%r33, %r59, 2147483632;
	and.b32  	%r34, %r59, 3;
	neg.s32 	%r35, %r33;
	mov.f32 	%f315, 0f00000000;
	mov.b32 	%r102, 0;
	mov.f32 	%f316, %f315;
$L__BB4_25:
	mov.u32 	%r36, %r102;
	setp.lt.u32 	%p25, %r30, 15;
	mad.lo.s32 	%r37, %r36, %r59, %r3;
	mov.f32 	%f300, 0f00000000;
	mov.b32 	%r106, 0;
	@%p25 bra 	$L__BB4_28;
	mov.f32 	%f300, 0f00000000;
	mov.u32 	%r103, %r37;
	mov.u32 	%r104, %r35;
$L__BB4_27:
	.pragma "nounroll";
	mul.wide.s32 	%rd41, %r103, 4;
	add.s64 	%rd42, %rd2, %rd41;
	ld.global.f32 	%f203, [%rd42];
	fma.rn.f32 	%f204, %f1, %f203, %f300;
	ld.global.f32 	%f205, [%rd42+4];
	fma.rn.f32 	%f206, %f1, %f205, %f204;
	ld.global.f32 	%f207, [%rd42+8];
	fma.rn.f32 	%f208, %f1, %f207, %f206;
	ld.global.f32 	%f209, [%rd42+12];
	fma.rn.f32 	%f210, %f1, %f209, %f208;
	ld.global.f32 	%f211, [%rd42+16];
	fma.rn.f32 	%f212, %f1, %f211, %f210;
	ld.global.f32 	%f213, [%rd42+20];
	fma.rn.f32 	%f214, %f1, %f213, %f212;
	ld.global.f32 	%f215, [%rd42+24];
	fma.rn.f32 	%f216, %f1, %f215, %f214;
	ld.global.f32 	%f217, [%rd42+28];
	fma.rn.f32 	%f218, %f1, %f217, %f216;
	ld.global.f32 	%f219, [%rd42+32];
	fma.rn.f32 	%f220, %f1, %f219, %f218;
	ld.global.f32 	%f221, [%rd42+36];
	fma.rn.f32 	%f222, %f1, %f221, %f220;
	ld.global.f32 	%f223, [%rd42+40];
	fma.rn.f32 	%f224, %f1, %f223, %f222;
	ld.global.f32 	%f225, [%rd42+44];
	fma.rn.f32 	%f226, %f1, %f225, %f224;
	ld.global.f32 	%f227, [%rd42+48];
	fma.rn.f32 	%f228, %f1, %f227, %f226;
	ld.global.f32 	%f229, [%rd42+52];
	fma.rn.f32 	%f230, %f1, %f229, %f228;
	ld.global.f32 	%f231, [%rd42+56];
	fma.rn.f32 	%f232, %f1, %f231, %f230;
	ld.global.f32 	%f233, [%rd42+60];
	fma.rn.f32 	%f300, %f1, %f233, %f232;
	add.s32 	%r104, %r104, 16;
	add.s32 	%r103, %r103, 16;
	setp.eq.s32 	%p26, %r104, 0;
	mov.u32 	%r106, %r33;
	@%p26 bra 	$L__BB4_28;
	bra.uni 	$L__BB4_27;
$L__BB4_28:
	setp.eq.s32 	%p27, %r31, 0;
	@%p27 bra 	$L__BB4_38;
	add.s32 	%r87, %r31, -1;
	setp.lt.u32 	%p28, %r87, 7;
	@%p28 bra 	$L__BB4_31;
	add.s32 	%r88, %r37, %r106;
	mul.wide.s32 	%rd43, %r88, 4;
	add.s64 	%rd44, %rd2, %rd43;
	ld.global.f32 	%f235, [%rd44];
	fma.rn.f32 	%f236, %f1, %f235, %f300;
	ld.global.f32 	%f237, [%rd44+4];
	fma.rn.f32 	%f238, %f1, %f237, %f236;
	ld.global.f32 	%f239, [%rd44+8];
	fma.rn.f32 	%f240, %f1, %f239, %f238;
	ld.global.f32 	%f241, [%rd44+12];
	fma.rn.f32 	%f242, %f1, %f241, %f240;
	ld.global.f32 	%f243, [%rd44+16];
	fma.rn.f32 	%f244, %f1, %f243, %f242;
	ld.global.f32 	%f245, [%rd44+20];
	fma.rn.f32 	%f246, %f1, %f245, %f244;
	ld.global.f32 	%f247, [%rd44+24];
	fma.rn.f32 	%f248, %f1, %f247, %f246;
	ld.global.f32 	%f249, [%rd44+28];
	fma.rn.f32 	%f300, %f1, %f249, %f248;
	add.s32 	%r106, %r106, 8;
$L__BB4_31:
	setp.eq.s32 	%p29, %r32, 0;
	@%p29 bra 	$L__BB4_38;
	add.s32 	%r89, %r32, -1;
	setp.lt.u32 	%p30, %r89, 3;
	@%p30 bra 	$L__BB4_34;
	add.s32 	%r90, %r37, %r106;
	mul.wide.s32 	%rd45, %r90, 4;
	add.s64 	%rd46, %rd2, %rd45;
	ld.global.f32 	%f251, [%rd46];
	fma.rn.f32 	%f252, %f1, %f251, %f300;
	ld.global.f32 	%f253, [%rd46+4];
	fma.rn.f32 	%f254, %f1, %f253, %f252;
	ld.global.f32 	%f255, [%rd46+8];
	fma.rn.f32 	%f256, %f1, %f255, %f254;
	ld.global.f32 	%f257, [%rd46+12];
	fma.rn.f32 	%f300, %f1, %f257, %f256;
	add.s32 	%r106, %r106, 4;
$L__BB4_34:
	setp.eq.s32 	%p31, %r34, 0;
	@%p31 bra 	$L__BB4_38;
	setp.eq.s32 	%p32, %r34, 1;
	add.s32 	%r91, %r37, %r106;
	mul.wide.s32 	%rd47, %r91, 4;
	add.s64 	%rd4, %rd2, %rd47;
	ld.global.f32 	%f258, [%rd4];
	fma.rn.f32 	%f300, %f1, %f258, %f300;
	@%p32 bra 	$L__BB4_38;
	setp.eq.s32 	%p33, %r34, 2;
	ld.global.f32 	%f259, [%rd4+4];
	fma.rn.f32 	%f300, %f1, %f259, %f300;
	@%p33 bra 	$L__BB4_38;
	ld.global.f32 	%f260, [%rd4+8];
	fma.rn.f32 	%f300, %f1, %f260, %f300;
$L__BB4_38:
	div.rn.f32 	%f261, %f300, %f2;
	sub.f32 	%f262, %f261, %f290;
	fma.rn.f32 	%f263, %f262, 0f3BBB989D, 0f3F000000;
	cvt.sat.f32.f32 	%f264, %f263;
	mov.f32 	%f265, 0f4B400001;
	mov.f32 	%f266, 0f437C0000;
	fma.rm.f32 	%f267, %f264, %f266, %f265;
	add.f32 	%f268, %f267, 0fCB40007F;
	neg.f32 	%f269, %f268;
	fma.rn.f32 	%f270, %f262, 0f3FB8AA3B, %f269;
	fma.rn.f32 	%f271, %f262, 0f32A57060, %f270;
	mov.b32 	%r92, %f267;
	shl.b32 	%r93, %r92, 23;
	mov.b32 	%f272, %r93;
	ex2.approx.ftz.f32 	%f273, %f271;
	mul.f32 	%f274, %f273, %f272;
	add.f32 	%f315, %f315, %f274;
	add.s32 	%r94, %r37, %r2;
	mul.wide.s32 	%rd48, %r94, 4;
	add.s64 	%rd49, %rd1, %rd48;
	ld.global.f32 	%f275, [%rd49];
	fma.rn.f32 	%f316, %f275, %f274, %f316;
	add.s32 	%r102, %r36, 1;
	setp.eq.s32 	%p34, %r36, %r1;
	@%p34 bra 	$L__BB4_50;
	bra.uni 	$L__BB4_25;
$L__BB4_39:
	mov.f32 	%f315, 0f00000000;
	div.rn.f32 	%f142, %f315, %f2;
	sub.f32 	%f143, %f142, %f290;
	fma.rn.f32 	%f144, %f143, 0f3BBB989D, 0f3F000000;
	cvt.sat.f32.f32 	%f145, %f144;
	mov.f32 	%f146, 0f4B400001;
	mov.f32 	%f147, 0f437C0000;
	fma.rm.f32 	%f148, %f145, %f147, %f146;
	add.f32 	%f149, %f148, 0fCB40007F;
	neg.f32 	%f150, %f149;
	fma.rn.f32 	%f151, %f143, 0f3FB8AA3B, %f150;
	fma.rn.f32 	%f45, %f143, 0f32A57060, %f151;
	mov.b32 	%r76, %f148;
	shl.b32 	%r77, %r76, 23;
	mov.b32 	%f46, %r77;
	add.s32 	%r48, %r1, 1;
	and.b32  	%r49, %r48, 7;
	setp.lt.u32 	%p18, %r1, 7;
	mov.b32 	%r110, 0;
	mov.f32 	%f316, %f315;
	@%p18 bra 	$L__BB4_42;
	and.b32  	%r110, %r48, 131064;
	ex2.approx.ftz.f32 	%f153, %f45;
	mul.f32 	%f47, %f153, %f46;
	mov.f32 	%f315, 0f00000000;
	mov.b32 	%r108, 0;
	mul.wide.s32 	%rd21, %r59, 4;
$L__BB4_41:
	.pragma "nounroll";
	add.f32 	%f154, %f315, %f47;
	mad.lo.s32 	%r79, %r108, %r59, %r29;
	mul.wide.s32 	%rd19, %r79, 4;
	add.s64 	%rd20, %rd1, %rd19;
	ld.global.f32 	%f155, [%rd20];
	fma.rn.f32 	%f156, %f155, %f47, %f316;
	add.f32 	%f157, %f154, %f47;
	add.s64 	%rd22, %rd20, %rd21;
	ld.global.f32 	%f158, [%rd22];
	fma.rn.f32 	%f159, %f158, %f47, %f156;
	add.f32 	%f160, %f157, %f47;
	add.s64 	%rd23, %rd22, %rd21;
	ld.global.f32 	%f161, [%rd23];
	fma.rn.f32 	%f162, %f161, %f47, %f159;
	add.f32 	%f163, %f160, %f47;
	add.s64 	%rd24, %rd23, %rd21;
	ld.global.f32 	%f164, [%rd24];
	fma.rn.f32 	%f165, %f164, %f47, %f162;
	add.f32 	%f166, %f163, %f47;
	add.s64 	%rd25, %rd24, %rd21;
	ld.global.f32 	%f167, [%rd25];
	fma.rn.f32 	%f168, %f167, %f47, %f165;
	add.f32 	%f169, %f166, %f47;
	add.s64 	%rd26, %rd25, %rd21;
	ld.global.f32 	%f170, [%rd26];
	fma.rn.f32 	%f171, %f170, %f47, %f168;
	add.f32 	%f172, %f169, %f47;
	add.s64 	%rd27, %rd26, %rd21;
	ld.global.f32 	%f173, [%rd27];
	fma.rn.f32 	%f174, %f173, %f47, %f171;
	add.f32 	%f315, %f172, %f47;
	add.s64 	%rd28, %rd27, %rd21;
	ld.global.f32 	%f175, [%rd28];
	fma.rn.f32 	%f316, %f175, %f47, %f174;
	add.s32 	%r108, %r108, 8;
	setp.ne.s32 	%p19, %r108, %r110;
	@%p19 bra 	$L__BB4_41;
$L__BB4_42:
	setp.eq.s32 	%p20, %r49, 0;
	@%p20 bra 	$L__BB4_50;
	setp.lt.u32 	%p21, %r49, 4;
	@%p21 bra 	$L__BB4_45;
	ex2.approx.ftz.f32 	%f177, %f45;
	mul.f32 	%f178, %f177, %f46;
	add.f32 	%f179, %f315, %f178;
	mad.lo.s32 	%r80, %r110, %r59, %r29;
	mul.wide.s32 	%rd29, %r80, 4;
	add.s64 	%rd30, %rd1, %rd29;
	ld.global.f32 	%f180, [%rd30];
	fma.rn.f32 	%f181, %f180, %f178, %f316;
	add.f32 	%f182, %f179, %f178;
	mul.wide.s32 	%rd31, %r59, 4;
	add.s64 	%rd32, %rd30, %rd31;
	ld.global.f32 	%f183, [%rd32];
	fma.rn.f32 	%f184, %f183, %f178, %f181;
	add.f32 	%f185, %f182, %f178;
	add.s64 	%rd33, %rd32, %rd31;
	ld.global.f32 	%f186, [%rd33];
	fma.rn.f32 	%f187, %f186, %f178, %f184;
	add.f32 	%f315, %f185, %f178;
	add.s64 	%rd34, %rd33, %rd31;
	ld.global.f32 	%f188, [%rd34];
	fma.rn.f32 	%f316, %f188, %f178, %f187;
	add.s32 	%r110, %r110, 4;
$L__BB4_45:
	and.b32  	%r81, %r48, 3;
	setp.eq.s32 	%p22, %r81, 0;
	@%p22 bra 	$L__BB4_50;
	setp.eq.s32 	%p23, %r81, 1;
	@%p23 bra 	$L__BB4_48;
	ex2.approx.ftz.f32 	%f190, %f45;
	mul.f32 	%f191, %f190, %f46;
	add.f32 	%f192, %f315, %f191;
	mad.lo.s32 	%r82, %r110, %r59, %r29;
	mul.wide.s32 	%rd35, %r82, 4;
	add.s64 	%rd36, %rd1, %rd35;
	ld.global.f32 	%f193, [%rd36];
	fma.rn.f32 	%f194, %f193, %f191, %f316;
	add.f32 	%f315, %f192, %f191;
	mul.wide.s32 	%rd37, %r59, 4;
	add.s64 	%rd38, %rd36, %rd37;
	ld.global.f32 	%f195, [%rd38];
	fma.rn.f32 	%f316, %f195, %f191, %f194;
	add.s32 	%r110, %r110, 2;
$L__BB4_48:
	and.b32  	%r83, %r1, 1;
	setp.eq.b32 	%p24, %r83, 1;
	@%p24 bra 	$L__BB4_50;
	ex2.approx.ftz.f32 	%f196, %f45;
	mul.f32 	%f197, %f196, %f46;
	add.f32 	%f315, %f315, %f197;
	mad.lo.s32 	%r84, %r110, %r59, %r29;
	mul.wide.s32 	%rd39, %r84, 4;
	add.s64 	%rd40, %rd1, %rd39;
	ld.global.f32 	%f198, [%rd40];
	fma.rn.f32 	%f316, %f198, %f197, %f316;
$L__BB4_50:
	div.rn.f32 	%f276, %f316, %f315;
	cvta.to.global.u64 	%rd50, %rd5;
	add.s64 	%rd52, %rd50, %rd10;
	st.global.f32 	[%rd52], %f276;
$L__BB4_51:
	ret;

}
	// .globl	_Z28tiled_flash_attention_kernelPfPKfS1_S1_iiiii
.visible .entry _Z28tiled_flash_attention_kernelPfPKfS1_S1_iiiii(
	.param .u64 .ptr .align 1 _Z28tiled_flash_attention_kernelPfPKfS1_S1_iiiii_param_0,
	.param .u64 .ptr .align 1 _Z28tiled_flash_attention_kernelPfPKfS1_S1_iiiii_param_1,
	.param .u64 .ptr .align 1 _Z28tiled_flash_attention_kernelPfPKfS1_S1_iiiii_param_2,
	.param .u64 .ptr .align 1 _Z28tiled_flash_attention_kernelPfPKfS1_S1_iiiii_param_3,
	.param .u32 _Z28tiled_flash_attention_kernelPfPKfS1_S1_iiiii_param_4,
	.param .u32 _Z28tiled_flash_attention_kernelPfPKfS1_S1_iiiii_param_5,
	.param .u32 _Z28tiled_flash_attention_kernelPfPKfS1_S1_iiiii_param_6,
	.param .u32 _Z28tiled_flash_attention_kernelPfPKfS1_S1_iiiii_param_7,
	.param .u32 _Z28tiled_flash_attention_kernelPfPKfS1_S1_iiiii_param_8
)
{
	.local .align 16 .b8 	__local_depot5[512];
	.reg .b64 	%SP;
	.reg .b64 	%SPL;
	.reg .pred 	%p<50>;
	.reg .b32 	%r<238>;
	.reg .b32 	%f<312>;
	.reg .b64 	%rd<38>;
	// demoted variable
	.shared .align 4 .f32 _ZZ28tiled_flash_attention_kernelPfPKfS1_S1_iiiiiE10shared_max;
	mov.u64 	%SPL, __local_depot5;
	ld.param.u64 	%rd12, [_Z28tiled_flash_attention_kernelPfPKfS1_S1_iiiii_param_1];
	ld.param.u64 	%rd10, [_Z28tiled_flash_attention_kernelPfPKfS1_S1_iiiii_param_2];
	ld.param.u64 	%rd11, [_Z28tiled_flash_attention_kernelPfPKfS1_S1_iiiii_param_3];
	ld.param.u32 	%r84, [_Z28tiled_flash_attention_kernelPfPKfS1_S1_iiiii_param_5];
	ld.param.u32 	%r86, [_Z28tiled_flash_attention_kernelPfPKfS1_S1_iiiii_param_7];
	ld.param.u32 	%r87, [_Z28tiled_flash_attention_kernelPfPKfS1_S1_iiiii_param_8];
	cvta.to.global.u64 	%rd1, %rd12;
	add.u64 	%rd2, %SPL, 0;
	add.u64 	%rd3, %SPL, 256;
	mov.u32 	%r88, %ctaid.z;
	div.u32 	%r1, %r88, %r84;
	mul.lo.s32 	%r89, %r1, %r84;
	sub.s32 	%r2, %r88, %r89;
	mov.u32 	%r3, %ctaid.y;
	mov.f32 	%f63, 0f00000000;
	st.local.v4.f32 	[%rd3], {%f63, %f63, %f63, %f63};
	st.local.v4.f32 	[%rd3+16], {%f63, %f63, %f63, %f63};
	st.local.v4.f32 	[%rd3+32], {%f63, %f63, %f63, %f63};
	st.local.v4.f32 	[%rd3+48], {%f63, %f63, %f63, %f63};
	st.local.v4.f32 	[%rd3+64], {%f63, %f63, %f63, %f63};
	st.local.v4.f32 	[%rd3+80], {%f63, %f63, %f63, %f63};
	st.local.v4.f32 	[%rd3+96], {%f63, %f63, %f63, %f63};
	st.local.v4.f32 	[%rd3+112], {%f63, %f63, %f63, %f63};
	st.local.v4.f32 	[%rd3+128], {%f63, %f63, %f63, %f63};
	st.local.v4.f32 	[%rd3+144], {%f63, %f63, %f63, %f63};
	st.local.v4.f32 	[%rd3+160], {%f63, %f63, %f63, %f63};
	st.local.v4.f32 	[%rd3+176], {%f63, %f63, %f63, %f63};
	st.local.v4.f32 	[%rd3+192], {%f63, %f63, %f63, %f63};
	st.local.v4.f32 	[%rd3+208], {%f63, %f63, %f63, %f63};
	st.local.v4.f32 	[%rd3+224], {%f63, %f63, %f63, %f63};
	st.local.v4.f32 	[%rd3+240], {%f63, %f63, %f63, %f63};
	add.s32 	%r90, %r87, %r3;
	div.s32 	%r4, %r90, %r87;
	setp.lt.s32 	%p1, %r4, 1;
	mov.f32 	%f276, 0fCE6E6B28;
	@%p1 bra 	$L__BB5_13;
	ld.param.u32 	%r215, [_Z28tiled_flash_attention_kernelPfPKfS1_S1_iiiii_param_6];
	add.s32 	%r5, %r3, 1;
	mov.u32 	%r6, %tid.x;
	mad.lo.s32 	%r92, %r1, %r84, %r2;
	mul.lo.s32 	%r7, %r92, %r215;
	mov.u32 	%r8, %ntid.x;
	add.s32 	%r93, %r7, %r3;
	mul.lo.s32 	%r9, %r93, %r86;
	cvt.rn.f32.s32 	%f1, %r86;
	add.s32 	%r10, %r86, -1;
	and.b32  	%r11, %r86, 7;
	add.s32 	%r12, %r11, -1;
	and.b32  	%r13, %r86, 3;
	and.b32  	%r14, %r86, 2147483640;
	and.b32  	%r15, %r86, 1;
	cvta.to.global.u64 	%rd4, %rd10;
	mov.f32 	%f276, 0fCE6E6B28;
	mov.b32 	%r218, 0;
	sqrt.rn.f32 	%f97, %f1;
$L__BB5_2:
	mul.lo.s32 	%r17, %r218, %r87;
	add.s32 	%r94, %r17, %r87;
	min.s32 	%r95, %r94, %r5;
	sub.s32 	%r18, %r95, %r17;
	mul.lo.s32 	%r19, %r18, %r86;
	setp.ge.s32 	%p2, %r6, %r19;
	@%p2 bra 	$L__BB5_5;
	add.s32 	%r20, %r17, %r7;
	mov.u32 	%r219, %r6;
$L__BB5_4:
	div.s32 	%r96, %r219, %r86;
	mul.lo.s32 	%r97, %r96, %r86;
	sub.s32 	%r98, %r219, %r97;
	add.s32 	%r99, %r96, %r20;
	mad.lo.s32 	%r100, %r99, %r86, %r98;
	mul.wide.s32 	%rd15, %r100, 4;
	add.s64 	%rd16, %rd4, %rd15;
	ld.global.f32 	%f65, [%rd16];
	shl.b32 	%r101, %r219, 2;
	mov.u32 	%r102, shared_mem;
	add.s32 	%r103, %r102, %r101;
	st.shared.f32 	[%r103], %f65;
	add.s32 	%r219, %r219, %r8;
	setp.lt.s32 	%p3, %r219, %r19;
	@%p3 bra 	$L__BB5_4;
$L__BB5_5:
	setp.ge.s32 	%p4, %r6, %r86;
	bar.sync 	0;
	@%p4 bra 	$L__BB5_12;
	mov.u32 	%r220, %r6;
$L__BB5_7:
	setp.lt.s32 	%p5, %r18, 1;
	add.s32 	%r104, %r220, %r9;
	mul.wide.s32 	%rd17, %r104, 4;
	add.s64 	%rd18, %rd1, %rd17;
	ld.global.f32 	%f4, [%rd18];
	@%p5 bra 	$L__BB5_11;
	mov.b32 	%r221, 0;
$L__BB5_9:
	add.s32 	%r106, %r221, %r17;
	setp.gt.s32 	%p6, %r106, %r3;
	@%p6 bra 	$L__BB5_10;
	bra.uni 	$L__BB5_29;
$L__BB5_10:
	add.s32 	%r221, %r221, 1;
	setp.lt.s32 	%p14, %r221, %r18;
	@%p14 bra 	$L__BB5_9;
$L__BB5_11:
	add.s32 	%r220, %r220, %r8;
	setp.lt.s32 	%p15, %r220, %r86;
	@%p15 bra 	$L__BB5_7;
$L__BB5_12:
	bar.sync 	0;
	add.s32 	%r218, %r218, 1;
	setp.ne.s32 	%p16, %r218, %r4;
	@%p16 bra 	$L__BB5_2;
$L__BB5_13:
	mov.u32 	%r237, %tid.x;
	setp.ne.s32 	%p17, %r237, 0;
	@%p17 bra 	$L__BB5_15;
	st.shared.f32 	[_ZZ28tiled_flash_attention_kernelPfPKfS1_S1_iiiiiE10shared_max], %f276;
$L__BB5_15:
	setp.lt.s32 	%p18, %r4, 1;
	bar.sync 	0;
	mov.f32 	%f291, 0f00000000;
	ld.shared.f32 	%f23, [_ZZ28tiled_flash_attention_kernelPfPKfS1_S1_iiiiiE10shared_max];
	@%p18 bra 	$L__BB5_25;
	ld.param.u32 	%r216, [_Z28tiled_flash_attention_kernelPfPKfS1_S1_iiiii_param_6];
	mul.lo.s32 	%r126, %r87, %r86;
	shl.b32 	%r127, %r126, 2;
	mov.u32 	%r128, shared_mem;
	add.s32 	%r37, %r128, %r127;
	mad.lo.s32 	%r129, %r1, %r84, %r2;
	mul.lo.s32 	%r38, %r129, %r216;
	mov.u32 	%r39, %ntid.x;
	add.s32 	%r130, %r38, %r3;
	mul.lo.s32 	%r40, %r130, %r86;
	cvt.rn.f32.s32 	%f24, %r86;
	add.s32 	%r41, %r86, -1;
	and.b32  	%r42, %r86, 7;
	and.b32  	%r43, %r86, 3;
	and.b32  	%r44, %r86, 2147483640;
	and.b32  	%r45, %r86, 1;
	neg.s32 	%r46, %r44;
	shl.b32 	%r47, %r86, 2;
	cvta.to.global.u64 	%rd5, %rd11;
	mov.f32 	%f291, 0f00000000;
	mov.b32 	%r226, 0;
	sqrt.rn.f32 	%f133, %f24;
$L__BB5_17:
	mul.lo.s32 	%r51, %r87, %r226;
	add.s32 	%r131, %r87, %r51;
	add.s32 	%r132, %r3, 1;
	min.s32 	%r52, %r131, %r132;
	sub.s32 	%r53, %r52, %r51;
	mul.lo.s32 	%r54, %r53, %r86;
	setp.ge.s32 	%p19, %r237, %r54;
	@%p19 bra 	$L__BB5_20;
	add.s32 	%r55, %r51, %r38;
	mov.u32 	%r227, %r237;
$L__BB5_19:
	div.s32 	%r133, %r227, %r86;
	mul.lo.s32 	%r134, %r133, %r86;
	sub.s32 	%r135, %r227, %r134;
	add.s32 	%r136, %r133, %r55;
	mad.lo.s32 	%r137, %r136, %r86, %r135;
	mul.wide.s32 	%rd21, %r137, 4;
	add.s64 	%rd22, %rd5, %rd21;
	ld.global.f32 	%f101, [%rd22];
	shl.b32 	%r138, %r227, 2;
	add.s32 	%r139, %r37, %r138;
	st.shared.f32 	[%r139], %f101;
	add.s32 	%r227, %r227, %r39;
	setp.lt.s32 	%p20, %r227, %r54;
	@%p20 bra 	$L__BB5_19;
$L__BB5_20:
	setp.ge.s32 	%p21, %r237, %r86;
	bar.sync 	0;
	@%p21 bra 	$L__BB5_24;
	and.b32  	%r58, %r52, 3;
	sub.s32 	%r59, %r51, %r52;
	add.s32 	%r140, %r51, %r58;
	sub.s32 	%r60, %r52, %r140;
	mov.u32 	%r228, %r237;
$L__BB5_22:
	setp.gt.s32 	%p22, %r53, 0;
	add.s32 	%r141, %r228, %r40;
	mul.wide.s32 	%rd23, %r141, 4;
	add.s64 	%rd24, %rd1, %rd23;
	ld.global.f32 	%f28, [%rd24];
	@%p22 bra 	$L__BB5_41;
$L__BB5_23:
	add.s32 	%r228, %r228, %r39;
	setp.lt.s32 	%p46, %r228, %r86;
	@%p46 bra 	$L__BB5_22;
$L__BB5_24:
	bar.sync 	0;
	add.s32 	%r226, %r226, 1;
	setp.eq.s32 	%p47, %r226, %r4;
	@%p47 bra 	$L__BB5_25;
	bra.uni 	$L__BB5_17;
$L__BB5_25:
	setp.ge.s32 	%p48, %r237, %r86;
	@%p48 bra 	$L__BB5_28;
	ld.param.u32 	%r217, [_Z28tiled_flash_attention_kernelPfPKfS1_S1_iiiii_param_6];
	ld.param.u64 	%rd37, [_Z28tiled_flash_attention_kernelPfPKfS1_S1_iiiii_param_0];
	mad.lo.s32 	%r212, %r1, %r84, %r2;
	mad.lo.s32 	%r213, %r212, %r217, %r3;
	mul.lo.s32 	%r48, %r213, %r86;
	mov.u32 	%r49, %ntid.x;
	cvta.to.global.u64 	%rd6, %rd37;
$L__BB5_27:
	mul.wide.s32 	%rd33, %r237, 4;
	add.s64 	%rd34, %rd3, %rd33;
	ld.local.f32 	%f271, [%rd34];
	div.rn.f32 	%f272, %f271, %f291;
	add.s32 	%r214, %r237, %r48;
	mul.wide.s32 	%rd35, %r214, 4;
	add.s64 	%rd36, %rd6, %rd35;
	st.global.f32 	[%rd36], %f272;
	add.s32 	%r237, %r237, %r49;
	setp.lt.s32 	%p49, %r237, %r86;
	@%p49 bra 	$L__BB5_27;
$L__BB5_28:
	ret;
$L__BB5_29:
	setp.lt.u32 	%p7, %r10, 7;
	mul.lo.s32 	%r29, %r221, %r86;
	mov.f32 	%f285, 0f00000000;
	mov.b32 	%r224, 0;
	@%p7 bra 	$L__BB5_32;
	mov.f32 	%f285, 0f00000000;
	mov.b32 	%r222, 0;
$L__BB5_31:
	.pragma "nounroll";
	add.s32 	%r109, %r222, %r29;
	shl.b32 	%r110, %r109, 2;
	mov.u32 	%r111, shared_mem;
	add.s32 	%r112, %r111, %r110;
	ld.shared.f32 	%f69, [%r112];
	fma.rn.f32 	%f70, %f4, %f69, %f285;
	ld.shared.f32 	%f71, [%r112+4];
	fma.rn.f32 	%f72, %f4, %f71, %f70;
	ld.shared.f32 	%f73, [%r112+8];
	fma.rn.f32 	%f74, %f4, %f73, %f72;
	ld.shared.f32 	%f75, [%r112+12];
	fma.rn.f32 	%f76, %f4, %f75, %f74;
	ld.shared.f32 	%f77, [%r112+16];
	fma.rn.f32 	%f78, %f4, %f77, %f76;
	ld.shared.f32 	%f79, [%r112+20];
	fma.rn.f32 	%f80, %f4, %f79, %f78;
	ld.shared.f32 	%f81, [%r112+24];
	fma.rn.f32 	%f82, %f4, %f81, %f80;
	ld.shared.f32 	%f83, [%r112+28];
	fma.rn.f32 	%f285, %f4, %f83, %f82;
	add.s32 	%r222, %r222, 8;
	setp.eq.s32 	%p8, %r222, %r14;
	mov.u32 	%r224, %r14;
	@%p8 bra 	$L__BB5_32;
	bra.uni 	$L__BB5_31;
$L__BB5_32:
	setp.eq.s32 	%p9, %r11, 0;
	@%p9 bra 	$L__BB5_40;
	setp.lt.u32 	%p10, %r12, 3;
	@%p10 bra 	$L__BB5_35;
	add.s32 	%r113, %r224, %r29;
	shl.b32 	%r114, %r113, 2;
	mov.u32 	%r115, shared_mem;
	add.s32 	%r116, %r115, %r114;
	ld.shared.f32 	%f85, [%r116];
	fma.rn.f32 	%f86, %f4, %f85, %f285;
	ld.shared.f32 	%f87, [%r116+4];
	fma.rn.f32 	%f88, %f4, %f87, %f86;
	ld.shared.f32 	%f89, [%r116+8];
	fma.rn.f32 	%f90, %f4, %f89, %f88;
	ld.shared.f32 	%f91, [%r116+12];
	fma.rn.f32 	%f285, %f4, %f91, %f90;
	add.s32 	%r224, %r224, 4;
$L__BB5_35:
	setp.eq.s32 	%p11, %r13, 0;
	@%p11 bra 	$L__BB5_40;
	setp.eq.s32 	%p12, %r13, 1;
	@%p12 bra 	$L__BB5_38;
	add.s32 	%r117, %r224, %r29;
	shl.b32 	%r118, %r117, 2;
	mov.u32 	%r119, shared_mem;
	add.s32 	%r120, %r119, %r118;
	ld.shared.f32 	%f93, [%r120];
	fma.rn.f32 	%f94, %f4, %f93, %f285;
	ld.shared.f32 	%f95, [%r120+4];
	fma.rn.f32 	%f285, %f4, %f95, %f94;
	add.s32 	%r224, %r224, 2;
$L__BB5_38:
	setp.eq.s32 	%p13, %r15, 0;
	@%p13 bra 	$L__BB5_40;
	add.s32 	%r121, %r224, %r29;
	shl.b32 	%r122, %r121, 2;
	mov.u32 	%r123, shared_mem;
	add.s32 	%r124, %r123, %r122;
	ld.shared.f32 	%f96, [%r124];
	fma.rn.f32 	%f285, %f4, %f96, %f285;
$L__BB5_40:
	div.rn.f32 	%f98, %f285, %f97;
	max.f32 	%f276, %f276, %f98;
	mul.wide.u32 	%rd19, %r221, 4;
	add.s64 	%rd20, %rd2, %rd19;
	st.local.f32 	[%rd20], %f98;
	bra.uni 	$L__BB5_10;
$L__BB5_41:
	setp.eq.s32 	%p23, %r226, 0;
	mul.wide.s32 	%rd25, %r228, 4;
	add.s64 	%rd7, %rd3, %rd25;
	@%p23 bra 	$L__BB5_45;
	mov.b32 	%r231, 0;
$L__BB5_43:
	add.s32 	%r143, %r231, %r51;
	setp.gt.s32 	%p24, %r143, %r3;
	@%p24 bra 	$L__BB5_44;
	bra.uni 	$L__BB5_64;
$L__BB5_44:
	add.s32 	%r231, %r231, 1;
	setp.lt.s32 	%p32, %r231, %r53;
	@%p32 bra 	$L__BB5_43;
	bra.uni 	$L__BB5_23;
$L__BB5_45:
	setp.gt.u32 	%p33, %r59, -4;
	mov.b32 	%r230, 0;
	@%p33 bra 	$L__BB5_56;
	mov.b32 	%r229, 0;
$L__BB5_47:
	add.s32 	%r64, %r229, %r51;
	setp.gt.s32 	%p34, %r64, %r3;
	mul.wide.u32 	%rd26, %r229, 4;
	add.s64 	%rd8, %rd2, %rd26;
	@%p34 bra 	$L__BB5_49;
	ld.local.f32 	%f152, [%rd8];
	sub.f32 	%f153, %f152, %f23;
	fma.rn.f32 	%f154, %f153, 0f3BBB989D, 0f3F000000;
	cvt.sat.f32.f32 	%f155, %f154;
	mov.f32 	%f156, 0f4B400001;
	mov.f32 	%f157, 0f437C0000;
	fma.rm.f32 	%f158, %f155, %f157, %f156;
	add.f32 	%f159, %f158, 0fCB40007F;
	neg.f32 	%f160, %f159;
	fma.rn.f32 	%f161, %f153, 0f3FB8AA3B, %f160;
	fma.rn.f32 	%f162, %f153, 0f32A57060, %f161;
	mov.b32 	%r167, %f158;
	shl.b32 	%r168, %r167, 23;
	mov.b32 	%f163, %r168;
	ex2.approx.ftz.f32 	%f164, %f162;
	mul.f32 	%f165, %f164, %f163;
	add.f32 	%f291, %f291, %f165;
	mad.lo.s32 	%r169, %r229, %r86, %r228;
	shl.b32 	%r170, %r169, 2;
	add.s32 	%r171, %r37, %r170;
	ld.shared.f32 	%f166, [%r171];
	ld.local.f32 	%f167, [%rd7];
	fma.rn.f32 	%f168, %f166, %f165, %f167;
	st.local.f32 	[%rd7], %f168;
$L__BB5_49:
	add.s32 	%r172, %r64, 1;
	setp.gt.s32 	%p35, %r172, %r3;
	@%p35 bra 	$L__BB5_51;
	ld.local.f32 	%f169, [%rd8+4];
	sub.f32 	%f170, %f169, %f23;
	fma.rn.f32 	%f171, %f170, 0f3BBB989D, 0f3F000000;
	cvt.sat.f32.f32 	%f172, %f171;
	mov.f32 	%f173, 0f4B400001;
	mov.f32 	%f174, 0f437C0000;
	fma.rm.f32 	%f175, %f172, %f174, %f173;
	add.f32 	%f176, %f175, 0fCB40007F;
	neg.f32 	%f177, %f176;
	fma.rn.f32 	%f178, %f170, 0f3FB8AA3B, %f177;
	fma.rn.f32 	%f179, %f170, 0f32A57060, %f178;
	mov.b32 	%r173, %f175;
	shl.b32 	%r174, %r173, 23;
	mov.b32 	%f180, %r174;
	ex2.approx.ftz.f32 	%f181, %f179;
	mul.f32 	%f182, %f181, %f180;
	add.f32 	%f291, %f291, %f182;
	mad.lo.s32 	%r175, %r86, %r229, %r86;
	add.s32 	%r176, %r175, %r228;
	shl.b32 	%r177, %r176, 2;
	add.s32 	%r178, %r37, %r177;
	ld.shared.f32 	%f183, [%r178];
	ld.local.f32 	%f184, [%rd7];
	fma.rn.f32 	%f185, %f183, %f182, %f184;
	st.local.f32 	[%rd7], %f185;
$L__BB5_51:
	add.s32 	%r179, %r64, 2;
	setp.gt.s32 	%p36, %r179, %r3;
	@%p36 bra 	$L__BB5_53;
	add.s32 	%r180, %r229, 2;
	ld.local.f32 	%f186, [%rd8+8];
	sub.f32 	%f187, %f186, %f23;
	fma.rn.f32 	%f188, %f187, 0f3BBB989D, 0f3F000000;
	cvt.sat.f32.f32 	%f189, %f188;
	mov.f32 	%f190, 0f4B400001;
	mov.f32 	%f191, 0f437C0000;
	fma.rm.f32 	%f192, %f189, %f191, %f190;
	add.f32 	%f193, %f192, 0fCB40007F;
	neg.f32 	%f194, %f193;
	fma.rn.f32 	%f195, %f187, 0f3FB8AA3B, %f194;
	fma.rn.f32 	%f196, %f187, 0f32A57060, %f195;
	mov.b32 	%r181, %f192;
	shl.b32 	%r182, %r181, 23;
	mov.b32 	%f197, %r182;
	ex2.approx.ftz.f32 	%f198, %f196;
	mul.f32 	%f199, %f198, %f197;
	add.f32 	%f291, %f291, %f199;
	mad.lo.s32 	%r183, %r180, %r86, %r228;
	shl.b32 	%r184, %r183, 2;
	add.s32 	%r185, %r37, %r184;
	ld.shared.f32 	%f200, [%r185];
	ld.local.f32 	%f201, [%rd7];
	fma.rn.f32 	%f202, %f200, %f199, %f201;
	st.local.f32 	[%rd7], %f202;
$L__BB5_53:
	add.s32 	%r186, %r64, 3;
	setp.gt.s32 	%p37, %r186, %r3;
	@%p37 bra 	$L__BB5_55;
	add.s32 	%r187, %r229, 3;
	ld.local.f32 	%f203, [%rd8+12];
	sub.f32 	%f204, %f203, %f23;
	fma.rn.f32 	%f205, %f204, 0f3BBB989D, 0f3F000000;
	cvt.sat.f32.f32 	%f206, %f205;
	mov.f32 	%f207, 0f4B400001;
	mov.f32 	%f208, 0f437C0000;
	fma.rm.f32 	%f209, %f206, %f208, %f207;
	add.f32 	%f210, %f209, 0fCB40007F;
	neg.f32 	%f211, %f210;
	fma.rn.f32 	%f212, %f204, 0f3FB8AA3B, %f211;
	fma.rn.f32 	%f213, %f204, 0f32A57060, %f212;
	mov.b32 	%r188, %f209;
	shl.b32 	%r189, %r188, 23;
	mov.b32 	%f214, %r189;
	ex2.approx.ftz.f32 	%f215, %f213;
	mul.f32 	%f216, %f215, %f214;
	add.f32 	%f291, %f291, %f216;
	mad.lo.s32 	%r190, %r187, %r86, %r228;
	shl.b32 	%r191, %r190, 2;
	add.s32 	%r192, %r37, %r191;
	ld.shared.f32 	%f217, [%r192];
	ld.local.f32 	%f218, [%rd7];
	fma.rn.f32 	%f219, %f217, %f216, %f218;
	st.local.f32 	[%rd7], %f219;
$L__BB5_55:
	add.s32 	%r229, %r229, 4;
	setp.ne.s32 	%p38, %r229, %r60;
	mov.u32 	%r230, %r60;
	@%p38 bra 	$L__BB5_47;
$L__BB5_56:
	setp.eq.s32 	%p39, %r58, 0;
	@%p39 bra 	$L__BB5_23;
	add.s32 	%r67, %r230, %r51;
	setp.gt.s32 	%p40, %r67, %r3;
	@%p40 bra 	$L__BB5_59;
	mul.wide.u32 	%rd27, %r230, 4;
	add.s64 	%rd28, %rd2, %rd27;
	ld.local.f32 	%f220, [%rd28];
	sub.f32 	%f221, %f220, %f23;
	fma.rn.f32 	%f222, %f221, 0f3BBB989D, 0f3F000000;
	cvt.sat.f32.f32 	%f223, %f222;
	mov.f32 	%f224, 0f4B400001;
	mov.f32 	%f225, 0f437C0000;
	fma.rm.f32 	%f226, %f223, %f225, %f224;
	add.f32 	%f227, %f226, 0fCB40007F;
	neg.f32 	%f228, %f227;
	fma.rn.f32 	%f229, %f221, 0f3FB8AA3B, %f228;
	fma.rn.f32 	%f230, %f221, 0f32A57060, %f229;
	mov.b32 	%r193, %f226;
	shl.b32 	%r194, %r193, 23;
	mov.b32 	%f231, %r194;
	ex2.approx.ftz.f32 	%f232, %f230;
	mul.f32 	%f233, %f232, %f231;
	add.f32 	%f291, %f291, %f233;
	mad.lo.s32 	%r195, %r230, %r86, %r228;
	shl.b32 	%r196, %r195, 2;
	add.s32 	%r197, %r37, %r196;
	ld.shared.f32 	%f234, [%r197];
	ld.local.f32 	%f235, [%rd7];
	fma.rn.f32 	%f236, %f234, %f233, %f235;
	st.local.f32 	[%rd7], %f236;
$L__BB5_59:
	setp.eq.s32 	%p41, %r58, 1;
	@%p41 bra 	$L__BB5_23;
	add.s32 	%r198, %r67, 1;
	setp.gt.s32 	%p42, %r198, %r3;
	@%p42 bra 	$L__BB5_62;
	mul.wide.u32 	%rd29, %r230, 4;
	add.s64 	%rd30, %rd2, %rd29;
	ld.local.f32 	%f237, [%rd30+4];
	sub.f32 	%f238, %f237, %f23;
	fma.rn.f32 	%f239, %f238, 0f3BBB989D, 0f3F000000;
	cvt.sat.f32.f32 	%f240, %f239;
	mov.f32 	%f241, 0f4B400001;
	mov.f32 	%f242, 0f437C0000;
	fma.rm.f32 	%f243, %f240, %f242, %f241;
	add.f32 	%f244, %f243, 0fCB40007F;
	neg.f32 	%f245, %f244;
	fma.rn.f32 	%f246, %f238, 0f3FB8AA3B, %f245;
	fma.rn.f32 	%f247, %f238, 0f32A57060, %f246;
	mov.b32 	%r199, %f243;
	shl.b32 	%r200, %r199, 23;
	mov.b32 	%f248, %r200;
	ex2.approx.ftz.f32 	%f249, %f247;
	mul.f32 	%f250, %f249, %f248;
	add.f32 	%f291, %f291, %f250;
	mad.lo.s32 	%r201, %r86, %r230, %r86;
	add.s32 	%r202, %r201, %r228;
	shl.b32 	%r203, %r202, 2;
	add.s32 	%r204, %r37, %r203;
	ld.shared.f32 	%f251, [%r204];
	ld.local.f32 	%f252, [%rd7];
	fma.rn.f32 	%f253, %f251, %f250, %f252;
	st.local.f32 	[%rd7], %f253;
$L__BB5_62:
	setp.eq.s32 	%p43, %r58, 2;
	add.s32 	%r205, %r67, 2;
	setp.gt.s32 	%p44, %r205, %r3;
	or.pred  	%p45, %p43, %p44;
	@%p45 bra 	$L__BB5_23;
	add.s32 	%r206, %r230, 2;
	mul.wide.u32 	%rd31, %r230, 4;
	add.s64 	%rd32, %rd2, %rd31;
	ld.local.f32 	%f254, [%rd32+8];
	sub.f32 	%f255, %f254, %f23;
	fma.rn.f32 	%f256, %f255, 0f3BBB989D, 0f3F000000;
	cvt.sat.f32.f32 	%f257, %f256;
	mov.f32 	%f258, 0f4B400001;
	mov.f32 	%f259, 0f437C0000;
	fma.rm.f32 	%f260, %f257, %f259, %f258;
	add.f32 	%f261, %f260, 0fCB40007F;
	neg.f32 	%f262, %f261;
	fma.rn.f32 	%f263, %f255, 0f3FB8AA3B, %f262;
	fma.rn.f32 	%f264, %f255, 0f32A57060, %f263;
	mov.b32 	%r207, %f260;
	shl.b32 	%r208, %r207, 23;
	mov.b32 	%f265, %r208;
	ex2.approx.ftz.f32 	%f266, %f264;
	mul.f32 	%f267, %f266, %f265;
	add.f32 	%f291, %f291, %f267;
	mad.lo.s32 	%r209, %r206, %r86, %r228;
	shl.b32 	%r210, %r209, 2;
	add.s32 	%r211, %r37, %r210;
	ld.shared.f32 	%f268, [%r211];
	ld.local.f32 	%f269, [%rd7];
	fma.rn.f32 	%f270, %f268, %f267, %f269;
	st.local.f32 	[%rd7], %f270;
	bra.uni 	$L__BB5_23;
$L__BB5_64:
	setp.lt.u32 	%p25, %r41, 7;
	mul.lo.s32 	%r74, %r231, %r86;
	mov.f32 	%f310, 0f00000000;
	mov.b32 	%r235, 0;
	@%p25 bra 	$L__BB5_67;
	mov.u32 	%r145, shared_mem;
	mad.lo.s32 	%r146, %r47, %r231, %r145;
	add.s32 	%r232, %r146, 16;
	mov.f32 	%f310, 0f00000000;
	mov.u32 	%r233, %r46;
$L__BB5_66:
	.pragma "nounroll";
	ld.shared.f32 	%f105, [%r232+-16];
	fma.rn.f32 	%f106, %f28, %f105, %f310;
	ld.shared.f32 	%f107, [%r232+-12];
	fma.rn.f32 	%f108, %f28, %f107, %f106;
	ld.shared.f32 	%f109, [%r232+-8];
	fma.rn.f32 	%f110, %f28, %f109, %f108;
	ld.shared.f32 	%f111, [%r232+-4];
	fma.rn.f32 	%f112, %f28, %f111, %f110;
	ld.shared.f32 	%f113, [%r232];
	fma.rn.f32 	%f114, %f28, %f113, %f112;
	ld.shared.f32 	%f115, [%r232+4];
	fma.rn.f32 	%f116, %f28, %f115, %f114;
	ld.shared.f32 	%f117, [%r232+8];
	fma.rn.f32 	%f118, %f28, %f117, %f116;
	ld.shared.f32 	%f119, [%r232+12];
	fma.rn.f32 	%f310, %f28, %f119, %f118;
	add.s32 	%r233, %r233, 8;
	add.s32 	%r232, %r232, 32;
	setp.eq.s32 	%p26, %r233, 0;
	mov.u32 	%r235, %r44;
	@%p26 bra 	$L__BB5_67;
	bra.uni 	$L__BB5_66;
$L__BB5_67:
	setp.eq.s32 	%p27, %r42, 0;
	@%p27 bra 	$L__BB5_75;
	add.s32 	%r147, %r42, -1;
	setp.lt.u32 	%p28, %r147, 3;
	@%p28 bra 	$L__BB5_70;
	add.s32 	%r148, %r235, %r74;
	shl.b32 	%r149, %r148, 2;
	mov.u32 	%r150, shared_mem;
	add.s32 	%r151, %r150, %r149;
	ld.shared.f32 	%f121, [%r151];
	fma.rn.f32 	%f122, %f28, %f121, %f310;
	ld.shared.f32 	%f123, [%r151+4];
	fma.rn.f32 	%f124, %f28, %f123, %f122;
	ld.shared.f32 	%f125, [%r151+8];
	fma.rn.f32 	%f126, %f28, %f125, %f124;
	ld.shared.f32 	%f127, [%r151+12];
	fma.rn.f32 	%f310, %f28, %f127, %f126;
	add.s32 	%r235, %r235, 4;
$L__BB5_70:
	setp.eq.s32 	%p29, %r43, 0;
	@%p29 bra 	$L__BB5_75;
	setp.eq.s32 	%p30, %r43, 1;
	@%p30 bra 	$L__BB5_73;
	add.s32 	%r152, %r235, %r74;
	shl.b32 	%r153, %r152, 2;
	mov.u32 	%r154, shared_mem;
	add.s32 	%r155, %r154, %r153;
	ld.shared.f32 	%f129, [%r155];
	fma.rn.f32 	%f130, %f28, %f129, %f310;
	ld.shared.f32 	%f131, [%r155+4];
	fma.rn.f32 	%f310, %f28, %f131, %f130;
	add.s32 	%r235, %r235, 2;
$L__BB5_73:
	setp.eq.s32 	%p31, %r45, 0;
	@%p31 bra 	$L__BB5_75;
	add.s32 	%r156, %r235, %r74;
	shl.b32 	%r157, %r156, 2;
	mov.u32 	%r158, shared_mem;
	add.s32 	%r159, %r158, %r157;
	ld.shared.f32 	%f132, [%r159];
	fma.rn.f32 	%f310, %f28, %f132, %f310;
$L__BB5_75:
	div.rn.f32 	%f134, %f310, %f133;
	sub.f32 	%f135, %f134, %f23;
	fma.rn.f32 	%f136, %f135, 0f3BBB989D, 0f3F000000;
	cvt.sat.f32.f32 	%f137, %f136;
	mov.f32 	%f138, 0f4B400001;
	mov.f32 	%f139, 0f437C0000;
	fma.rm.f32 	%f140, %f137, %f139, %f138;
	add.f32 	%f141, %f140, 0fCB40007F;
	neg.f32 	%f142, %f141;
	fma.rn.f32 	%f143, %f135, 0f3FB8AA3B, %f142;
	fma.rn.f32 	%f144, %f135, 0f32A57060, %f143;
	mov.b32 	%r160, %f140;
	shl.b32 	%r161, %r160, 23;
	mov.b32 	%f145, %r161;
	ex2.approx.ftz.f32 	%f146, %f144;
	mul.f32 	%f147, %f146, %f145;
	add.f32 	%f291, %f291, %f147;
	add.s32 	%r162, %r74, %r228;
	shl.b32 	%r163, %r162, 2;
	add.s32 	%r164, %r37, %r163;
	ld.shared.f32 	%f148, [%r164];
	ld.local.f32 	%f149, [%rd7];
	fma.rn.f32 	%f150, %f148, %f147, %f149;
	st.local.f32 	[%rd7], %f150;
	bra.uni 	$L__BB5_44;

}
	// .globl	_Z22flash_attention_kernelPfPKfS1_S1_iiii
.visible .entry _Z22flash_attention_kernelPfPKfS1_S1_iiii(
	.param .u64 .ptr .align 1 _Z22flash_attention_kernelPfPKfS1_S1_iiii_param_0,
	.param .u64 .ptr .align 1 _Z22flash_attention_kernelPfPKfS1_S1_iiii_param_1,
	.param .u64 .ptr .align 1 _Z22flash_attention_kernelPfPKfS1_S1_iiii_param_2,
	.param .u64 .ptr .align 1 _Z22flash_attention_kernelPfPKfS1_S1_iiii_param_3,
	.param .u32 _Z22flash_attention_kernelPfPKfS1_S1_iiii_param_4,
	.param .u32 _Z22flash_attention_kernelPfPKfS1_S1_iiii_param_5,
	.param .u32 _Z22flash_attention_kernelPfPKfS1_S1_iiii_param_6,
	.param .u32 _Z22flash_attention_kernelPfPKfS1_S1_iiii_param_7
)
{
	.reg .pred 	%p<22>;
	.reg .b32 	%r<119>;
	.reg .b32 	%f<136>;
	.reg .b64 	%rd<16>;

	ld.param.u64 	%rd5, [_Z22flash_attention_kernelPfPKfS1_S1_iiii_param_0];
	ld.param.u64 	%rd6, [_Z22flash_attention_kernelPfPKfS1_S1_iiii_param_1];
	ld.param.u64 	%rd7, [_Z22flash_attention_kernelPfPKfS1_S1_iiii_param_2];
	ld.param.u64 	%rd8, [_Z22flash_attention_kernelPfPKfS1_S1_iiii_param_3];
	ld.param.u32 	%r49, [_Z22flash_attention_kernelPfPKfS1_S1_iiii_param_5];
	ld.param.u32 	%r50, [_Z22flash_attention_kernelPfPKfS1_S1_iiii_param_6];
	ld.param.u32 	%r51, [_Z22flash_attention_kernelPfPKfS1_S1_iiii_param_7];
	mov.u32 	%r52, %ctaid.z;
	div.u32 	%r1, %r52, %r49;
	mul.lo.s32 	%r53, %r1, %r49;
	sub.s32 	%r2, %r52, %r53;
	mov.u32 	%r3, %ctaid.y;
	mul.lo.s32 	%r4, %r51, %r50;
	shl.b32 	%r54, %r4, 2;
	mov.u32 	%r55, shared_mem;
	add.s32 	%r5, %r55, %r54;
	mov.u32 	%r107, %tid.x;
	setp.ge.s32 	%p1, %r107, %r4;
	@%p1 bra 	$L__BB6_5;
	mad.lo.s32 	%r56, %r1, %r49, %r2;
	mul.lo.s32 	%r7, %r56, %r50;
	mov.u32 	%r8, %ntid.x;
	cvta.to.global.u64 	%rd1, %rd7;
	cvta.to.global.u64 	%rd2, %rd8;
	mov.u32 	%r106, %r107;
$L__BB6_2:
	div.s32 	%r10, %r106, %r51;
	setp.gt.s32 	%p2, %r10, %r3;
	@%p2 bra 	$L__BB6_4;
	add.s32 	%r57, %r7, %r10;
	rem.s32 	%r58, %r106, %r51;
	mad.lo.s32 	%r59, %r57, %r51, %r58;
	mul.wide.s32 	%rd9, %r59, 4;
	add.s64 	%rd10, %rd1, %rd9;
	ld.global.f32 	%f33, [%rd10];
	shl.b32 	%r60, %r106, 2;
	add.s32 	%r62, %r55, %r60;
	st.shared.f32 	[%r62], %f33;
	add.s64 	%rd11, %rd2, %rd9;
	ld.global.f32 	%f34, [%rd11];
	add.s32 	%r63, %r5, %r60;
	st.shared.f32 	[%r63], %f34;
$L__BB6_4:
	add.s32 	%r106, %r106, %r8;
	setp.lt.s32 	%p3, %r106, %r4;
	@%p3 bra 	$L__BB6_2;
$L__BB6_5:
	bar.sync 	0;
	setp.ge.s32 	%p4, %r107, %r51;
	@%p4 bra 	$L__BB6_34;
	mad.lo.s32 	%r64, %r1, %r49, %r2;
	mad.lo.s32 	%r65, %r64, %r50, %r3;
	mul.lo.s32 	%r12, %r65, %r51;
	cvt.rn.f32.s32 	%f35, %r51;
	sqrt.rn.f32 	%f1, %f35;
	mov.u32 	%r13, %ntid.x;
	add.s32 	%r14, %r51, -1;
	and.b32  	%r15, %r51, 7;
	add.s32 	%r16, %r15, -1;
	and.b32  	%r17, %r51, 3;
	add.s32 	%r18, %r17, -1;
	and.b32  	%r19, %r51, -8;
	and.b32  	%r20, %r51, 1;
	neg.s32 	%r21, %r19;
	shl.b32 	%r22, %r51, 2;
	cvta.to.global.u64 	%rd3, %rd6;
	cvta.to.global.u64 	%rd4, %rd5;
$L__BB6_7:
	add.s32 	%r24, %r107, %r12;
	mul.wide.s32 	%rd12, %r24, 4;
	add.s64 	%rd13, %rd3, %rd12;
	ld.global.f32 	%f2, [%rd13];
	mov.f32 	%f117, 0fCE6E6B28;
	mov.b32 	%r108, 0;
$L__BB6_8:
	mov.u32 	%r25, %r108;
	setp.lt.u32 	%p5, %r14, 7;
	mul.lo.s32 	%r26, %r25, %r51;
	mov.f32 	%f125, 0f00000000;
	mov.b32 	%r112, 0;
	@%p5 bra 	$L__BB6_11;
	mov.u32 	%r68, shared_mem;
	mad.lo.s32 	%r69, %r22, %r25, %r68;
	add.s32 	%r109, %r69, 16;
	mov.f32 	%f125, 0f00000000;
	mov.u32 	%r110, %r21;
$L__BB6_10:
	.pragma "nounroll";
	ld.shared.f32 	%f40, [%r109+-16];
	fma.rn.f32 	%f41, %f2, %f40, %f125;
	ld.shared.f32 	%f42, [%r109+-12];
	fma.rn.f32 	%f43, %f2, %f42, %f41;
	ld.shared.f32 	%f44, [%r109+-8];
	fma.rn.f32 	%f45, %f2, %f44, %f43;
	ld.shared.f32 	%f46, [%r109+-4];
	fma.rn.f32 	%f47, %f2, %f46, %f45;
	ld.shared.f32 	%f48, [%r109];
	fma.rn.f32 	%f49, %f2, %f48, %f47;
	ld.shared.f32 	%f50, [%r109+4];
	fma.rn.f32 	%f51, %f2, %f50, %f49;
	ld.shared.f32 	%f52, [%r109+8];
	fma.rn.f32 	%f53, %f2, %f52, %f51;
	ld.shared.f32 	%f54, [%r109+12];
	fma.rn.f32 	%f125, %f2, %f54, %f53;
	add.s32 	%r110, %r110, 8;
	add.s32 	%r109, %r109, 32;
	setp.ne.s32 	%p6, %r110, 0;
	mov.u32 	%r112, %r19;
	@%p6 bra 	$L__BB6_10;
$L__BB6_11:
	setp.eq.s32 	%p7, %r15, 0;
	@%p7 bra 	$L__BB6_19;
	setp.lt.u32 	%p8, %r16, 3;
	@%p8 bra 	$L__BB6_14;
	add.s32 	%r70, %r112, %r26;
	shl.b32 	%r71, %r70, 2;
	mov.u32 	%r72, shared_mem;
	add.s32 	%r73, %r72, %r71;
	ld.shared.f32 	%f56, [%r73];
	fma.rn.f32 	%f57, %f2, %f56, %f125;
	ld.shared.f32 	%f58, [%r73+4];
	fma.rn.f32 	%f59, %f2, %f58, %f57;
	ld.shared.f32 	%f60, [%r73+8];
	fma.rn.f32 	%f61, %f2, %f60, %f59;
	ld.shared.f32 	%f62, [%r73+12];
	fma.rn.f32 	%f125, %f2, %f62, %f61;
	add.s32 	%r112, %r112, 4;
$L__BB6_14:
	setp.eq.s32 	%p9, %r17, 0;
	@%p9 bra 	$L__BB6_19;
	setp.eq.s32 	%p10, %r18, 0;
	@%p10 bra 	$L__BB6_17;
	add.s32 	%r74, %r112, %r26;
	shl.b32 	%r75, %r74, 2;
	mov.u32 	%r76, shared_mem;
	add.s32 	%r77, %r76, %r75;
	ld.shared.f32 	%f64, [%r77];
	fma.rn.f32 	%f65, %f2, %f64, %f125;
	ld.shared.f32 	%f66, [%r77+4];
	fma.rn.f32 	%f125, %f2, %f66, %f65;
	add.s32 	%r112, %r112, 2;
$L__BB6_17:
	setp.eq.s32 	%p11, %r20, 0;
	@%p11 bra 	$L__BB6_19;
	add.s32 	%r78, %r112, %r26;
	shl.b32 	%r79, %r78, 2;
	mov.u32 	%r80, shared_mem;
	add.s32 	%r81, %r80, %r79;
	ld.shared.f32 	%f67, [%r81];
	fma.rn.f32 	%f125, %f2, %f67, %f125;
$L__BB6_19:
	div.rn.f32 	%f68, %f125, %f1;
	max.f32 	%f117, %f117, %f68;
	add.s32 	%r108, %r25, 1;
	setp.ne.s32 	%p12, %r25, %r3;
	@%p12 bra 	$L__BB6_8;
	mov.f32 	%f126, 0f00000000;
	mov.b32 	%r114, 0;
	mov.f32 	%f127, %f126;
$L__BB6_21:
	mov.u32 	%r38, %r114;
	setp.lt.u32 	%p13, %r14, 7;
	mul.lo.s32 	%r39, %r38, %r51;
	mov.f32 	%f135, 0f00000000;
	mov.b32 	%r117, 0;
	@%p13 bra 	$L__BB6_24;
	mov.f32 	%f135, 0f00000000;
	mov.b32 	%r115, 0;
$L__BB6_23:
	.pragma "nounroll";
	add.s32 	%r85, %r115, %r39;
	shl.b32 	%r86, %r85, 2;
	mov.u32 	%r87, shared_mem;
	add.s32 	%r88, %r87, %r86;
	ld.shared.f32 	%f73, [%r88];
	fma.rn.f32 	%f74, %f2, %f73, %f135;
	ld.shared.f32 	%f75, [%r88+4];
	fma.rn.f32 	%f76, %f2, %f75, %f74;
	ld.shared.f32 	%f77, [%r88+8];
	fma.rn.f32 	%f78, %f2, %f77, %f76;
	ld.shared.f32 	%f79, [%r88+12];
	fma.rn.f32 	%f80, %f2, %f79, %f78;
	ld.shared.f32 	%f81, [%r88+16];
	fma.rn.f32 	%f82, %f2, %f81, %f80;
	ld.shared.f32 	%f83, [%r88+20];
	fma.rn.f32 	%f84, %f2, %f83, %f82;
	ld.shared.f32 	%f85, [%r88+24];
	fma.rn.f32 	%f86, %f2, %f85, %f84;
	ld.shared.f32 	%f87, [%r88+28];
	fma.rn.f32 	%f135, %f2, %f87, %f86;
	add.s32 	%r115, %r115, 8;
	setp.ne.s32 	%p14, %r115, %r19;
	mov.u32 	%r117, %r19;
	@%p14 bra 	$L__BB6_23;
$L__BB6_24:
	setp.eq.s32 	%p15, %r15, 0;
	@%p15 bra 	$L__BB6_32;
	setp.lt.u32 	%p16, %r16, 3;
	@%p16 bra 	$L__BB6_27;
	add.s32 	%r89, %r117, %r39;
	shl.b32 	%r90, %r89, 2;
	mov.u32 	%r91, shared_mem;
	add.s32 	%r92, %r91, %r90;
	ld.shared.f32 	%f89, [%r92];
	fma.rn.f32 	%f90, %f2, %f89, %f135;
	ld.shared.f32 	%f91, [%r92+4];
	fma.rn.f32 	%f92, %f2, %f91, %f90;
	ld.shared.f32 	%f93, [%r92+8];
	fma.rn.f32 	%f94, %f2, %f93, %f92;
	ld.shared.f32 	%f95, [%r92+12];
	fma.rn.f32 	%f135, %f2, %f95, %f94;
	add.s32 	%r117, %r117, 4;
$L__BB6_27:
	setp.eq.s32 	%p17, %r17, 0;
	@%p17 bra 	$L__BB6_32;
	setp.eq.s32 	%p18, %r18, 0;
	@%p18 bra 	$L__BB6_30;
	add.s32 	%r93, %r117, %r39;
	shl.b32 	%r94, %r93, 2;
	mov.u32 	%r95, shared_mem;
	add.s32 	%r96, %r95, %r94;
	ld.shared.f32 	%f97, [%r96];
	fma.rn.f32 	%f98, %f2, %f97, %f135;
	ld.shared.f32 	%f99, [%r96+4];
	fma.rn.f32 	%f135, %f2, %f99, %f98;
	add.s32 	%r117, %r117, 2;
$L__BB6_30:
	setp.eq.s32 	%p19, %r20, 0;
	@%p19 bra 	$L__BB6_32;
	add.s32 	%r97, %r117, %r39;
	shl.b32 	%r98, %r97, 2;
	mov.u32 	%r99, shared_mem;
	add.s32 	%r100, %r99, %r98;
	ld.shared.f32 	%f100, [%r100];
	fma.rn.f32 	%f135, %f2, %f100, %f135;
$L__BB6_32:
	div.rn.f32 	%f101, %f135, %f1;
	sub.f32 	%f102, %f101, %f117;
	fma.rn.f32 	%f103, %f102, 0f3BBB989D, 0f3F000000;
	cvt.sat.f32.f32 	%f104, %f103;
	mov.f32 	%f105, 0f4B400001;
	mov.f32 	%f106, 0f437C0000;
	fma.rm.f32 	%f107, %f104, %f106, %f105;
	add.f32 	%f108, %f107, 0fCB40007F;
	neg.f32 	%f109, %f108;
	fma.rn.f32 	%f110, %f102, 0f3FB8AA3B, %f109;
	fma.rn.f32 	%f111, %f102, 0f32A57060, %f110;
	mov.b32 	%r101, %f107;
	shl.b32 	%r102, %r101, 23;
	mov.b32 	%f112, %r102;
	ex2.approx.ftz.f32 	%f113, %f111;
	mul.f32 	%f114, %f113, %f112;
	add.f32 	%f127, %f127, %f114;
	add.s32 	%r103, %r39, %r107;
	shl.b32 	%r104, %r103, 2;
	add.s32 	%r105, %r5, %r104;
	ld.shared.f32 	%f115, [%r105];
	fma.rn.f32 	%f126, %f115, %f114, %f126;
	add.s32 	%r114, %r38, 1;
	setp.ne.s32 	%p20, %r38, %r3;
	@%p20 bra 	$L__BB6_21;
	div.rn.f32 	%f116, %f126, %f127;
	mul.wide.s32 	%rd14, %r24, 4;
	add.s64 	%rd15, %rd4, %rd14;
	st.global.f32 	[%rd15], %f116;
	add.s32 	%r107, %r107, %r13;
	setp.lt.s32 	%p21, %r107, %r51;
	@%p21 bra 	$L__BB6_7;
$L__BB6_34:
	ret;

}
	// .globl	_Z23attention_output_kernelPfPKfS1_iiiii
.visible .entry _Z23attention_output_kernelPfPKfS1_iiiii(
	.param .u64 .ptr .align 1 _Z23attention_output_kernelPfPKfS1_iiiii_param_0,
	.param .u64 .ptr .align 1 _Z23attention_output_kernelPfPKfS1_iiiii_param_1,
	.param .u64 .ptr .align 1 _Z23attention_output_kernelPfPKfS1_iiiii_param_2,
	.param .u32 _Z23attention_output_kernelPfPKfS1_iiiii_param_3,
	.param .u32 _Z23attention_output_kernelPfPKfS1_iiiii_param_4,
	.param .u32 _Z23attention_output_kernelPfPKfS1_iiiii_param_5,
	.param .u32 _Z23attention_output_kernelPfPKfS1_iiiii_param_6,
	.param .u32 _Z23attention_output_kernelPfPKfS1_iiiii_param_7
)
{
	.reg .pred 	%p<13>;
	.reg .b32 	%r<57>;
	.reg .b32 	%f<73>;
	.reg .b64 	%rd<40>;

	ld.param.u64 	%rd4, [_Z23attention_output_kernelPfPKfS1_iiiii_param_1];
	ld.param.u64 	%rd5, [_Z23attention_output_kernelPfPKfS1_iiiii_param_2];
	ld.param.u32 	%r25, [_Z23attention_output_kernelPfPKfS1_iiiii_param_4];
	ld.param.u32 	%r26, [_Z23attention_output_kernelPfPKfS1_iiiii_param_5];
	ld.param.u32 	%r27, [_Z23attention_output_kernelPfPKfS1_iiiii_param_6];
	ld.param.u32 	%r28, [_Z23attention_output_kernelPfPKfS1_iiiii_param_7];
	cvta.to.global.u64 	%rd1, %rd5;
	cvta.to.global.u64 	%rd2, %rd4;
	mov.u32 	%r1, %ctaid.z;
	mov.u32 	%r2, %ctaid.y;
	mov.u32 	%r29, %ctaid.x;
	mov.u32 	%r30, %ntid.x;
	mov.u32 	%r31, %tid.x;
	mad.lo.s32 	%r3, %r29, %r30, %r31;
	setp.ge.s32 	%p1, %r3, %r26;
	mov.f32 	%f71, 0f00000000;
	@%p1 bra 	$L__BB7_17;
	setp.lt.s32 	%p2, %r27, 1;
	@%p2 bra 	$L__BB7_16;
	setp.lt.s32 	%p3, %r28, 1;
	@%p3 bra 	$L__BB7_16;
	and.b32  	%r4, %r28, 7;
	and.b32  	%r5, %r28, 2147483640;
	neg.s32 	%r6, %r5;
	mul.lo.s32 	%r7, %r28, %r26;
	shl.b32 	%r8, %r26, 3;
	mov.f32 	%f71, 0f00000000;
	mov.b32 	%r50, 0;
	mul.wide.s32 	%rd30, %r26, 4;
$L__BB7_4:
	setp.lt.u32 	%p4, %r28, 8;
	mad.lo.s32 	%r34, %r27, %r1, %r50;
	mad.lo.s32 	%r35, %r34, %r25, %r2;
	mul.lo.s32 	%r10, %r35, %r28;
	mul.lo.s32 	%r11, %r50, %r28;
	mov.b32 	%r55, 0;
	@%p4 bra 	$L__BB7_7;
	mad.lo.s32 	%r52, %r7, %r50, %r3;
	mov.u32 	%r51, %r10;
	mov.u32 	%r53, %r6;
$L__BB7_6:
	.pragma "nounroll";
	mul.wide.s32 	%rd6, %r51, 4;
	add.s64 	%rd7, %rd2, %rd6;
	ld.global.f32 	%f19, [%rd7];
	mul.wide.s32 	%rd8, %r52, 4;
	add.s64 	%rd9, %rd1, %rd8;
	ld.global.f32 	%f20, [%rd9];
	fma.rn.f32 	%f21, %f19, %f20, %f71;
	ld.global.f32 	%f22, [%rd7+4];
	mul.wide.s32 	%rd10, %r26, 4;
	add.s64 	%rd11, %rd9, %rd10;
	ld.global.f32 	%f23, [%rd11];
	fma.rn.f32 	%f24, %f22, %f23, %f21;
	ld.global.f32 	%f25, [%rd7+8];
	add.s64 	%rd12, %rd11, %rd10;
	ld.global.f32 	%f26, [%rd12];
	fma.rn.f32 	%f27, %f25, %f26, %f24;
	ld.global.f32 	%f28, [%rd7+12];
	add.s64 	%rd13, %rd12, %rd10;
	ld.global.f32 	%f29, [%rd13];
	fma.rn.f32 	%f30, %f28, %f29, %f27;
	ld.global.f32 	%f31, [%rd7+16];
	add.s64 	%rd14, %rd13, %rd10;
	ld.global.f32 	%f32, [%rd14];
	fma.rn.f32 	%f33, %f31, %f32, %f30;
	ld.global.f32 	%f34, [%rd7+20];
	add.s64 	%rd15, %rd14, %rd10;
	ld.global.f32 	%f35, [%rd15];
	fma.rn.f32 	%f36, %f34, %f35, %f33;
	ld.global.f32 	%f37, [%rd7+24];
	add.s64 	%rd16, %rd15, %rd10;
	ld.global.f32 	%f38, [%rd16];
	fma.rn.f32 	%f39, %f37, %f38, %f36;
	ld.global.f32 	%f40, [%rd7+28];
	add.s64 	%rd17, %rd16, %rd10;
	ld.global.f32 	%f41, [%rd17];
	fma.rn.f32 	%f71, %f40, %f41, %f39;
	add.s32 	%r53, %r53, 8;
	add.s32 	%r52, %r52, %r8;
	add.s32 	%r51, %r51, 8;
	setp.ne.s32 	%p5, %r53, 0;
	mov.u32 	%r55, %r5;
	@%p5 bra 	$L__BB7_6;
$L__BB7_7:
	setp.eq.s32 	%p6, %r4, 0;
	@%p6 bra 	$L__BB7_15;
	add.s32 	%r36, %r4, -1;
	setp.lt.u32 	%p7, %r36, 3;
	@%p7 bra 	$L__BB7_10;
	add.s32 	%r37, %r55, %r10;
	add.s32 	%r38, %r55, %r11;
	mad.lo.s32 	%r39, %r38, %r26, %r3;
	mul.wide.s32 	%rd18, %r37, 4;
	add.s64 	%rd19, %rd2, %rd18;
	ld.global.f32 	%f43, [%rd19];
	mul.wide.s32 	%rd20, %r39, 4;
	add.s64 	%rd21, %rd1, %rd20;
	ld.global.f32 	%f44, [%rd21];
	fma.rn.f32 	%f45, %f43, %f44, %f71;
	ld.global.f32 	%f46, [%rd19+4];
	add.s64 	%rd23, %rd21, %rd30;
	ld.global.f32 	%f47, [%rd23];
	fma.rn.f32 	%f48, %f46, %f47, %f45;
	ld.global.f32 	%f49, [%rd19+8];
	add.s64 	%rd24, %rd23, %rd30;
	ld.global.f32 	%f50, [%rd24];
	fma.rn.f32 	%f51, %f49, %f50, %f48;
	ld.global.f32 	%f52, [%rd19+12];
	add.s64 	%rd25, %rd24, %rd30;
	ld.global.f32 	%f53, [%rd25];
	fma.rn.f32 	%f71, %f52, %f53, %f51;
	add.s32 	%r55, %r55, 4;
$L__BB7_10:
	and.b32  	%r40, %r28, 3;
	setp.eq.s32 	%p8, %r40, 0;
	@%p8 bra 	$L__BB7_15;
	setp.eq.s32 	%p9, %r40, 1;
	@%p9 bra 	$L__BB7_13;
	add.s32 	%r41, %r55, %r10;
	add.s32 	%r42, %r55, %r11;
	mad.lo.s32 	%r43, %r42, %r26, %r3;
	mul.wide.s32 	%rd26, %r41, 4;
	add.s64 	%rd27, %rd2, %rd26;
	ld.global.f32 	%f55, [%rd27];
	mul.wide.s32 	%rd28, %r43, 4;
	add.s64 	%rd29, %rd1, %rd28;
	ld.global.f32 	%f56, [%rd29];
	fma.rn.f32 	%f57, %f55, %f56, %f71;
	ld.global.f32 	%f58, [%rd27+4];
	add.s64 	%rd31, %rd29, %rd30;
	ld.global.f32 	%f59, [%rd31];
	fma.rn.f32 	%f71, %f58, %f59, %f57;
	add.s32 	%r55, %r55, 2;
$L__BB7_13:
	and.b32  	%r44, %r28, 1;
	setp.eq.b32 	%p10, %r44, 1;
	not.pred 	%p11, %p10;
	@%p11 bra 	$L__BB7_15;
	add.s32 	%r45, %r55, %r10;
	add.s32 	%r46, %r55, %r11;
	mad.lo.s32 	%r47, %r46, %r26, %r3;
	mul.wide.s32 	%rd32, %r45, 4;
	add.s64 	%rd33, %rd2, %rd32;
	ld.global.f32 	%f60, [%rd33];
	mul.wide.s32 	%rd34, %r47, 4;
	add.s64 	%rd35, %rd1, %rd34;
	ld.global.f32 	%f61, [%rd35];
	fma.rn.f32 	%f71, %f60, %f61, %f71;
$L__BB7_15:
	add.s32 	%r50, %r50, 1;
	setp.ne.s32 	%p12, %r50, %r27;
	@%p12 bra 	$L__BB7_4;
$L__BB7_16:
	ld.param.u64 	%rd39, [_Z23attention_output_kernelPfPKfS1_iiiii_param_0];
	mad.lo.s32 	%r48, %r25, %r1, %r2;
	mad.lo.s32 	%r49, %r48, %r26, %r3;
	cvta.to.global.u64 	%rd36, %rd39;
	mul.wide.s32 	%rd37, %r49, 4;
	add.s64 	%rd38, %rd36, %rd37;
	st.global.f32 	[%rd38], %f71;
$L__BB7_17:
	ret;

}
	// .globl	_Z13mlp_fc_kernelPfPKfS1_S1_iiii
.visible .entry _Z13mlp_fc_kernelPfPKfS1_S1_iiii(
	.param .u64 .ptr .align 1 _Z13mlp_fc_kernelPfPKfS1_S1_iiii_param_0,
	.param .u64 .ptr .align 1 _Z13mlp_fc_kernelPfPKfS1_S1_iiii_param_1,
	.param .u64 .ptr .align 1 _Z13mlp_fc_kernelPfPKfS1_S1_iiii_param_2,
	.param .u64 .ptr .align 1 _Z13mlp_fc_kernelPfPKfS1_S1_iiii_param_3,
	.param .u32 _Z13mlp_fc_kernelPfPKfS1_S1_iiii_param_4,
	.param .u32 _Z13mlp_fc_kernelPfPKfS1_S1_iiii_param_5,
	.param .u32 _Z13mlp_fc_kernelPfPKfS1_S1_iiii_param_6,
	.param .u32 _Z13mlp_fc_kernelPfPKfS1_S1_iiii_param_7
)
{
	.reg .pred 	%p<11>;
	.reg .b32 	%r<48>;
	.reg .b32 	%f<66>;
	.reg .b64 	%rd<44>;

	ld.param.u64 	%rd4, [_Z13mlp_fc_kernelPfPKfS1_S1_iiii_param_0];
	ld.param.u64 	%rd6, [_Z13mlp_fc_kernelPfPKfS1_S1_iiii_param_1];
	ld.param.u64 	%rd7, [_Z13mlp_fc_kernelPfPKfS1_S1_iiii_param_2];
	ld.param.u64 	%rd5, [_Z13mlp_fc_kernelPfPKfS1_S1_iiii_param_3];
	ld.param.u32 	%r23, [_Z13mlp_fc_kernelPfPKfS1_S1_iiii_param_4];
	ld.param.u32 	%r20, [_Z13mlp_fc_kernelPfPKfS1_S1_iiii_param_5];
	ld.param.u32 	%r21, [_Z13mlp_fc_kernelPfPKfS1_S1_iiii_param_6];
	ld.param.u32 	%r22, [_Z13mlp_fc_kernelPfPKfS1_S1_iiii_param_7];
	cvta.to.global.u64 	%rd1, %rd7;
	cvta.to.global.u64 	%rd2, %rd6;
	mov.u32 	%r24, %ctaid.x;
	mov.u32 	%r25, %ntid.x;
	mov.u32 	%r26, %tid.x;
	mad.lo.s32 	%r1, %r24, %r25, %r26;
	mul.lo.s32 	%r27, %r20, %r23;
	mul.lo.s32 	%r28, %r27, %r22;
	setp.ge.s32 	%p1, %r1, %r28;
	@%p1 bra 	$L__BB8_14;
	cvta.to.global.u64 	%rd8, %rd5;
	rem.s32 	%r2, %r1, %r22;
	mul.wide.s32 	%rd9, %r2, 4;
	add.s64 	%rd10, %rd8, %rd9;
	ld.global.f32 	%f65, [%rd10];
	setp.lt.s32 	%p2, %r21, 1;
	@%p2 bra 	$L__BB8_13;
	mul.lo.s32 	%r30, %r22, %r20;
	div.s32 	%r31, %r1, %r30;
	div.s32 	%r32, %r1, %r22;
	rem.s32 	%r33, %r32, %r20;
	mad.lo.s32 	%r34, %r31, %r20, %r33;
	mul.lo.s32 	%r3, %r34, %r21;
	and.b32  	%r4, %r21, 7;
	setp.lt.u32 	%p3, %r21, 8;
	mov.b32 	%r46, 0;
	@%p3 bra 	$L__BB8_5;
	and.b32  	%r46, %r21, 2147483640;
	neg.s32 	%r44, %r46;
	shl.b32 	%r7, %r22, 3;
	add.s64 	%rd3, %rd2, 16;
	mul.wide.s32 	%rd15, %r22, 4;
	mov.u32 	%r42, %r3;
	mov.u32 	%r43, %r2;
$L__BB8_4:
	.pragma "nounroll";
	mul.wide.s32 	%rd11, %r42, 4;
	add.s64 	%rd12, %rd3, %rd11;
	ld.global.f32 	%f15, [%rd12+-16];
	mul.wide.s32 	%rd13, %r43, 4;
	add.s64 	%rd14, %rd1, %rd13;
	ld.global.f32 	%f16, [%rd14];
	fma.rn.f32 	%f17, %f15, %f16, %f65;
	ld.global.f32 	%f18, [%rd12+-12];
	add.s64 	%rd16, %rd14, %rd15;
	ld.global.f32 	%f19, [%rd16];
	fma.rn.f32 	%f20, %f18, %f19, %f17;
	ld.global.f32 	%f21, [%rd12+-8];
	add.s64 	%rd17, %rd16, %rd15;
	ld.global.f32 	%f22, [%rd17];
	fma.rn.f32 	%f23, %f21, %f22, %f20;
	ld.global.f32 	%f24, [%rd12+-4];
	add.s64 	%rd18, %rd17, %rd15;
	ld.global.f32 	%f25, [%rd18];
	fma.rn.f32 	%f26, %f24, %f25, %f23;
	ld.global.f32 	%f27, [%rd12];
	add.s64 	%rd19, %rd18, %rd15;
	ld.global.f32 	%f28, [%rd19];
	fma.rn.f32 	%f29, %f27, %f28, %f26;
	ld.global.f32 	%f30, [%rd12+4];
	add.s64 	%rd20, %rd19, %rd15;
	ld.global.f32 	%f31, [%rd20];
	fma.rn.f32 	%f32, %f30, %f31, %f29;
	ld.global.f32 	%f33, [%rd12+8];
	add.s64 	%rd21, %rd20, %rd15;
	ld.global.f32 	%f34, [%rd21];
	fma.rn.f32 	%f35, %f33, %f34, %f32;
	ld.global.f32 	%f36, [%rd12+12];
	add.s64 	%rd22, %rd21, %rd15;
	ld.global.f32 	%f37, [%rd22];
	fma.rn.f32 	%f65, %f36, %f37, %f35;
	add.s32 	%r44, %r44, 8;
	add.s32 	%r43, %r43, %r7;
	add.s32 	%r42, %r42, 8;
	setp.ne.s32 	%p4, %r44, 0;
	@%p4 bra 	$L__BB8_4;
$L__BB8_5:
	setp.eq.s32 	%p5, %r4, 0;
	@%p5 bra 	$L__BB8_13;
	and.b32  	%r15, %r21, 3;
	setp.lt.u32 	%p6, %r4, 4;
	@%p6 bra 	$L__BB8_8;
	add.s32 	%r35, %r46, %r3;
	mad.lo.s32 	%r36, %r46, %r22, %r2;
	mul.wide.s32 	%rd23, %r35, 4;
	add.s64 	%rd24, %rd2, %rd23;
	ld.global.f32 	%f39, [%rd24];
	mul.wide.s32 	%rd25, %r36, 4;
	add.s64 	%rd26, %rd1, %rd25;
	ld.global.f32 	%f40, [%rd26];
	fma.rn.f32 	%f41, %f39, %f40, %f65;
	ld.global.f32 	%f42, [%rd24+4];
	mul.wide.s32 	%rd27, %r22, 4;
	add.s64 	%rd28, %rd26, %rd27;
	ld.global.f32 	%f43, [%rd28];
	fma.rn.f32 	%f44, %f42, %f43, %f41;
	ld.global.f32 	%f45, [%rd24+8];
	add.s64 	%rd29, %rd28, %rd27;
	ld.global.f32 	%f46, [%rd29];
	fma.rn.f32 	%f47, %f45, %f46, %f44;
	ld.global.f32 	%f48, [%rd24+12];
	add.s64 	%rd30, %rd29, %rd27;
	ld.global.f32 	%f49, [%rd30];
	fma.rn.f32 	%f65, %f48, %f49, %f47;
	add.s32 	%r46, %r46, 4;
$L__BB8_8:
	setp.eq.s32 	%p7, %r15, 0;
	@%p7 bra 	$L__BB8_13;
	setp.eq.s32 	%p8, %r15, 1;
	@%p8 bra 	$L__BB8_11;
	add.s32 	%r37, %r46, %r3;
	mad.lo.s32 	%r38, %r46, %r22, %r2;
	mul.wide.s32 	%rd31, %r37, 4;
	add.s64 	%rd32, %rd2, %rd31;
	ld.global.f32 	%f51, [%rd32];
	mul.wide.s32 	%rd33, %r38, 4;
	add.s64 	%rd34, %rd1, %rd33;
	ld.global.f32 	%f52, [%rd34];
	fma.rn.f32 	%f53, %f51, %f52, %f65;
	ld.global.f32 	%f54, [%rd32+4];
	mul.wide.s32 	%rd35, %r22, 4;
	add.s64 	%rd36, %rd34, %rd35;
	ld.global.f32 	%f55, [%rd36];
	fma.rn.f32 	%f65, %f54, %f55, %f53;
	add.s32 	%r46, %r46, 2;
$L__BB8_11:
	and.b32  	%r39, %r21, 1;
	setp.eq.b32 	%p9, %r39, 1;
	not.pred 	%p10, %p9;
	@%p10 bra 	$L__BB8_13;
	add.s32 	%r40, %r46, %r3;
	mad.lo.s32 	%r41, %r46, %r22, %r2;
	mul.wide.s32 	%rd37, %r40, 4;
	add.s64 	%rd38, %rd2, %rd37;
	ld.global.f32 	%f56, [%rd38];
	mul.wide.s32 	%rd39, %r41, 4;
	add.s64 	%rd40, %rd1, %rd39;
	ld.global.f32 	%f57, [%rd40];
	fma.rn.f32 	%f65, %f56, %f57, %f65;
$L__BB8_13:
	cvta.to.global.u64 	%rd41, %rd4;
	mul.wide.s32 	%rd42, %r1, 4;
	add.s64 	%rd43, %rd41, %rd42;
	st.global.f32 	[%rd43], %f65;
$L__BB8_14:
	ret;

}
	// .globl	_Z15mlp_proj_kernelPfPKfS1_S1_iiii
.visible .entry _Z15mlp_proj_kernelPfPKfS1_S1_iiii(
	.param .u64 .ptr .align 1 _Z15mlp_proj_kernelPfPKfS1_S1_iiii_param_0,
	.param .u64 .ptr .align 1 _Z15mlp_proj_kernelPfPKfS1_S1_iiii_param_1,
	.param .u64 .ptr .align 1 _Z15mlp_proj_kernelPfPKfS1_S1_iiii_param_2,
	.param .u64 .ptr .align 1 _Z15mlp_proj_kernelPfPKfS1_S1_iiii_param_3,
	.param .u32 _Z15mlp_proj_kernelPfPKfS1_S1_iiii_param_4,
	.param .u32 _Z15mlp_proj_kernelPfPKfS1_S1_iiii_param_5,
	.param .u32 _Z15mlp_proj_kernelPfPKfS1_S1_iiii_param_6,
	.param .u32 _Z15mlp_proj_kernelPfPKfS1_S1_iiii_param_7
)
{
	.reg .pred 	%p<11>;
	.reg .b32 	%r<48>;
	.reg .b32 	%f<66>;
	.reg .b64 	%rd<44>;

	ld.param.u64 	%rd4, [_Z15mlp_proj_kernelPfPKfS1_S1_iiii_param_0];
	ld.param.u64 	%rd6, [_Z15mlp_proj_kernelPfPKfS1_S1_iiii_param_1];
	ld.param.u64 	%rd7, [_Z15mlp_proj_kernelPfPKfS1_S1_iiii_param_2];
	ld.param.u64 	%rd5, [_Z15mlp_proj_kernelPfPKfS1_S1_iiii_param_3];
	ld.param.u32 	%r23, [_Z15mlp_proj_kernelPfPKfS1_S1_iiii_param_4];
	ld.param.u32 	%r20, [_Z15mlp_proj_kernelPfPKfS1_S1_iiii_param_5];
	ld.param.u32 	%r21, [_Z15mlp_proj_kernelPfPKfS1_S1_iiii_param_6];
	ld.param.u32 	%r22, [_Z15mlp_proj_kernelPfPKfS1_S1_iiii_param_7];
	cvta.to.global.u64 	%rd1, %rd7;
	cvta.to.global.u64 	%rd2, %rd6;
	mov.u32 	%r24, %ctaid.x;
	mov.u32 	%r25, %ntid.x;
	mov.u32 	%r26, %tid.x;
	mad.lo.s32 	%r1, %r24, %r25, %r26;
	mul.lo.s32 	%r27, %r20, %r23;
	mul.lo.s32 	%r28, %r27, %r21;
	setp.ge.s32 	%p1, %r1, %r28;
	@%p1 bra 	$L__BB9_14;
	cvta.to.global.u64 	%rd8, %rd5;
	rem.s32 	%r2, %r1, %r21;
	mul.wide.s32 	%rd9, %r2, 4;
	add.s64 	%rd10, %rd8, %rd9;
	ld.global.f32 	%f65, [%rd10];
	setp.lt.s32 	%p2, %r22, 1;
	@%p2 bra 	$L__BB9_13;
	mul.lo.s32 	%r30, %r21, %r20;
	div.s32 	%r31, %r1, %r30;
	div.s32 	%r32, %r1, %r21;
	rem.s32 	%r33, %r32, %r20;
	mad.lo.s32 	%r34, %r31, %r20, %r33;
	mul.lo.s32 	%r3, %r34, %r22;
	and.b32  	%r4, %r22, 7;
	setp.lt.u32 	%p3, %r22, 8;
	mov.b32 	%r46, 0;
	@%p3 bra 	$L__BB9_5;
	and.b32  	%r46, %r22, 2147483640;
	neg.s32 	%r44, %r46;
	shl.b32 	%r7, %r21, 3;
	add.s64 	%rd3, %rd2, 16;
	mul.wide.s32 	%rd15, %r21, 4;
	mov.u32 	%r42, %r3;
	mov.u32 	%r43, %r2;
$L__BB9_4:
	.pragma "nounroll";
	mul.wide.s32 	%rd11, %r42, 4;
	add.s64 	%rd12, %rd3, %rd11;
	ld.global.f32 	%f15, [%rd12+-16];
	mul.wide.s32 	%rd13, %r43, 4;
	add.s64 	%rd14, %rd1, %rd13;
	ld.global.f32 	%f16, [%rd14];
	fma.rn.f32 	%f17, %f15, %f16, %f65;
	ld.global.f32 	%f18, [%rd12+-12];
	add.s64 	%rd16, %rd14, %rd15;
	ld.global.f32 	%f19, [%rd16];
	fma.rn.f32 	%f20, %f18, %f19, %f17;
	ld.global.f32 	%f21, [%rd12+-8];
	add.s64 	%rd17, %rd16, %rd15;
	ld.global.f32 	%f22, [%rd17];
	fma.rn.f32 	%f23, %f21, %f22, %f20;
	ld.global.f32 	%f24, [%rd12+-4];
	add.s64 	%rd18, %rd17, %rd15;
	ld.global.f32 	%f25, [%rd18];
	fma.rn.f32 	%f26, %f24, %f25, %f23;
	ld.global.f32 	%f27, [%rd12];
	add.s64 	%rd19, %rd18, %rd15;
	ld.global.f32 	%f28, [%rd19];
	fma.rn.f32 	%f29, %f27, %f28, %f26;
	ld.global.f32 	%f30, [%rd12+4];
	add.s64 	%rd20, %rd19, %rd15;
	ld.global.f32 	%f31, [%rd20];
	fma.rn.f32 	%f32, %f30, %f31, %f29;
	ld.global.f32 	%f33, [%rd12+8];
	add.s64 	%rd21, %rd20, %rd15;
	ld.global.f32 	%f34, [%rd21];
	fma.rn.f32 	%f35, %f33, %f34, %f32;
	ld.global.f32 	%f36, [%rd12+12];
	add.s64 	%rd22, %rd21, %rd15;
	ld.global.f32 	%f37, [%rd22];
	fma.rn.f32 	%f65, %f36, %f37, %f35;
	add.s32 	%r44, %r44, 8;
	add.s32 	%r43, %r43, %r7;
	add.s32 	%r42, %r42, 8;
	setp.ne.s32 	%p4, %r44, 0;
	@%p4 bra 	$L__BB9_4;
$L__BB9_5:
	setp.eq.s32 	%p5, %r4, 0;
	@%p5 bra 	$L__BB9_13;
	and.b32  	%r15, %r22, 3;
	setp.lt.u32 	%p6, %r4, 4;
	@%p6 bra 	$L__BB9_8;
	add.s32 	%r35, %r46, %r3;
	mad.lo.s32 	%r36, %r46, %r21, %r2;
	mul.wide.s32 	%rd23, %r35, 4;
	add.s64 	%rd24, %rd2, %rd23;
	ld.global.f32 	%f39, [%rd24];
	mul.wide.s32 	%rd25, %r36, 4;
	add.s64 	%rd26, %rd1, %rd25;
	ld.global.f32 	%f40, [%rd26];
	fma.rn.f32 	%f41, %f39, %f40, %f65;
	ld.global.f32 	%f42, [%rd24+4];
	mul.wide.s32 	%rd27, %r21, 4;
	add.s64 	%rd28, %rd26, %rd27;
	ld.global.f32 	%f43, [%rd28];
	fma.rn.f32 	%f44, %f42, %f43, %f41;
	ld.global.f32 	%f45, [%rd24+8];
	add.s64 	%rd29, %rd28, %rd27;
	ld.global.f32 	%f46, [%rd29];
	fma.rn.f32 	%f47, %f45, %f46, %f44;
	ld.global.f32 	%f48, [%rd24+12];
	add.s64 	%rd30, %rd29, %rd27;
	ld.global.f32 	%f49, [%rd30];
	fma.rn.f32 	%f65, %f48, %f49, %f47;
	add.s32 	%r46, %r46, 4;
$L__BB9_8:
	setp.eq.s32 	%p7, %r15, 0;
	@%p7 bra 	$L__BB9_13;
	setp.eq.s32 	%p8, %r15, 1;
	@%p8 bra 	$L__BB9_11;
	add.s32 	%r37, %r46, %r3;
	mad.lo.s32 	%r38, %r46, %r21, %r2;
	mul.wide.s32 	%rd31, %r37, 4;
	add.s64 	%rd32, %rd2, %rd31;
	ld.global.f32 	%f51, [%rd32];
	mul.wide.s32 	%rd33, %r38, 4;
	add.s64 	%rd34, %rd1, %rd33;
	ld.global.f32 	%f52, [%rd34];
	fma.rn.f32 	%f53, %f51, %f52, %f65;
	ld.global.f32 	%f54, [%rd32+4];
	mul.wide.s32 	%rd35, %r21, 4;
	add.s64 	%rd36, %rd34, %rd35;
	ld.global.f32 	%f55, [%rd36];
	fma.rn.f32 	%f65, %f54, %f55, %f53;
	add.s32 	%r46, %r46, 2;
$L__BB9_11:
	and.b32  	%r39, %r22, 1;
	setp.eq.b32 	%p9, %r39, 1;
	not.pred 	%p10, %p9;
	@%p10 bra 	$L__BB9_13;
	add.s32 	%r40, %r46, %r3;
	mad.lo.s32 	%r41, %r46, %r21, %r2;
	mul.wide.s32 	%rd37, %r40, 4;
	add.s64 	%rd38, %rd2, %rd37;
	ld.global.f32 	%f56, [%rd38];
	mul.wide.s32 	%rd39, %r41, 4;
	add.s64 	%rd40, %rd1, %rd39;
	ld.global.f32 	%f57, [%rd40];
	fma.rn.f32 	%f65, %f56, %f57, %f65;
$L__BB9_13:
	cvta.to.global.u64 	%rd41, %rd4;
	mul.wide.s32 	%rd42, %r1, 4;
	add.s64 	%rd43, %rd41, %rd42;
	st.global.f32 	[%rd43], %f65;
$L__BB9_14:
	ret;

}


// ===== COMPILED SASS (sm_100) =====

	.target	sm_100

	.elftype	@"ET_EXEC"


//--------------------- .note.nv.tkinfo           --------------------------
	.section	.note.nv.tkinfo,"",@"SHT_NOTE"
	.sectionflags	@"SHF_NOTE_NV_TKINFO"
	.tkinfo
        /*0018*/ 	.word	0x00000002
        /*0030*/ 	.string	""
        /*0030*/ 	.string	"ptxas"
        /*0030*/ 	.string	"Cuda compilation tools, release 13.0, V13.0.88"
        /*0030*/ 	.string	"Build cuda_13.0.r13.0/compiler.36424714_0"
        /*0030*/ 	.string	"-arch sm_100 -m 64 "



//--------------------- .note.nv.cuinfo           --------------------------
	.section	.note.nv.cuinfo,"",@"SHT_NOTE"
	.sectionflags	@"SHF_NOTE_NV_CUINFO"
        /*0018*/ 	.short	0x0002
        /*001a*/ 	.short	0x0064
        /*001c*/ 	.short	0x0082
	.zero		2


//--------------------- .nv.info                  --------------------------
	.section	.nv.info,"",@"SHT_CUDA_INFO"
	.align	4


	//----- nvinfo : EIATTR_REGCOUNT
	.align		4
        /*0000*/ 	.byte	0x04, 0x2f
        /*0002*/ 	.short	(.L_1 - .L_0)
	.align		4
.L_0:
        /*0004*/ 	.word	index@(_Z16layernorm_kernelPfS_S_PKfS1_S1_ii)
        /*0008*/ 	.word	0x00000020


	//----- nvinfo : EIATTR_FRAME_SIZE
	.align		4
.L_1:
        /*000c*/ 	.byte	0x04, 0x11
        /*000e*/ 	.short	(.L_3 - .L_2)
	.align		4
.L_2:
        /*0010*/ 	.word	index@($__internal_6_$__cuda_sm3x_div_rn_noftz_f32_slowpath)
        /*0014*/ 	.word	0x00000000


	//----- nvinfo : EIATTR_FRAME_SIZE
	.align		4
.L_3:
        /*0018*/ 	.byte	0x04, 0x11
        /*001a*/ 	.short	(.L_5 - .L_4)
	.align		4
.L_4:
        /*001c*/ 	.word	index@(_Z16layernorm_kernelPfS_S_PKfS1_S1_ii)
        /*0020*/ 	.word	0x00000000


	//----- nvinfo : EIATTR_REGCOUNT
	.align		4
.L_5:
        /*0024*/ 	.byte	0x04, 0x2f
        /*0026*/ 	.short	(.L_7 - .L_6)
	.align		4
.L_6:
        /*0028*/ 	.word	index@(_Z11gelu_kernelPfPKfi)
        /*002c*/ 	.word	0x0000000e


	//----- nvinfo : EIATTR_FRAME_SIZE
	.align		4
.L_7:
        /*0030*/ 	.byte	0x04, 0x11
        /*0032*/ 	.short	(.L_9 - .L_8)
	.align		4
.L_8:
        /*0034*/ 	.word	index@(_Z11gelu_kernelPfPKfi)
        /*0038*/ 	.word	0x00000000


	//----- nvinfo : EIATTR_REGCOUNT
	.align		4
.L_9:
        /*003c*/ 	.byte	0x04, 0x2f
        /*003e*/ 	.short	(.L_11 - .L_10)
	.align		4
.L_10:
        /*0040*/ 	.word	index@(_Z15residual_kernelPfPKfS1_i)
        /*0044*/ 	.word	0x0000000c


	//----- nvinfo : EIATTR_FRAME_SIZE
	.align		4
.L_11:
        /*0048*/ 	.byte	0x04, 0x11
        /*004a*/ 	.short	(.L_13 - .L_12)
	.align		4
.L_12:
        /*004c*/ 	.word	index@(_Z15residual_kernelPfPKfS1_i)
        /*0050*/ 	.word	0x00000000


	//----- nvinfo : EIATTR_REGCOUNT
	.align		4
.L_13:
        /*0054*/ 	.byte	0x04, 0x2f
        /*0056*/ 	.short	(.L_15 - .L_14)
	.align		4
.L_14:
        /*0058*/ 	.word	index@(_Z20qkv_transform_kernelPfS_S_PKfS1_S1_S1_iiiii)
        /*005c*/ 	.word	0x00000020


	//----- nvinfo : EIATTR_FRAME_SIZE
	.align		4
.L_15:
        /*0060*/ 	.byte	0x04, 0x11
        /*0062*/ 	.short	(.L_17 - .L_16)
	.align		4
.L_16:
        /*0064*/ 	.word	index@(_Z20qkv_transform_kernelPfS_S_PKfS1_S1_S1_iiiii)
        /*0068*/ 	.word	0x00000000


	//----- nvinfo : EIATTR_REGCOUNT
	.align		4
.L_17:
        /*006c*/ 	.byte	0x04, 0x2f
        /*006e*/ 	.short	(.L_19 - .L_18)
	.align		4
.L_18:
        /*0070*/ 	.word	index@(_Z23simple_attention_kernelPfPKfS1_S1_iiii)
        /*0074*/ 	.word	0x00000020


	//----- nvinfo : EIATTR_FRAME_SIZE
	.align		4
.L_19:
        /*0078*/ 	.byte	0x04, 0x11
        /*007a*/ 	.short	(.L_21 - .L_20)
	.align		4
.L_20:
        /*007c*/ 	.word	index@($__internal_5_$__cuda_sm3x_div_rn_noftz_f32_slowpath)
        /*0080*/ 	.word	0x00000000


	//----- nvinfo : EIATTR_FRAME_SIZE
	.align		4
.L_21:
        /*0084*/ 	.byte	0x04, 0x11
        /*0086*/ 	.short	(.L_23 - .L_22)
	.align		4
.L_22:
        /*0088*/ 	.word	index@($__internal_4_$__cuda_sm20_sqrt_rn_f32_slowpath)
        /*008c*/ 	.word	0x00000000


	//----- nvinfo : EIATTR_FRAME_SIZE
	.align		4
.L_23:
        /*0090*/ 	.byte	0x04, 0x11
        /*0092*/ 	.short	(.L_25 - .L_24)
	.align		4
.L_24:
        /*0094*/ 	.word	index@(_Z23simple_attention_kernelPfPKfS1_S1_iiii)
        /*0098*/ 	.word	0x00000000


	//----- nvinfo : EIATTR_REGCOUNT
	.align		4
.L_25:
        /*009c*/ 	.byte	0x04, 0x2f
        /*009e*/ 	.short	(.L_27 - .L_26)
	.align		4
.L_26:
        /*00a0*/ 	.word	index@(_Z28tiled_flash_attention_kernelPfPKfS1_S1_iiiii)
        /*00a4*/ 	.word	0x0000001e


	//----- nvinfo : EIATTR_FRAME_SIZE
	.align		4
.L_27:
        /*00a8*/ 	.byte	0x04, 0x11
        /*00aa*/ 	.short	(.L_29 - .L_28)
	.align		4
.L_28:
        /*00ac*/ 	.word	index@($__internal_3_$__cuda_sm3x_div_rn_noftz_f32_slowpath)
        /*00b0*/ 	.word	0x00000200


	//----- nvinfo : EIATTR_FRAME_SIZE
	.align		4
.L_29:
        /*00b4*/ 	.byte	0x04, 0x11
        /*00b6*/ 	.short	(.L_31 - .L_30)
	.align		4
.L_30:
        /*00b8*/ 	.word	index@($__internal_2_$__cuda_sm20_sqrt_rn_f32_slowpath)
        /*00bc*/ 	.word	0x00000200


	//----- nvinfo : EIATTR_FRAME_SIZE
	.align		4
.L_31:
        /*00c0*/ 	.byte	0x04, 0x11
        /*00c2*/ 	.short	(.L_33 - .L_32)
	.align		4
.L_32:
        /*00c4*/ 	.word	index@(_Z28tiled_flash_attention_kernelPfPKfS1_S1_iiiii)
        /*00c8*/ 	.word	0x00000200


	//----- nvinfo : EIATTR_REGCOUNT
	.align		4
.L_33:
        /*00cc*/ 	.byte	0x04, 0x2f
        /*00ce*/ 	.short	(.L_35 - .L_34)
	.align		4
.L_34:
        /*00d0*/ 	.word	index@(_Z22flash_attention_kernelPfPKfS1_S1_iiii)
        /*00d4*/ 	.word	0x00000020


	//----- nvinfo : EIATTR_FRAME_SIZE
	.align		4
.L_35:
        /*00d8*/ 	.byte	0x04, 0x11
        /*00da*/ 	.short	(.L_37 - .L_36)
	.align		4
.L_36:
        /*00dc*/ 	.word	index@($__internal_1_$__cuda_sm3x_div_rn_noftz_f32_slowpath)
        /*00e0*/ 	.word	0x00000000


	//----- nvinfo : EIATTR_FRAME_SIZE
	.align		4
.L_37:
        /*00e4*/ 	.byte	0x04, 0x11
        /*00e6*/ 	.short	(.L_39 - .L_38)
	.align		4
.L_38:
        /*00e8*/ 	.word	index@($__internal_0_$__cuda_sm20_sqrt_rn_f32_slowpath)
        /*00ec*/ 	.word	0x00000000


	//----- nvinfo : EIATTR_FRAME_SIZE
	.align		4
.L_39:
        /*00f0*/ 	.byte	0x04, 0x11
        /*00f2*/ 	.short	(.L_41 - .L_40)
	.align		4
.L_40:
        /*00f4*/ 	.word	index@(_Z22flash_attention_kernelPfPKfS1_S1_iiii)
        /*00f8*/ 	.word	0x00000000


	//----- nvinfo : EIATTR_REGCOUNT
	.align		4
.L_41:
        /*00fc*/ 	.byte	0x04, 0x2f
        /*00fe*/ 	.short	(.L_43 - .L_42)
	.align		4
.L_42:
        /*0100*/ 	.word	index@(_Z23attention_output_kernelPfPKfS1_iiiii)
        /*0104*/ 	.word	0x00000020


	//----- nvinfo : EIATTR_FRAME_SIZE
	.align		4
.L_43:
        /*0108*/ 	.byte	0x04, 0x11
        /*010a*/ 	.short	(.L_45 - .L_44)
	.align		4
.L_44:
        /*010c*/ 	.word	index@(_Z23attention_output_kernelPfPKfS1_iiiii)
        /*0110*/ 	.word	0x00000000


	//----- nvinfo : EIATTR_REGCOUNT
	.align		4
.L_45:
        /*0114*/ 	.byte	0x04, 0x2f
        /*0116*/ 	.short	(.L_47 - .L_46)
	.align		4
.L_46:
        /*0118*/ 	.word	index@(_Z13mlp_fc_kernelPfPKfS1_S1_iiii)
        /*011c*/ 	.word	0x00000020


	//----- nvinfo : EIATTR_FRAME_SIZE
	.align		4
.L_47:
        /*0120*/ 	.byte	0x04, 0x11
        /*0122*/ 	.short	(.L_49 - .L_48)
	.align		4
.L_48:
        /*0124*/ 	.word	index@(_Z13mlp_fc_kernelPfPKfS1_S1_iiii)
        /*0128*/ 	.word	0x00000000


	//----- nvinfo : EIATTR_REGCOUNT
	.align		4
.L_49:
        /*012c*/ 	.byte	0x04, 0x2f
        /*012e*/ 	.short	(.L_51 - .L_50)
	.align		4
.L_50:
        /*0130*/ 	.word	index@(_Z15mlp_proj_kernelPfPKfS1_S1_iiii)
        /*0134*/ 	.word	0x00000020


	//----- nvinfo : EIATTR_FRAME_SIZE
	.align		4
.L_51:
        /*0138*/ 	.byte	0x04, 0x11
        /*013a*/ 	.short	(.L_53 - .L_52)
	.align		4
.L_52:
        /*013c*/ 	.word	index@(_Z15mlp_proj_kernelPfPKfS1_S1_iiii)
        /*0140*/ 	.word	0x00000000


	//----- nvinfo : EIATTR_MIN_STACK_SIZE
	.align		4
.L_53:
        /*0144*/ 	.byte	0x04, 0x12
        /*0146*/ 	.short	(.L_55 - .L_54)
	.align		4
.L_54:
        /*0148*/ 	.word	index@(_Z15mlp_proj_kernelPfPKfS1_S1_iiii)
        /*014c*/ 	.word	0x00000000


	//----- nvinfo : EIATTR_MIN_STACK_SIZE
	.align		4
.L_55:
        /*0150*/ 	.byte	0x04, 0x12
        /*0152*/ 	.short	(.L_57 - .L_56)
	.align		4
.L_56:
        /*0154*/ 	.word	index@(_Z13mlp_fc_kernelPfPKfS1_S1_iiii)
        /*0158*/ 	.word	0x00000000


	//----- nvinfo : EIATTR_MIN_STACK_SIZE
	.align		4
.L_57:
        /*015c*/ 	.byte	0x04, 0x12
        /*015e*/ 	.short	(.L_59 - .L_58)
	.align		4
.L_58:
        /*0160*/ 	.word	index@(_Z23attention_output_kernelPfPKfS1_iiiii)
        /*0164*/ 	.word	0x00000000


	//----- nvinfo : EIATTR_MIN_STACK_SIZE
	.align		4
.L_59:
        /*0168*/ 	.byte	0x04, 0x12
        /*016a*/ 	.short	(.L_61 - .L_60)
	.align		4
.L_60:
        /*016c*/ 	.word	index@(_Z22flash_attention_kernelPfPKfS1_S1_iiii)
        /*0170*/ 	.word	0x00000000


	//----- nvinfo : EIATTR_MIN_STACK_SIZE
	.align		4
.L_61:
        /*0174*/ 	.byte	0x04, 0x12
        /*0176*/ 	.short	(.L_63 - .L_62)
	.align		4
.L_62:
        /*0178*/ 	.word	index@(_Z28tiled_flash_attention_kernelPfPKfS1_S1_iiiii)
        /*017c*/ 	.word	0x00000200


	//----- nvinfo : EIATTR_MIN_STACK_SIZE
	.align		4
.L_63:
        /*0180*/ 	.byte	0x04, 0x12
        /*0182*/ 	.short	(.L_65 - .L_64)
	.align		4
.L_64:
        /*0184*/ 	.word	index@(_Z23simple_attention_kernelPfPKfS1_S1_iiii)
        /*0188*/ 	.word	0x00000000


	//----- nvinfo : EIATTR_MIN_STACK_SIZE
	.align		4
.L_65:
        /*018c*/ 	.byte	0x04, 0x12
        /*018e*/ 	.short	(.L_67 - .L_66)
	.align		4
.L_66:
        /*0190*/ 	.word	index@(_Z20qkv_transform_kernelPfS_S_PKfS1_S1_S1_iiiii)
        /*0194*/ 	.word	0x00000000


	//----- nvinfo : EIATTR_MIN_STACK_SIZE
	.align		4
.L_67:
        /*0198*/ 	.byte	0x04, 0x12
        /*019a*/ 	.short	(.L_69 - .L_68)
	.align		4
.L_68:
        /*019c*/ 	.word	index@(_Z15residual_kernelPfPKfS1_i)
        /*01a0*/ 	.word	0x00000000


	//----- nvinfo : EIATTR_MIN_STACK_SIZE
	.align		4
.L_69:
        /*01a4*/ 	.byte	0x04, 0x12
        /*01a6*/ 	.short	(.L_71 - .L_70)
	.align		4
.L_70:
        /*01a8*/ 	.word	index@(_Z11gelu_kernelPfPKfi)
        /*01ac*/ 	.word	0x00000000


	//----- nvinfo : EIATTR_MIN_STACK_SIZE
	.align		4
.L_71:
        /*01b0*/ 	.byte	0x04, 0x12
        /*01b2*/ 	.short	(.L_73 - .L_72)
	.align		4
.L_72:
        /*01b4*/ 	.word	index@(_Z16layernorm_kernelPfS_S_PKfS1_S1_ii)
        /*01b8*/ 	.word	0x00000000
.L_73:


//--------------------- .nv.compat                --------------------------
	.section	.nv.compat,"",@"SHT_CUDA_COMPAT_INFO"
	.align	4
        /*0000*/ 	.byte	0x02, 0x09, 0x00, 0x00, 0x02, 0x02, 0x01, 0x00, 0x02, 0x05, 0x05, 0x00, 0x03, 0x07, 0x01, 0x01
        /*0010*/ 	.byte	0x02, 0x03, 0x00, 0x00, 0x02, 0x06, 0x01, 0x00, 0x04, 0x0b, 0x08, 0x00, 0x01, 0x00, 0x00, 0x00
        /*0020*/ 	.byte	0x00, 0x00, 0x00, 0x00


//--------------------- .nv.info._Z15mlp_proj_kernelPfPKfS1_S1_iiii --------------------------
	.section	.nv.info._Z15mlp_proj_kernelPfPKfS1_S1_iiii,"",@"SHT_CUDA_INFO"
	.sectionflags	@""
	.align	4


	//----- nvinfo : EIATTR_CUDA_API_VERSION
	.align		4
        /*0000*/ 	.byte	0x04, 0x37
        /*0002*/ 	.short	(.L_75 - .L_74)
.L_74:
        /*0004*/ 	.word	0x00000082


	//----- nvinfo : EIATTR_KPARAM_INFO
	.align		4
.L_75:
        /*0008*/ 	.byte	0x04, 0x17
        /*000a*/ 	.short	(.L_77 - .L_76)
.L_76:
        /*000c*/ 	.word	0x00000000
        /*0010*/ 	.short	0x0007
        /*0012*/ 	.short	0x002c
        /*0014*/ 	.byte	0x00, 0xf0, 0x11, 0x00


	//----- nvinfo : EIATTR_KPARAM_INFO
	.align		4
.L_77:
        /*0018*/ 	.byte	0x04, 0x17
        /*001a*/ 	.short	(.L_79 - .L_78)
.L_78:
        /*001c*/ 	.word	0x00000000
        /*0020*/ 	.short	0x0006
        /*0022*/ 	.short	0x0028
        /*0024*/ 	.byte	0x00, 0xf0, 0x11, 0x00


	//----- nvinfo : EIATTR_KPARAM_INFO
	.align		4
.L_79:
        /*0028*/ 	.byte	0x04, 0x17
        /*002a*/ 	.short	(.L_81 - .L_80)
.L_80:
        /*002c*/ 	.word	0x00000000
        /*0030*/ 	.short	0x0005
        /*0032*/ 	.short	0x0024
        /*0034*/ 	.byte	0x00, 0xf0, 0x11, 0x00


	//----- nvinfo : EIATTR_KPARAM_INFO
	.align		4
.L_81:
        /*0038*/ 	.byte	0x04, 0x17
        /*003a*/ 	.short	(.L_83 - .L_82)
.L_82:
        /*003c*/ 	.word	0x00000000
        /*0040*/ 	.short	0x0004
        /*0042*/ 	.short	0x0020
        /*0044*/ 	.byte	0x00, 0xf0, 0x11, 0x00


	//----- nvinfo : EIATTR_KPARAM_INFO
	.align		4
.L_83:
        /*0048*/ 	.byte	0x04, 0x17
        /*004a*/ 	.short	(.L_85 - .L_84)
.L_84:
        /*004c*/ 	.word	0x00000000
        /*0050*/ 	.short	0x0003
        /*0052*/ 	.short	0x0018
        /*0054*/ 	.byte	0x00, 0xf5, 0x21, 0x00


	//----- nvinfo : EIATTR_KPARAM_INFO
	.align		4
.L_85:
        /*0058*/ 	.byte	0x04, 0x17
        /*005a*/ 	.short	(.L_87 - .L_86)
.L_86:
        /*005c*/ 	.word	0x00000000
        /*0060*/ 	.short	0x0002
        /*0062*/ 	.short	0x0010
        /*0064*/ 	.byte	0x00, 0xf5, 0x21, 0x00


	//----- nvinfo : EIATTR_KPARAM_INFO
	.align		4
.L_87:
        /*0068*/ 	.byte	0x04, 0x17
        /*006a*/ 	.short	(.L_89 - .L_88)
.L_88:
        /*006c*/ 	.word	0x00000000
        /*0070*/ 	.short	0x0001
        /*0072*/ 	.short	0x0008
        /*0074*/ 	.byte	0x00, 0xf5, 0x21, 0x00


	//----- nvinfo : EIATTR_KPARAM_INFO
	.align		4
.L_89:
        /*0078*/ 	.byte	0x04, 0x17
        /*007a*/ 	.short	(.L_91 - .L_90)
.L_90:
        /*007c*/ 	.word	0x00000000
        /*0080*/ 	.short	0x0000
        /*0082*/ 	.short	0x0000
        /*0084*/ 	.byte	0x00, 0xf5, 0x21, 0x00


	//----- nvinfo : EIATTR_SPARSE_MMA_MASK
	.align		4
.L_91:
        /*0088*/ 	.byte	0x03, 0x50
        /*008a*/ 	.short	0x0000


	//----- nvinfo : EIATTR_MAXREG_COUNT
	.align		4
        /*008c*/ 	.byte	0x03, 0x1b
        /*008e*/ 	.short	0x00ff


	//----- nvinfo : EIATTR_MERCURY_ISA_VERSION
	.align		4
        /*0090*/ 	.byte	0x03, 0x5f
        /*0092*/ 	.short	0x0101


	//----- nvinfo : EIATTR_VRC_CTA_INIT_COUNT
	.align		4
        /*0094*/ 	.byte	0x02, 0x4a
	.zero		1
	.zero		1


	//----- nvinfo : EIATTR_EXIT_INSTR_OFFSETS
	.align		4
        /*0098*/ 	.byte	0x04, 0x1c
        /*009a*/ 	.short	(.L_93 - .L_92)


	//   ....[0]....
.L_92:
        /*009c*/ 	.word	0x000000a0


	//   ....[1]....
        /*00a0*/ 	.word	0x00000ce0


	//----- nvinfo : EIATTR_CBANK_PARAM_SIZE
	.align		4
.L_93:
        /*00a4*/ 	.byte	0x03, 0x19
        /*00a6*/ 	.short	0x0030


	//----- nvinfo : EIATTR_PARAM_CBANK
	.align		4
        /*00a8*/ 	.byte	0x04, 0x0a
        /*00aa*/ 	.short	(.L_95 - .L_94)
	.align		4
.L_94:
        /*00ac*/ 	.word	index@(.nv.constant0._Z15mlp_proj_kernelPfPKfS1_S1_iiii)
        /*00b0*/ 	.short	0x0380
        /*00b2*/ 	.short	0x0030


	//----- nvinfo : EIATTR_SW_WAR
	.align		4
.L_95:
        /*00b4*/ 	.byte	0x04, 0x36
        /*00b6*/ 	.short	(.L_97 - .L_96)
.L_96:
        /*00b8*/ 	.word	0x00000008
.L_97:


//--------------------- .nv.info._Z13mlp_fc_kernelPfPKfS1_S1_iiii --------------------------
	.section	.nv.info._Z13mlp_fc_kernelPfPKfS1_S1_iiii,"",@"SHT_CUDA_INFO"
	.sectionflags	@""
	.align	4


	//----- nvinfo : EIATTR_CUDA_API_VERSION
	.align		4
        /*0000*/ 	.byte	0x04, 0x37
        /*0002*/ 	.short	(.L_99 - .L_98)
.L_98:
        /*0004*/ 	.word	0x00000082


	//----- nvinfo : EIATTR_KPARAM_INFO
	.align		4
.L_99:
        /*0008*/ 	.byte	0x04, 0x17
        /*000a*/ 	.short	(.L_101 - .L_100)
.L_100:
        /*000c*/ 	.word	0x00000000
        /*0010*/ 	.short	0x0007
        /*0012*/ 	.short	0x002c
        /*0014*/ 	.byte	0x00, 0xf0, 0x11, 0x00


	//----- nvinfo : EIATTR_KPARAM_INFO
	.align		4
.L_101:
        /*0018*/ 	.byte	0x04, 0x17
        /*001a*/ 	.short	(.L_103 - .L_102)
.L_102:
        /*001c*/ 	.word	0x00000000
        /*0020*/ 	.short	0x0006
        /*0022*/ 	.short	0x0028
        /*0024*/ 	.byte	0x00, 0xf0, 0x11, 0x00


	//----- nvinfo : EIATTR_KPARAM_INFO
	.align		4
.L_103:
        /*0028*/ 	.byte	0x04, 0x17
        /*002a*/ 	.short	(.L_105 - .L_104)
.L_104:
        /*002c*/ 	.word	0x00000000
        /*0030*/ 	.short	0x0005
        /*0032*/ 	.short	0x0024
        /*0034*/ 	.byte	0x00, 0xf0, 0x11, 0x00


	//----- nvinfo : EIATTR_KPARAM_INFO
	.align		4
.L_105:
        /*0038*/ 	.byte	0x04, 0x17
        /*003a*/ 	.short	(.L_107 - .L_106)
.L_106:
        /*003c*/ 	.word	0x00000000
        /*0040*/ 	.short	0x0004
        /*0042*/ 	.short	0x0020
        /*0044*/ 	.byte	0x00, 0xf0, 0x11, 0x00


	//----- nvinfo : EIATTR_KPARAM_INFO
	.align		4
.L_107:
        /*0048*/ 	.byte	0x04, 0x17
        /*004a*/ 	.short	(.L_109 - .L_108)
.L_108:
        /*004c*/ 	.word	0x00000000
        /*0050*/ 	.short	0x0003
        /*0052*/ 	.short	0x0018
        /*0054*/ 	.byte	0x00, 0xf5, 0x21, 0x00


	//----- nvinfo : EIATTR_KPARAM_INFO
	.align		4
.L_109:
        /*0058*/ 	.byte	0x04, 0x17
        /*005a*/ 	.short	(.L_111 - .L_110)
.L_110:
        /*005c*/ 	.word	0x00000000
        /*0060*/ 	.short	0x0002
        /*0062*/ 	.short	0x0010
        /*0064*/ 	.byte	0x00, 0xf5, 0x21, 0x00


	//----- nvinfo : EIATTR_KPARAM_INFO
	.align		4
.L_111:
        /*0068*/ 	.byte	0x04, 0x17
        /*006a*/ 	.short	(.L_113 - .L_112)
.L_112:
        /*006c*/ 	.word	0x00000000
        /*0070*/ 	.short	0x0001
        /*0072*/ 	.short	0x0008
        /*0074*/ 	.byte	0x00, 0xf5, 0x21, 0x00


	//----- nvinfo : EIATTR_KPARAM_INFO
	.align		4
.L_113:
        /*0078*/ 	.byte	0x04, 0x17
        /*007a*/ 	.short	(.L_115 - .L_114)
.L_114:
        /*007c*/ 	.word	0x00000000
        /*0080*/ 	.short	0x0000
        /*0082*/ 	.short	0x0000
        /*0084*/ 	.byte	0x00, 0xf5, 0x21, 0x00


	//----- nvinfo : EIATTR_SPARSE_MMA_MASK
	.align		4
.L_115:
        /*0088*/ 	.byte	0x03, 0x50
        /*008a*/ 	.short	0x0000


	//----- nvinfo : EIATTR_MAXREG_COUNT
	.align		4
        /*008c*/ 	.byte	0x03, 0x1b
        /*008e*/ 	.short	0x00ff


	//----- nvinfo : EIATTR_MERCURY_ISA_VERSION
	.align		4
        /*0090*/ 	.byte	0x03, 0x5f
        /*0092*/ 	.short	0x0101


	//----- nvinfo : EIATTR_VRC_CTA_INIT_COUNT
	.align		4
        /*0094*/ 	.byte	0x02, 0x4a
	.zero		1
	.zero		1


	//----- nvinfo : EIATTR_EXIT_INSTR_OFFSETS
	.align		4
        /*0098*/ 	.byte	0x04, 0x1c
        /*009a*/ 	.short	(.L_117 - .L_116)


	//   ....[0]....
.L_116:
        /*009c*/ 	.word	0x000000a0


	//   ....[1]....
        /*00a0*/ 	.word	0x00000ce0


	//----- nvinfo : EIATTR_CBANK_PARAM_SIZE
	.align		4
.L_117:
        /*00a4*/ 	.byte	0x03, 0x19
        /*00a6*/ 	.short	0x0030


	//----- nvinfo : EIATTR_PARAM_CBANK
	.align		4
        /*00a8*/ 	.byte	0x04, 0x0a
        /*00aa*/ 	.short	(.L_119 - .L_118)
	.align		4
.L_118:
        /*00ac*/ 	.word	index@(.nv.constant0._Z13mlp_fc_kernelPfPKfS1_S1_iiii)
        /*00b0*/ 	.short	0x0380
        /*00b2*/ 	.short	0x0030


	//----- nvinfo : EIATTR_SW_WAR
	.align		4
.L_119:
        /*00b4*/ 	.byte	0x04, 0x36
        /*00b6*/ 	.short	(.L_121 - .L_120)
.L_120:
        /*00b8*/ 	.word	0x00000008
.L_121:


//--------------------- .nv.info._Z23attention_output_kernelPfPKfS1_iiiii --------------------------
	.section	.nv.info._Z23attention_output_kernelPfPKfS1_iiiii,"",@"SHT_CUDA_INFO"
	.sectionflags	@""
	.align	4


	//----- nvinfo : EIATTR_CUDA_API_VERSION
	.align		4
        /*0000*/ 	.byte	0x04, 0x37
        /*0002*/ 	.short	(.L_123 - .L_122)
.L_122:
        /*0004*/ 	.word	0x00000082


	//----- nvinfo : EIATTR_KPARAM_INFO
	.align		4
.L_123:
        /*0008*/ 	.byte	0x04, 0x17
        /*000a*/ 	.short	(.L_125 - .L_124)
.L_124:
        /*000c*/ 	.word	0x00000000
        /*0010*/ 	.short	0x0007
        /*0012*/ 	.short	0x0028
        /*0014*/ 	.byte	0x00, 0xf0, 0x11, 0x00


	//----- nvinfo : EIATTR_KPARAM_INFO
	.align		4
.L_125:
        /*0018*/ 	.byte	0x04, 0x17
        /*001a*/ 	.short	(.L_127 - .L_126)
.L_126:
        /*001c*/ 	.word	0x00000000
        /*0020*/ 	.short	0x0006
        /*0022*/ 	.short	0x0024
        /*0024*/ 	.byte	0x00, 0xf0, 0x11, 0x00


	//----- nvinfo : EIATTR_KPARAM_INFO
	.align		4
.L_127:
        /*0028*/ 	.byte	0x04, 0x17
        /*002a*/ 	.short	(.L_129 - .L_128)
.L_128:
        /*002c*/ 	.word	0x00000000
        /*0030*/ 	.short	0x0005
        /*0032*/ 	.short	0x0020
        /*0034*/ 	.byte	0x00, 0xf0, 0x11, 0x00


	//----- nvinfo : EIATTR_KPARAM_INFO
	.align		4
.L_129:
        /*0038*/ 	.byte	0x04, 0x17
        /*003a*/ 	.short	(.L_131 - .L_130)
.L_130:
        /*003c*/ 	.word	0x00000000
        /*0040*/ 	.short	0x0004
        /*0042*/ 	.short	0x001c
        /*0044*/ 	.byte	0x00, 0xf0, 0x11, 0x00


	//----- nvinfo : EIATTR_KPARAM_INFO
	.align		4
.L_131:
        /*0048*/ 	.byte	0x04, 0x17
        /*004a*/ 	.short	(.L_133 - .L_132)
.L_132:
        /*004c*/ 	.word	0x00000000
        /*0050*/ 	.short	0x0003
        /*0052*/ 	.short	0x0018
        /*0054*/ 	.byte	0x00, 0xf0, 0x11, 0x00


	//----- nvinfo : EIATTR_KPARAM_INFO
	.align		4
.L_133:
        /*0058*/ 	.byte	0x04, 0x17
        /*005a*/ 	.short	(.L_135 - .L_134)
.L_134:
        /*005c*/ 	.word	0x00000000
        /*0060*/ 	.short	0x0002
        /*0062*/ 	.short	0x0010
        /*0064*/ 	.byte	0x00, 0xf5, 0x21, 0x00


	//----- nvinfo : EIATTR_KPARAM_INFO
	.align		4
.L_135:
        /*0068*/ 	.byte	0x04, 0x17
        /*006a*/ 	.short	(.L_137 - .L_136)
.L_136:
        /*006c*/ 	.word	0x00000000
        /*0070*/ 	.short	0x0001
        /*0072*/ 	.short	0x0008
        /*0074*/ 	.byte	0x00, 0xf5, 0x21, 0x00


	//----- nvinfo : EIATTR_KPARAM_INFO
	.align		4
.L_137:
        /*0078*/ 	.byte	0x04, 0x17
        /*007a*/ 	.short	(.L_139 - .L_138)
.L_138:
        /*007c*/ 	.word	0x00000000
        /*0080*/ 	.short	0x0000
        /*0082*/ 	.short	0x0000
        /*0084*/ 	.byte	0x00, 0xf5, 0x21, 0x00


	//----- nvinfo : EIATTR_SPARSE_MMA_MASK
	.align		4
.L_139:
        /*0088*/ 	.byte	0x03, 0x50
        /*008a*/ 	.short	0x0000


	//----- nvinfo : EIATTR_MAXREG_COUNT
	.align		4
        /*008c*/ 	.byte	0x03, 0x1b
        /*008e*/ 	.short	0x00ff


	//----- nvinfo : EIATTR_MERCURY_ISA_VERSION
	.align		4
        /*0090*/ 	.byte	0x03, 0x5f
        /*0092*/ 	.short	0x0101


	//----- nvinfo : EIATTR_VRC_CTA_INIT_COUNT
	.align		4
        /*0094*/ 	.byte	0x02, 0x4a
	.zero		1
	.zero		1


	//----- nvinfo : EIATTR_EXIT_INSTR_OFFSETS
	.align		4
        /*0098*/ 	.byte	0x04, 0x1c
        /*009a*/ 	.short	(.L_141 - .L_140)


	//   ....[0]....
.L_140:
        /*009c*/ 	.word	0x00000070


	//   ....[1]....
        /*00a0*/ 	.word	0x00000940


	//----- nvinfo : EIATTR_CBANK_PARAM_SIZE
	.align		4
.L_141:
        /*00a4*/ 	.byte	0x03, 0x19
        /*00a6*/ 	.short	0x002c


	//----- nvinfo : EIATTR_PARAM_CBANK
	.align		4
        /*00a8*/ 	.byte	0x04, 0x0a
        /*00aa*/ 	.short	(.L_143 - .L_142)
	.align		4
.L_142:
        /*00ac*/ 	.word	index@(.nv.constant0._Z23attention_output_kernelPfPKfS1_iiiii)
        /*00b0*/ 	.short	0x0380
        /*00b2*/ 	.short	0x002c


	//----- nvinfo : EIATTR_SW_WAR
	.align		4
.L_143:
        /*00b4*/ 	.byte	0x04, 0x36
        /*00b6*/ 	.short	(.L_145 - .L_144)
.L_144:
        /*00b8*/ 	.word	0x00000008
.L_145:


//--------------------- .nv.info._Z22flash_attention_kernelPfPKfS1_S1_iiii --------------------------
	.section	.nv.info._Z22flash_attention_kernelPfPKfS1_S1_iiii,"",@"SHT_CUDA_INFO"
	.sectionflags	@""
	.align	4


	//----- nvinfo : EIATTR_CUDA_API_VERSION
	.align		4
        /*0000*/ 	.byte	0x04, 0x37
        /*0002*/ 	.short	(.L_147 - .L_146)
.L_146:
        /*0004*/ 	.word	0x00000082


	//----- nvinfo : EIATTR_KPARAM_INFO
	.align		4
.L_147:
        /*0008*/ 	.byte	0x04, 0x17
        /*000a*/ 	.short	(.L_149 - .L_148)
.L_148:
        /*000c*/ 	.word	0x00000000
        /*0010*/ 	.short	0x0007
        /*0012*/ 	.short	0x002c
        /*0014*/ 	.byte	0x00, 0xf0, 0x11, 0x00


	//----- nvinfo : EIATTR_KPARAM_INFO
	.align		4
.L_149:
        /*0018*/ 	.byte	0x04, 0x17
        /*001a*/ 	.short	(.L_151 - .L_150)
.L_150:
        /*001c*/ 	.word	0x00000000
        /*0020*/ 	.short	0x0006
        /*0022*/ 	.short	0x0028
        /*0024*/ 	.byte	0x00, 0xf0, 0x11, 0x00


	//----- nvinfo : EIATTR_KPARAM_INFO
	.align		4
.L_151:
        /*0028*/ 	.byte	0x04, 0x17
        /*002a*/ 	.short	(.L_153 - .L_152)
.L_152:
        /*002c*/ 	.word	0x00000000
        /*0030*/ 	.short	0x0005
        /*0032*/ 	.short	0x0024
        /*0034*/ 	.byte	0x00, 0xf0, 0x11, 0x00


	//----- nvinfo : EIATTR_KPARAM_INFO
	.align		4
.L_153:
        /*0038*/ 	.byte	0x04, 0x17
        /*003a*/ 	.short	(.L_155 - .L_154)
.L_154:
        /*003c*/ 	.word	0x00000000
        /*0040*/ 	.short	0x0004
        /*0042*/ 	.short	0x0020
        /*0044*/ 	.byte	0x00, 0xf0, 0x11, 0x00


	//----- nvinfo : EIATTR_KPARAM_INFO
	.align		4
.L_155:
        /*0048*/ 	.byte	0x04, 0x17
        /*004a*/ 	.short	(.L_157 - .L_156)
.L_156:
        /*004c*/ 	.word	0x00000000
        /*0050*/ 	.short	0x0003
        /*0052*/ 	.short	0x0018
        /*0054*/ 	.byte	0x00, 0xf5, 0x21, 0x00


	//----- nvinfo : EIATTR_KPARAM_INFO
	.align		4
.L_157:
        /*0058*/ 	.byte	0x04, 0x17
        /*005a*/ 	.short	(.L_159 - .L_158)
.L_158:
        /*005c*/ 	.word	0x00000000
        /*0060*/ 	.short	0x0002
        /*0062*/ 	.short	0x0010
        /*0064*/ 	.byte	0x00, 0xf5, 0x21, 0x00


	//----- nvinfo : EIATTR_KPARAM_INFO
	.align		4
.L_159:
        /*0068*/ 	.byte	0x04, 0x17
        /*006a*/ 	.short	(.L_161 - .L_160)
.L_160:
        /*006c*/ 	.word	0x00000000
        /*0070*/ 	.short	0x0001
        /*0072*/ 	.short	0x0008
        /*0074*/ 	.byte	0x00, 0xf5, 0x21, 0x00


	//----- nvinfo : EIATTR_KPARAM_INFO
	.align		4
.L_161:
        /*0078*/ 	.byte	0x04, 0x17
        /*007a*/ 	.short	(.L_163 - .L_162)
.L_162:
        /*007c*/ 	.word	0x00000000
        /*0080*/ 	.short	0x0000
        /*0082*/ 	.short	0x0000
        /*0084*/ 	.byte	0x00, 0xf5, 0x21, 0x00


	//----- nvinfo : EIATTR_SPARSE_MMA_MASK
	.align		4
.L_163:
        /*0088*/ 	.byte	0x03, 0x50
        /*008a*/ 	.short	0x0000


	//----- nvinfo : EIATTR_MAXREG_COUNT
	.align		4
        /*008c*/ 	.byte	0x03, 0x1b
        /*008e*/ 	.short	0x00ff


	//----- nvinfo : EIATTR_NUM_BARRIERS
	.align		4
        /*0090*/ 	.byte	0x02, 0x4c
        /*0092*/ 	.byte	0x01
	.zero		1


	//----- nvinfo : EIATTR_MERCURY_ISA_VERSION
	.align		4
        /*0094*/ 	.byte	0x03, 0x5f
        /*0096*/ 	.short	0x0101


	//----- nvinfo : EIATTR_VRC_CTA_INIT_COUNT
	.align		4
        /*0098*/ 	.byte	0x02, 0x4a
	.zero		1
	.zero		1


	//----- nvinfo : EIATTR_EXIT_INSTR_OFFSETS
	.align		4
        /*009c*/ 	.byte	0x04, 0x1c
        /*009e*/ 	.short	(.L_165 - .L_164)


	//   ....[0]....
.L_164:
        /*00a0*/ 	.word	0x00000670


	//   ....[1]....
        /*00a4*/ 	.word	0x00001750


	//----- nvinfo : EIATTR_CRS_STACK_SIZE
	.align		4
.L_165:
        /*00a8*/ 	.byte	0x04, 0x1e
        /*00aa*/ 	.short	(.L_167 - .L_166)
.L_166:
        /*00ac*/ 	.word	0x00000000


	//----- nvinfo : EIATTR_CBANK_PARAM_SIZE
	.align		4
.L_167:
        /*00b0*/ 	.byte	0x03, 0x19
        /*00b2*/ 	.short	0x0030


	//----- nvinfo : EIATTR_PARAM_CBANK
	.align		4
        /*00b4*/ 	.byte	0x04, 0x0a
        /*00b6*/ 	.short	(.L_169 - .L_168)
	.align		4
.L_168:
        /*00b8*/ 	.word	index@(.nv.constant0._Z22flash_attention_kernelPfPKfS1_S1_iiii)
        /*00bc*/ 	.short	0x0380
        /*00be*/ 	.short	0x0030


	//----- nvinfo : EIATTR_SW_WAR
	.align		4
.L_169:
        /*00c0*/ 	.byte	0x04, 0x36
        /*00c2*/ 	.short	(.L_171 - .L_170)
.L_170:
        /*00c4*/ 	.word	0x00000008
.L_171:


//--------------------- .nv.info._Z28tiled_flash_attention_kernelPfPKfS1_S1_iiiii --------------------------
	.section	.nv.info._Z28tiled_flash_attention_kernelPfPKfS1_S1_iiiii,"",@"SHT_CUDA_INFO"
	.sectionflags	@""
	.align	4


	//----- nvinfo : EIATTR_CUDA_API_VERSION
	.align		4
        /*0000*/ 	.byte	0x04, 0x37
        /*0002*/ 	.short	(.L_173 - .L_172)
.L_172:
        /*0004*/ 	.word	0x00000082


	//----- nvinfo : EIATTR_KPARAM_INFO
	.align		4
.L_173:
        /*0008*/ 	.byte	0x04, 0x17
        /*000a*/ 	.short	(.L_175 - .L_174)
.L_174:
        /*000c*/ 	.word	0x00000000
        /*0010*/ 	.short	0x0008
        /*0012*/ 	.short	0x0030
        /*0014*/ 	.byte	0x00, 0xf0, 0x11, 0x00


	//----- nvinfo : EIATTR_KPARAM_INFO
	.align		4
.L_175:
        /*0018*/ 	.byte	0x04, 0x17
        /*001a*/ 	.short	(.L_177 - .L_176)
.L_176:
        /*001c*/ 	.word	0x00000000
        /*0020*/ 	.short	0x0007
        /*0022*/ 	.short	0x002c
        /*0024*/ 	.byte	0x00, 0xf0, 0x11, 0x00


	//----- nvinfo : EIATTR_KPARAM_INFO
	.align		4
.L_177:
        /*0028*/ 	.byte	0x04, 0x17
        /*002a*/ 	.short	(.L_179 - .L_178)
.L_178:
        /*002c*/ 	.word	0x00000000
        /*0030*/ 	.short	0x0006
        /*0032*/ 	.short	0x0028
        /*0034*/ 	.byte	0x00, 0xf0, 0x11, 0x00


	//----- nvinfo : EIATTR_KPARAM_INFO
	.align		4
.L_179:
        /*0038*/ 	.byte	0x04, 0x17
        /*003a*/ 	.short	(.L_181 - .L_180)
.L_180:
        /*003c*/ 	.word	0x00000000
        /*0040*/ 	.short	0x0005
        /*0042*/ 	.short	0x0024
        /*0044*/ 	.byte	0x00, 0xf0, 0x11, 0x00


	//----- nvinfo : EIATTR_KPARAM_INFO
	.align		4
.L_181:
        /*0048*/ 	.byte	0x04, 0x17
        /*004a*/ 	.short	(.L_183 - .L_182)
.L_182:
        /*004c*/ 	.word	0x00000000
        /*0050*/ 	.short	0x0004
        /*0052*/ 	.short	0x0020
        /*0054*/ 	.byte	0x00, 0xf0, 0x11, 0x00


	//----- nvinfo : EIATTR_KPARAM_INFO
	.align		4
.L_183:
        /*0058*/ 	.byte	0x04, 0x17
        /*005a*/ 	.short	(.L_185 - .L_184)
.L_184:
        /*005c*/ 	.word	0x00000000
        /*0060*/ 	.short	0x0003
        /*0062*/ 	.short	0x0018
        /*0064*/ 	.byte	0x00, 0xf5, 0x21, 0x00


	//----- nvinfo : EIATTR_KPARAM_INFO
	.align		4
.L_185:
        /*0068*/ 	.byte	0x04, 0x17
        /*006a*/ 	.short	(.L_187 - .L_186)
.L_186:
        /*006c*/ 	.word	0x00000000
        /*0070*/ 	.short	0x0002
        /*0072*/ 	.short	0x0010
        /*0074*/ 	.byte	0x00, 0xf5, 0x21, 0x00


	//----- nvinfo : EIATTR_KPARAM_INFO
	.align		4
.L_187:
        /*0078*/ 	.byte	0x04, 0x17
        /*007a*/ 	.short	(.L_189 - .L_188)
.L_188:
        /*007c*/ 	.word	0x00000000
        /*0080*/ 	.short	0x0001
        /*0082*/ 	.short	0x0008
        /*0084*/ 	.byte	0x00, 0xf5, 0x21, 0x00


	//----- nvinfo : EIATTR_KPARAM_INFO
	.align		4
.L_189:
        /*0088*/ 	.byte	0x04, 0x17
        /*008a*/ 	.short	(.L_191 - .L_190)
.L_190:
        /*008c*/ 	.word	0x00000000
        /*0090*/ 	.short	0x0000
        /*0092*/ 	.short	0x0000
        /*0094*/ 	.byte	0x00, 0xf5, 0x21, 0x00


	//----- nvinfo : EIATTR_SPARSE_MMA_MASK
	.align		4
.L_191:
        /*0098*/ 	.byte	0x03, 0x50
        /*009a*/ 	.short	0x0000


	//----- nvinfo : EIATTR_MAXREG_COUNT
	.align		4
        /*009c*/ 	.byte	0x03, 0x1b
        /*009e*/ 	.short	0x00ff


	//----- nvinfo : EIATTR_NUM_BARRIERS
	.align		4
        /*00a0*/ 	.byte	0x02, 0x4c
        /*00a2*/ 	.byte	0x01
	.zero		1


	//----- nvinfo : EIATTR_MERCURY_ISA_VERSION
	.align		4
        /*00a4*/ 	.byte	0x03, 0x5f
        /*00a6*/ 	.short	0x0101


	//----- nvinfo : EIATTR_VRC_CTA_INIT_COUNT
	.align		4
        /*00a8*/ 	.byte	0x02, 0x4a
	.zero		1
	.zero		1


	//----- nvinfo : EIATTR_EXIT_INSTR_OFFSETS
	.align		4
        /*00ac*/ 	.byte	0x04, 0x1c
        /*00ae*/ 	.short	(.L_193 - .L_192)


	//   ....[0]....
.L_192:
        /*00b0*/ 	.word	0x00002ce0


	//   ....[1]....
        /*00b4*/ 	.word	0x00002ed0


	//----- nvinfo : EIATTR_CRS_STACK_SIZE
	.align		4
.L_193:
        /*00b8*/ 	.byte	0x04, 0x1e
        /*00ba*/ 	.short	(.L_195 - .L_194)
.L_194:
        /*00bc*/ 	.word	0x00000000


	//----- nvinfo : EIATTR_CBANK_PARAM_SIZE
	.align		4
.L_195:
        /*00c0*/ 	.byte	0x03, 0x19
        /*00c2*/ 	.short	0x0034


	//----- nvinfo : EIATTR_PARAM_CBANK
	.align		4
        /*00c4*/ 	.byte	0x04, 0x0a
        /*00c6*/ 	.short	(.L_197 - .L_196)
	.align		4
.L_196:
        /*00c8*/ 	.word	index@(.nv.constant0._Z28tiled_flash_attention_kernelPfPKfS1_S1_iiiii)
        /*00cc*/ 	.short	0x0380
        /*00ce*/ 	.short	0x0034


	//----- nvinfo : EIATTR_SW_WAR
	.align		4
.L_197:
        /*00d0*/ 	.byte	0x04, 0x36
        /*00d2*/ 	.short	(.L_199 - .L_198)
.L_198:
        /*00d4*/ 	.word	0x00000008
.L_199:


//--------------------- .nv.info._Z23simple_attention_kernelPfPKfS1_S1_iiii --------------------------
	.section	.nv.info._Z23simple_attention_kernelPfPKfS1_S1_iiii,"",@"SHT_CUDA_INFO"
	.sectionflags	@""
	.align	4


	//----- nvinfo : EIATTR_CUDA_API_VERSION
	.align		4
        /*0000*/ 	.byte	0x04, 0x37
        /*0002*/ 	.short	(.L_201 - .L_200)
.L_200:
        /*0004*/ 	.word	0x00000082


	//----- nvinfo : EIATTR_KPARAM_INFO
	.align		4
.L_201:
        /*0008*/ 	.byte	0x04, 0x17
        /*000a*/ 	.short	(.L_203 - .L_202)
.L_202:
        /*000c*/ 	.word	0x00000000
        /*0010*/ 	.short	0x0007
        /*0012*/ 	.short	0x002c
        /*0014*/ 	.byte	0x00, 0xf0, 0x11, 0x00


	//----- nvinfo : EIATTR_KPARAM_INFO
	.align		4
.L_203:
        /*0018*/ 	.byte	0x04, 0x17
        /*001a*/ 	.short	(.L_205 - .L_204)
.L_204:
        /*001c*/ 	.word	0x00000000
        /*0020*/ 	.short	0x0006
        /*0022*/ 	.short	0x0028
        /*0024*/ 	.byte	0x00, 0xf0, 0x11, 0x00


	//----- nvinfo : EIATTR_KPARAM_INFO
	.align		4
.L_205:
        /*0028*/ 	.byte	0x04, 0x17
        /*002a*/ 	.short	(.L_207 - .L_206)
.L_206:
        /*002c*/ 	.word	0x00000000
        /*0030*/ 	.short	0x0005
        /*0032*/ 	.short	0x0024
        /*0034*/ 	.byte	0x00, 0xf0, 0x11, 0x00


	//----- nvinfo : EIATTR_KPARAM_INFO
	.align		4
.L_207:
        /*0038*/ 	.byte	0x04, 0x17
        /*003a*/ 	.short	(.L_209 - .L_208)
.L_208:
        /*003c*/ 	.word	0x00000000
        /*0040*/ 	.short	0x0004
        /*0042*/ 	.short	0x0020
        /*0044*/ 	.byte	0x00, 0xf0, 0x11, 0x00


	//----- nvinfo : EIATTR_KPARAM_INFO
	.align		4
.L_209:
        /*0048*/ 	.byte	0x04, 0x17
        /*004a*/ 	.short	(.L_211 - .L_210)
.L_210:
        /*004c*/ 	.word	0x00000000
        /*0050*/ 	.short	0x0003
        /*0052*/ 	.short	0x0018
        /*0054*/ 	.byte	0x00, 0xf5, 0x21, 0x00


	//----- nvinfo : EIATTR_KPARAM_INFO
	.align		4
.L_211:
        /*0058*/ 	.byte	0x04, 0x17
        /*005a*/ 	.short	(.L_213 - .L_212)
.L_212:
        /*005c*/ 	.word	0x00000000
        /*0060*/ 	.short	0x0002
        /*0062*/ 	.short	0x0010
        /*0064*/ 	.byte	0x00, 0xf5, 0x21, 0x00


	//----- nvinfo : EIATTR_KPARAM_INFO
	.align		4
.L_213:
        /*0068*/ 	.byte	0x04, 0x17
        /*006a*/ 	.short	(.L_215 - .L_214)
.L_214:
        /*006c*/ 	.word	0x00000000
        /*0070*/ 	.short	0x0001
        /*0072*/ 	.short	0x0008
        /*0074*/ 	.byte	0x00, 0xf5, 0x21, 0x00


	//----- nvinfo : EIATTR_KPARAM_INFO
	.align		4
.L_215:
        /*0078*/ 	.byte	0x04, 0x17
        /*007a*/ 	.short	(.L_217 - .L_216)
.L_216:
        /*007c*/ 	.word	0x00000000
        /*0080*/ 	.short	0x0000
        /*0082*/ 	.short	0x0000
        /*0084*/ 	.byte	0x00, 0xf5, 0x21, 0x00


	//----- nvinfo : EIATTR_SPARSE_MMA_MASK
	.align		4
.L_217:
        /*0088*/ 	.byte	0x03, 0x50
        /*008a*/ 	.short	0x0000


	//----- nvinfo : EIATTR_MAXREG_COUNT
	.align		4
        /*008c*/ 	.byte	0x03, 0x1b
        /*008e*/ 	.short	0x00ff


	//----- nvinfo : EIATTR_MERCURY_ISA_VERSION
	.align		4
        /*0090*/ 	.byte	0x03, 0x5f
        /*0092*/ 	.short	0x0101


	//----- nvinfo : EIATTR_VRC_CTA_INIT_COUNT
	.align		4
        /*0094*/ 	.byte	0x02, 0x4a
	.zero		1
	.zero		1


	//----- nvinfo : EIATTR_EXIT_INSTR_OFFSETS
	.align		4
        /*0098*/ 	.byte	0x04, 0x1c
        /*009a*/ 	.short	(.L_219 - .L_218)


	//   ....[0]....
.L_218:
        /*009c*/ 	.word	0x00000070


	//   ....[1]....
        /*00a0*/ 	.word	0x00001f90


	//----- nvinfo : EIATTR_CRS_STACK_SIZE
	.align		4
.L_219:
        /*00a4*/ 	.byte	0x04, 0x1e
        /*00a6*/ 	.short	(.L_221 - .L_220)
.L_220:
        /*00a8*/ 	.word	0x00000000


	//----- nvinfo : EIATTR_CBANK_PARAM_SIZE
	.align		4
.L_221:
        /*00ac*/ 	.byte	0x03, 0x19
        /*00ae*/ 	.short	0x0030


	//----- nvinfo : EIATTR_PARAM_CBANK
	.align		4
        /*00b0*/ 	.byte	0x04, 0x0a
        /*00b2*/ 	.short	(.L_223 - .L_222)
	.align		4
.L_222:
        /*00b4*/ 	.word	index@(.nv.constant0._Z23simple_attention_kernelPfPKfS1_S1_iiii)
        /*00b8*/ 	.short	0x0380
        /*00ba*/ 	.short	0x0030


	//----- nvinfo : EIATTR_SW_WAR
	.align		4
.L_223:
        /*00bc*/ 	.byte	0x04, 0x36
        /*00be*/ 	.short	(.L_225 - .L_224)
.L_224:
        /*00c0*/ 	.word	0x00000008
.L_225:


//--------------------- .nv.info._Z20qkv_transform_kernelPfS_S_PKfS1_S1_S1_iiiii --------------------------
	.section	.nv.info._Z20qkv_transform_kernelPfS_S_PKfS1_S1_S1_iiiii,"",@"SHT_CUDA_INFO"
	.sectionflags	@""
	.align	4


	//----- nvinfo : EIATTR_CUDA_API_VERSION
	.align		4
        /*0000*/ 	.byte	0x04, 0x37
        /*0002*/ 	.short	(.L_227 - .L_226)
.L_226:
        /*0004*/ 	.word	0x00000082


	//----- nvinfo : EIATTR_KPARAM_INFO
	.align		4
.L_227:
        /*0008*/ 	.byte	0x04, 0x17
        /*000a*/ 	.short	(.L_229 - .L_228)
.L_228:
        /*000c*/ 	.word	0x00000000
        /*0010*/ 	.short	0x000b
        /*0012*/ 	.short	0x0048
        /*0014*/ 	.byte	0x00, 0xf0, 0x11, 0x00


	//----- nvinfo : EIATTR_KPARAM_INFO
	.align		4
.L_229:
        /*0018*/ 	.byte	0x04, 0x17
        /*001a*/ 	.short	(.L_231 - .L_230)
.L_230:
        /*001c*/ 	.word	0x00000000
        /*0020*/ 	.short	0x000a
        /*0022*/ 	.short	0x0044
        /*0024*/ 	.byte	0x00, 0xf0, 0x11, 0x00


	//----- nvinfo : EIATTR_KPARAM_INFO
	.align		4
.L_231:
        /*0028*/ 	.byte	0x04, 0x17
        /*002a*/ 	.short	(.L_233 - .L_232)
.L_232:
        /*002c*/ 	.word	0x00000000
        /*0030*/ 	.short	0x0009
        /*0032*/ 	.short	0x0040
        /*0034*/ 	.byte	0x00, 0xf0, 0x11, 0x00


	//----- nvinfo : EIATTR_KPARAM_INFO
	.align		4
.L_233:
        /*0038*/ 	.byte	0x04, 0x17
        /*003a*/ 	.short	(.L_235 - .L_234)
.L_234:
        /*003c*/ 	.word	0x00000000
        /*0040*/ 	.short	0x0008
        /*0042*/ 	.short	0x003c
        /*0044*/ 	.byte	0x00, 0xf0, 0x11, 0x00


	//----- nvinfo : EIATTR_KPARAM_INFO
	.align		4
.L_235:
        /*0048*/ 	.byte	0x04, 0x17
        /*004a*/ 	.short	(.L_237 - .L_236)
.L_236:
        /*004c*/ 	.word	0x00000000
        /*0050*/ 	.short	0x0007
        /*0052*/ 	.short	0x0038
        /*0054*/ 	.byte	0x00, 0xf0, 0x11, 0x00


	//----- nvinfo : EIATTR_KPARAM_INFO
	.align		4
.L_237:
        /*0058*/ 	.byte	0x04, 0x17
        /*005a*/ 	.short	(.L_239 - .L_238)
.L_238:
        /*005c*/ 	.word	0x00000000
        /*0060*/ 	.short	0x0006
        /*0062*/ 	.short	0x0030
        /*0064*/ 	.byte	0x00, 0xf5, 0x21, 0x00


	//----- nvinfo : EIATTR_KPARAM_INFO
	.align		4
.L_239:
        /*0068*/ 	.byte	0x04, 0x17
        /*006a*/ 	.short	(.L_241 - .L_240)
.L_240:
        /*006c*/ 	.word	0x00000000
        /*0070*/ 	.short	0x0005
        /*0072*/ 	.short	0x0028
        /*0074*/ 	.byte	0x00, 0xf5, 0x21, 0x00


	//----- nvinfo : EIATTR_KPARAM_INFO
	.align		4
.L_241:
        /*0078*/ 	.byte	0x04, 0x17
        /*007a*/ 	.short	(.L_243 - .L_242)
.L_242:
        /*007c*/ 	.word	0x00000000
        /*0080*/ 	.short	0x0004
        /*0082*/ 	.short	0x0020
        /*0084*/ 	.byte	0x00, 0xf5, 0x21, 0x00


	//----- nvinfo : EIATTR_KPARAM_INFO
	.align		4
.L_243:
        /*0088*/ 	.byte	0x04, 0x17
        /*008a*/ 	.short	(.L_245 - .L_244)
.L_244:
        /*008c*/ 	.word	0x00000000
        /*0090*/ 	.short	0x0003
        /*0092*/ 	.short	0x0018
        /*0094*/ 	.byte	0x00, 0xf5, 0x21, 0x00


	//----- nvinfo : EIATTR_KPARAM_INFO
	.align		4
.L_245:
        /*0098*/ 	.byte	0x04, 0x17
        /*009a*/ 	.short	(.L_247 - .L_246)
.L_246:
        /*009c*/ 	.word	0x00000000
        /*00a0*/ 	.short	0x0002
        /*00a2*/ 	.short	0x0010
        /*00a4*/ 	.byte	0x00, 0xf5, 0x21, 0x00


	//----- nvinfo : EIATTR_KPARAM_INFO
	.align		4
.L_247:
        /*00a8*/ 	.byte	0x04, 0x17
        /*00aa*/ 	.short	(.L_249 - .L_248)
.L_248:
        /*00ac*/ 	.word	0x00000000
        /*00b0*/ 	.short	0x0001
        /*00b2*/ 	.short	0x0008
        /*00b4*/ 	.byte	0x00, 0xf5, 0x21, 0x00


	//----- nvinfo : EIATTR_KPARAM_INFO
	.align		4
.L_249:
        /*00b8*/ 	.byte	0x04, 0x17
        /*00ba*/ 	.short	(.L_251 - .L_250)
.L_250:
        /*00bc*/ 	.word	0x00000000
        /*00c0*/ 	.short	0x0000
        /*00c2*/ 	.short	0x0000
        /*00c4*/ 	.byte	0x00, 0xf5, 0x21, 0x00


	//----- nvinfo : EIATTR_SPARSE_MMA_MASK
	.align		4
.L_251:
        /*00c8*/ 	.byte	0x03, 0x50
        /*00ca*/ 	.short	0x0000


	//----- nvinfo : EIATTR_MAXREG_COUNT
	.align		4
        /*00cc*/ 	.byte	0x03, 0x1b
        /*00ce*/ 	.short	0x00ff


	//----- nvinfo : EIATTR_MERCURY_ISA_VERSION
	.align		4
        /*00d0*/ 	.byte	0x03, 0x5f
        /*00d2*/ 	.short	0x0101


	//----- nvinfo : EIATTR_VRC_CTA_INIT_COUNT
	.align		4
        /*00d4*/ 	.byte	0x02, 0x4a
	.zero		1
	.zero		1


	//----- nvinfo : EIATTR_EXIT_INSTR_OFFSETS
	.align		4
        /*00d8*/ 	.byte	0x04, 0x1c
        /*00da*/ 	.short	(.L_253 - .L_252)


	//   ....[0]....
.L_252:
        /*00dc*/ 	.word	0x000000c0


	//   ....[1]....
        /*00e0*/ 	.word	0x00001550


	//----- nvinfo : EIATTR_CBANK_PARAM_SIZE
	.align		4
.L_253:
        /*00e4*/ 	.byte	0x03, 0x19
        /*00e6*/ 	.short	0x004c


	//----- nvinfo : EIATTR_PARAM_CBANK
	.align		4
        /*00e8*/ 	.byte	0x04, 0x0a
        /*00ea*/ 	.short	(.L_255 - .L_254)
	.align		4
.L_254:
        /*00ec*/ 	.word	index@(.nv.constant0._Z20qkv_transform_kernelPfS_S_PKfS1_S1_S1_iiiii)
        /*00f0*/ 	.short	0x0380
        /*00f2*/ 	.short	0x004c


	//----- nvinfo : EIATTR_SW_WAR
	.align		4
.L_255:
        /*00f4*/ 	.byte	0x04, 0x36
        /*00f6*/ 	.short	(.L_257 - .L_256)
.L_256:
        /*00f8*/ 	.word	0x00000008
.L_257:


//--------------------- .nv.info._Z15residual_kernelPfPKfS1_i --------------------------
	.section	.nv.info._Z15residual_kernelPfPKfS1_i,"",@"SHT_CUDA_INFO"
	.sectionflags	@""
	.align	4


	//----- nvinfo : EIATTR_CUDA_API_VERSION
	.align		4
        /*0000*/ 	.byte	0x04, 0x37
        /*0002*/ 	.short	(.L_259 - .L_258)
.L_258:
        /*0004*/ 	.word	0x00000082


	//----- nvinfo : EIATTR_KPARAM_INFO
	.align		4
.L_259:
        /*0008*/ 	.byte	0x04, 0x17
        /*000a*/ 	.short	(.L_261 - .L_260)
.L_260:
        /*000c*/ 	.word	0x00000000
        /*0010*/ 	.short	0x0003
        /*0012*/ 	.short	0x0018
        /*0014*/ 	.byte	0x00, 0xf0, 0x11, 0x00


	//----- nvinfo : EIATTR_KPARAM_INFO
	.align		4
.L_261:
        /*0018*/ 	.byte	0x04, 0x17
        /*001a*/ 	.short	(.L_263 - .L_262)
.L_262:
        /*001c*/ 	.word	0x00000000
        /*0020*/ 	.short	0x0002
        /*0022*/ 	.short	0x0010
        /*0024*/ 	.byte	0x00, 0xf5, 0x21, 0x00


	//----- nvinfo : EIATTR_KPARAM_INFO
	.align		4
.L_263:
        /*0028*/ 	.byte	0x04, 0x17
        /*002a*/ 	.short	(.L_265 - .L_264)
.L_264:
        /*002c*/ 	.word	0x00000000
        /*0030*/ 	.short	0x0001
        /*0032*/ 	.short	0x0008
        /*0034*/ 	.byte	0x00, 0xf5, 0x21, 0x00


	//----- nvinfo : EIATTR_KPARAM_INFO
	.align		4
.L_265:
        /*0038*/ 	.byte	0x04, 0x17
        /*003a*/ 	.short	(.L_267 - .L_266)
.L_266:
        /*003c*/ 	.word	0x00000000
        /*0040*/ 	.short	0x0000
        /*0042*/ 	.short	0x0000
        /*0044*/ 	.byte	0x00, 0xf5, 0x21, 0x00


	//----- nvinfo : EIATTR_SPARSE_MMA_MASK
	.align		4
.L_267:
        /*0048*/ 	.byte	0x03, 0x50
        /*004a*/ 	.short	0x0000


	//----- nvinfo : EIATTR_MAXREG_COUNT
	.align		4
        /*004c*/ 	.byte	0x03, 0x1b
        /*004e*/ 	.short	0x00ff


	//----- nvinfo : EIATTR_MERCURY_ISA_VERSION
	.align		4
        /*0050*/ 	.byte	0x03, 0x5f
        /*0052*/ 	.short	0x0101


	//----- nvinfo : EIATTR_VRC_CTA_INIT_COUNT
	.align		4
        /*0054*/ 	.byte	0x02, 0x4a
	.zero		1
	.zero		1


	//----- nvinfo : EIATTR_EXIT_INSTR_OFFSETS
	.align		4
        /*0058*/ 	.byte	0x04, 0x1c
        /*005a*/ 	.short	(.L_269 - .L_268)


	//   ....[0]....
.L_268:
        /*005c*/ 	.word	0x00000070


	//   ....[1]....
        /*0060*/ 	.word	0x00000130


	//----- nvinfo : EIATTR_CBANK_PARAM_SIZE
	.align		4
.L_269:
        /*0064*/ 	.byte	0x03, 0x19
        /*0066*/ 	.short	0x001c


	//----- nvinfo : EIATTR_PARAM_CBANK
	.align		4
        /*0068*/ 	.byte	0x04, 0x0a
        /*006a*/ 	.short	(.L_271 - .L_270)
	.align		4
.L_270:
        /*006c*/ 	.word	index@(.nv.constant0._Z15residual_kernelPfPKfS1_i)
        /*0070*/ 	.short	0x0380
        /*0072*/ 	.short	0x001c


	//----- nvinfo : EIATTR_SW_WAR
	.align		4
.L_271:
        /*0074*/ 	.byte	0x04, 0x36
        /*0076*/ 	.short	(.L_273 - .L_272)
.L_272:
        /*0078*/ 	.word	0x00000008
.L_273:


//--------------------- .nv.info._Z11gelu_kernelPfPKfi --------------------------
	.section	.nv.info._Z11gelu_kernelPfPKfi,"",@"SHT_CUDA_INFO"
	.sectionflags	@""
	.align	4


	//----- nvinfo : EIATTR_CUDA_API_VERSION
	.align		4
        /*0000*/ 	.byte	0x04, 0x37
        /*0002*/ 	.short	(.L_275 - .L_274)
.L_274:
        /*0004*/ 	.word	0x00000082


	//----- nvinfo : EIATTR_KPARAM_INFO
	.align		4
.L_275:
        /*0008*/ 	.byte	0x04, 0x17
        /*000a*/ 	.short	(.L_277 - .L_276)
.L_276:
        /*000c*/ 	.word	0x00000000
        /*0010*/ 	.short	0x0002
        /*0012*/ 	.short	0x0010
        /*0014*/ 	.byte	0x00, 0xf0, 0x11, 0x00


	//----- nvinfo : EIATTR_KPARAM_INFO
	.align		4
.L_277:
        /*0018*/ 	.byte	0x04, 0x17
        /*001a*/ 	.short	(.L_279 - .L_278)
.L_278:
        /*001c*/ 	.word	0x00000000
        /*0020*/ 	.short	0x0001
        /*0022*/ 	.short	0x0008
        /*0024*/ 	.byte	0x00, 0xf5, 0x21, 0x00


	//----- nvinfo : EIATTR_KPARAM_INFO
	.align		4
.L_279:
        /*0028*/ 	.byte	0x04, 0x17
        /*002a*/ 	.short	(.L_281 - .L_280)
.L_280:
        /*002c*/ 	.word	0x00000000
        /*0030*/ 	.short	0x0000
        /*0032*/ 	.short	0x0000
        /*0034*/ 	.byte	0x00, 0xf5, 0x21, 0x00


	//----- nvinfo : EIATTR_SPARSE_MMA_MASK
	.align		4
.L_281:
        /*0038*/ 	.byte	0x03, 0x50
        /*003a*/ 	.short	0x0000


	//----- nvinfo : EIATTR_MAXREG_COUNT
	.align		4
        /*003c*/ 	.byte	0x03, 0x1b
        /*003e*/ 	.short	0x00ff


	//----- nvinfo : EIATTR_MERCURY_ISA_VERSION
	.align		4
        /*0040*/ 	.byte	0x03, 0x5f
        /*0042*/ 	.short	0x0101


	//----- nvinfo : EIATTR_VRC_CTA_INIT_COUNT
	.align		4
        /*0044*/ 	.byte	0x02, 0x4a
	.zero		1
	.zero		1


	//----- nvinfo : EIATTR_EXIT_INSTR_OFFSETS
	.align		4
        /*0048*/ 	.byte	0x04, 0x1c
        /*004a*/ 	.short	(.L_283 - .L_282)


	//   ....[0]....
.L_282:
        /*004c*/ 	.word	0x00000070


	//   ....[1]....
        /*0050*/ 	.word	0x00000270


	//----- nvinfo : EIATTR_CBANK_PARAM_SIZE
	.align		4
.L_283:
        /*0054*/ 	.byte	0x03, 0x19
        /*0056*/ 	.short	0x0014


	//----- nvinfo : EIATTR_PARAM_CBANK
	.align		4
        /*0058*/ 	.byte	0x04, 0x0a
        /*005a*/ 	.short	(.L_285 - .L_284)
	.align		4
.L_284:
        /*005c*/ 	.word	index@(.nv.constant0._Z11gelu_kernelPfPKfi)
        /*0060*/ 	.short	0x0380
        /*0062*/ 	.short	0x0014


	//----- nvinfo : EIATTR_SW_WAR
	.align		4
.L_285:
        /*0064*/ 	.byte	0x04, 0x36
        /*0066*/ 	.short	(.L_287 - .L_286)
.L_286:
        /*0068*/ 	.word	0x00000008
.L_287:


//--------------------- .nv.info._Z16layernorm_kernelPfS_S_PKfS1_S1_ii --------------------------
	.section	.nv.info._Z16layernorm_kernelPfS_S_PKfS1_S1_ii,"",@"SHT_CUDA_INFO"
	.sectionflags	@""
	.align	4


	//----- nvinfo : EIATTR_CUDA_API_VERSION
	.align		4
        /*0000*/ 	.byte	0x04, 0x37
        /*0002*/ 	.short	(.L_289 - .L_288)
.L_288:
        /*0004*/ 	.word	0x00000082


	//----- nvinfo : EIATTR_KPARAM_INFO
	.align		4
.L_289:
        /*0008*/ 	.byte	0x04, 0x17
        /*000a*/ 	.short	(.L_291 - .L_290)
.L_290:
        /*000c*/ 	.word	0x00000000
        /*0010*/ 	.short	0x0007
        /*0012*/ 	.short	0x0034
        /*0014*/ 	.byte	0x00, 0xf0, 0x11, 0x00


	//----- nvinfo : EIATTR_KPARAM_INFO
	.align		4
.L_291:
        /*0018*/ 	.byte	0x04, 0x17
        /*001a*/ 	.short	(.L_293 - .L_292)
.L_292:
        /*001c*/ 	.word	0x00000000
        /*0020*/ 	.short	0x0006
        /*0022*/ 	.short	0x0030
        /*0024*/ 	.byte	0x00, 0xf0, 0x11, 0x00


	//----- nvinfo : EIATTR_KPARAM_INFO
	.align		4
.L_293:
        /*0028*/ 	.byte	0x04, 0x17
        /*002a*/ 	.short	(.L_295 - .L_294)
.L_294:
        /*002c*/ 	.word	0x00000000
        /*0030*/ 	.short	0x0005
        /*0032*/ 	.short	0x0028
        /*0034*/ 	.byte	0x00, 0xf5, 0x21, 0x00


	//----- nvinfo : EIATTR_KPARAM_INFO
	.align		4
.L_295:
        /*0038*/ 	.byte	0x04, 0x17
        /*003a*/ 	.short	(.L_297 - .L_296)
.L_296:
        /*003c*/ 	.word	0x00000000
        /*0040*/ 	.short	0x0004
        /*0042*/ 	.short	0x0020
        /*0044*/ 	.byte	0x00, 0xf5, 0x21, 0x00


	//----- nvinfo : EIATTR_KPARAM_INFO
	.align		4
.L_297:
        /*0048*/ 	.byte	0x04, 0x17
        /*004a*/ 	.short	(.L_299 - .L_298)
.L_298:
        /*004c*/ 	.word	0x00000000
        /*0050*/ 	.short	0x0003
        /*0052*/ 	.short	0x0018
        /*0054*/ 	.byte	0x00, 0xf5, 0x21, 0x00


	//----- nvinfo : EIATTR_KPARAM_INFO
	.align		4
.L_299:
        /*0058*/ 	.byte	0x04, 0x17
        /*005a*/ 	.short	(.L_301 - .L_300)
.L_300:
        /*005c*/ 	.word	0x00000000
        /*0060*/ 	.short	0x0002
        /*0062*/ 	.short	0x0010
        /*0064*/ 	.byte	0x00, 0xf5, 0x21, 0x00


	//----- nvinfo : EIATTR_KPARAM_INFO
	.align		4
.L_301:
        /*0068*/ 	.byte	0x04, 0x17
        /*006a*/ 	.short	(.L_303 - .L_302)
.L_302:
        /*006c*/ 	.word	0x00000000
        /*0070*/ 	.short	0x0001
        /*0072*/ 	.short	0x0008
        /*0074*/ 	.byte	0x00, 0xf5, 0x21, 0x00


	//----- nvinfo : EIATTR_KPARAM_INFO
	.align		4
.L_303:
        /*0078*/ 	.byte	0x04, 0x17
        /*007a*/ 	.short	(.L_305 - .L_304)
.L_304:
        /*007c*/ 	.word	0x00000000
        /*0080*/ 	.short	0x0000
        /*0082*/ 	.short	0x0000
        /*0084*/ 	.byte	0x00, 0xf5, 0x21, 0x00


	//----- nvinfo : EIATTR_SPARSE_MMA_MASK
	.align		4
.L_305:
        /*0088*/ 	.byte	0x03, 0x50
        /*008a*/ 	.short	0x0000


	//----- nvinfo : EIATTR_MAXREG_COUNT
	.align		4
        /*008c*/ 	.byte	0x03, 0x1b
        /*008e*/ 	.short	0x00ff


	//----- nvinfo : EIATTR_MERCURY_ISA_VERSION
	.align		4
        /*0090*/ 	.byte	0x03, 0x5f
        /*0092*/ 	.short	0x0101


	//----- nvinfo : EIATTR_VRC_CTA_INIT_COUNT
	.align		4
        /*0094*/ 	.byte	0x02, 0x4a
	.zero		1
	.zero		1


	//----- nvinfo : EIATTR_EXIT_INSTR_OFFSETS
	.align		4
        /*0098*/ 	.byte	0x04, 0x1c
        /*009a*/ 	.short	(.L_307 - .L_306)


	//   ....[0]....
.L_306:
        /*009c*/ 	.word	0x00000070


	//   ....[1]....
        /*00a0*/ 	.word	0x00001360


	//   ....[2]....
        /*00a4*/ 	.word	0x00001940


	//   ....[3]....
        /*00a8*/ 	.word	0x00001c00


	//   ....[4]....
        /*00ac*/ 	.word	0x00001de0


	//   ....[5]....
        /*00b0*/ 	.word	0x00001f00


	//----- nvinfo : EIATTR_CRS_STACK_SIZE
	.align		4
.L_307:
        /*00b4*/ 	.byte	0x04, 0x1e
        /*00b6*/ 	.short	(.L_309 - .L_308)
.L_308:
        /*00b8*/ 	.word	0x00000000


	//----- nvinfo : EIATTR_CBANK_PARAM_SIZE
	.align		4
.L_309:
        /*00bc*/ 	.byte	0x03, 0x19
        /*00be*/ 	.short	0x0038


	//----- nvinfo : EIATTR_PARAM_CBANK
	.align		4
        /*00c0*/ 	.byte	0x04, 0x0a
        /*00c2*/ 	.short	(.L_311 - .L_310)
	.align		4
.L_310:
        /*00c4*/ 	.word	index@(.nv.constant0._Z16layernorm_kernelPfS_S_PKfS1_S1_ii)
        /*00c8*/ 	.short	0x0380
        /*00ca*/ 	.short	0x0038


	//----- nvinfo : EIATTR_SW_WAR
	.align		4
.L_311:
        /*00cc*/ 	.byte	0x04, 0x36
        /*00ce*/ 	.short	(.L_313 - .L_312)
.L_312:
        /*00d0*/ 	.word	0x00000008
.L_313:


//--------------------- .nv.callgraph             --------------------------
	.section	.nv.callgraph,"",@"SHT_CUDA_CALLGRAPH"
	.align	4
	.sectionentsize	8
	.align		4
        /*0000*/ 	.word	0x00000000
	.align		4
        /*0004*/ 	.word	0xffffffff
	.align		4
        /*0008*/ 	.word	0x00000000
	.align		4
        /*000c*/ 	.word	0xfffffffe
	.align		4
        /*0010*/ 	.word	0x00000000
	.align		4
        /*0014*/ 	.word	0xfffffffd
	.align		4
        /*0018*/ 	.word	0x00000000
	.align		4
        /*001c*/ 	.word	0xfffffffc


//--------------------- .text._Z15mlp_proj_kernelPfPKfS1_S1_iiii --------------------------
	.section	.text._Z15mlp_proj_kernelPfPKfS1_S1_iiii,"ax",@progbits
	.align	128
        .global         _Z15mlp_proj_kernelPfPKfS1_S1_iiii
        .type           _Z15mlp_proj_kernelPfPKfS1_S1_iiii,@function
        .size           _Z15mlp_proj_kernelPfPKfS1_S1_iiii,(.L_x_216 - _Z15mlp_proj_kernelPfPKfS1_S1_iiii)
        .other          _Z15mlp_proj_kernelPfPKfS1_S1_iiii,@"STO_CUDA_ENTRY STV_DEFAULT"
_Z15mlp_proj_kernelPfPKfS1_S1_iiii:
.text._Z15mlp_proj_kernelPfPKfS1_S1_iiii:
[----:B------:R-:W-:Y:S01]  /*0000*/  LDC R1, c[0x0][0x37c] ;  /* 0x0000df00ff017b82 */ /* 0x000fe20000000800 */
[----:B------:R-:W0:Y:S07]  /*0010*/  S2R R5, SR_TID.X ;  /* 0x0000000000057919 */ /* 0x000e2e0000002100 */
[----:B------:R-:W1:Y:S08]  /*0020*/  LDC.64 R2, c[0x0][0x3a0] ;  /* 0x0000e800ff027b82 */ /* 0x000e700000000a00 */
[----:B------:R-:W0:Y:S08]  /*0030*/  S2UR UR4, SR_CTAID.X ;  /* 0x00000000000479c3 */ /* 0x000e300000002500 */
[----:B------:R-:W0:Y:S08]  /*0040*/  LDC R0, c[0x0][0x360] ;  /* 0x0000d800ff007b82 */ /* 0x000e300000000800 */
[----:B------:R-:W2:Y:S01]  /*0050*/  LDC R15, c[0x0][0x3a8] ;  /* 0x0000ea00ff0f7b82 */ /* 0x000ea20000000800 */
[----:B-1----:R-:W-:-:S02]  /*0060*/  IMAD R2, R3, R2, RZ ;  /* 0x0000000203027224 */ /* 0x002fc400078e02ff */
[----:B0-----:R-:W-:Y:S02]  /*0070*/  IMAD R0, R0, UR4, R5 ;  /* 0x0000000400007c24 */ /* 0x001fe4000f8e0205 */
[----:B--2---:R-:W-:-:S05]  /*0080*/  IMAD R5, R2, R15, RZ ;  /* 0x0000000f02057224 */ /* 0x004fca00078e02ff */
[----:B------:R-:W-:-:S13]  /*0090*/  ISETP.GE.AND P0, PT, R0, R5, PT ;  /* 0x000000050000720c */ /* 0x000fda0003f06270 */
[----:B------:R-:W-:Y:S05]  /*00a0*/  @P0 EXIT ;  /* 0x000000000000094d */ /* 0x000fea0003800000 */
[----:B------:R-:W-:Y:S01]  /*00b0*/  IABS R5, R15 ;  /* 0x0000000f00057213 */ /* 0x000fe20000000000 */
[----:B------:R-:W-:Y:S01]  /*00c0*/  IMAD.MOV.U32 R6, RZ, RZ, RZ ;  /* 0x000000ffff067224 */ /* 0x000fe200078e00ff */
[----:B------:R-:W0:Y:S01]  /*00d0*/  LDC R17, c[0x0][0x3ac] ;  /* 0x0000eb00ff117b82 */ /* 0x000e220000000800 */
[----:B------:R-:W-:Y:S01]  /*00e0*/  ISETP.GE.AND P2, PT, R0, RZ, PT ;  /* 0x000000ff0000720c */ /* 0x000fe20003f46270 */
[----:B------:R-:W1:Y:S01]  /*00f0*/  I2F.RP R4, R5 ;  /* 0x0000000500047306 */ /* 0x000e620000209400 */
[----:B------:R-:W2:Y:S05]  /*0100*/  LDCU.64 UR6, c[0x0][0x358] ;  /* 0x00006b00ff0677ac */ /* 0x000eaa0008000a00 */
[----:B------:R-:W3:Y:S02]  /*0110*/  LDC.64 R26, c[0x0][0x398] ;  /* 0x0000e600ff1a7b82 */ /* 0x000ee40000000a00 */
[----:B-1----:R-:W1:Y:S02]  /*0120*/  MUFU.RCP R4, R4 ;  /* 0x0000000400047308 */ /* 0x002e640000001000 */
[----:B-1----:R-:W-:-:S02]  /*0130*/  IADD3 R7, PT, PT, R4, 0xffffffe, RZ ;  /* 0x0ffffffe04077810 */ /* 0x002fc40007ffe0ff */
[----:B------:R-:W-:-:S04]  /*0140*/  LOP3.LUT R4, RZ, R15, RZ, 0x33, !PT ;  /* 0x0000000fff047212 */ /* 0x000fc800078e33ff */
[----:B------:R-:W1:Y:S02]  /*0150*/  F2I.FTZ.U32.TRUNC.NTZ R7, R7 ;  /* 0x0000000700077305 */ /* 0x000e64000021f000 */
[----:B-1----:R-:W-:-:S05]  /*0160*/  IADD3 R2, PT, PT, RZ, -R7, RZ ;  /* 0x80000007ff027210 */ /* 0x002fca0007ffe0ff */
[----:B------:R-:W-:Y:S01]  /*0170*/  IMAD R9, R2, R5, RZ ;  /* 0x0000000502097224 */ /* 0x000fe200078e02ff */
[----:B------:R-:W-:-:S03]  /*0180*/  IABS R2, R0 ;  /* 0x0000000000027213 */ /* 0x000fc60000000000 */
[----:B------:R-:W-:-:S06]  /*0190*/  IMAD.HI.U32 R9, R7, R9, R6 ;  /* 0x0000000907097227 */ /* 0x000fcc00078e0006 */
[----:B------:R-:W-:-:S05]  /*01a0*/  IMAD.HI.U32 R6, R9, R2, RZ ;  /* 0x0000000209067227 */ /* 0x000fca00078e00ff */
[----:B------:R-:W-:-:S05]  /*01b0*/  IADD3 R12, PT, PT, -R6, RZ, RZ ;  /* 0x000000ff060c7210 */ /* 0x000fca0007ffe1ff */
[----:B------:R-:W-:-:S05]  /*01c0*/  IMAD R12, R5, R12, R2 ;  /* 0x0000000c050c7224 */ /* 0x000fca00078e0202 */
[----:B------:R-:W-:-:S13]  /*01d0*/  ISETP.GT.U32.AND P0, PT, R5, R12, PT ;  /* 0x0000000c0500720c */ /* 0x000fda0003f04070 */
[----:B------:R-:W-:-:S04]  /*01e0*/  @!P0 IADD3 R12, PT, PT, R12, -R5, RZ ;  /* 0x800000050c0c8210 */ /* 0x000fc80007ffe0ff */
[----:B------:R-:W-:Y:S01]  /*01f0*/  ISETP.GT.U32.AND P1, PT, R5, R12, PT ;  /* 0x0000000c0500720c */ /* 0x000fe20003f24070 */
[----:B------:R-:W-:-:S05]  /*0200*/  IMAD.IADD R7, R12, 0x1, -R5 ;  /* 0x000000010c077824 */ /* 0x000fca00078e0a05 */
[----:B------:R-:W-:Y:S02]  /*0210*/  SEL R7, R7, R12, !P1 ;  /* 0x0000000c07077207 */ /* 0x000fe40004800000 */
[----:B------:R-:W-:Y:S02]  /*0220*/  ISETP.NE.AND P1, PT, R15, RZ, PT ;  /* 0x000000ff0f00720c */ /* 0x000fe40003f25270 */
[----:B------:R-:W-:Y:S02]  /*0230*/  @!P2 IADD3 R7, PT, PT, -R7, RZ, RZ ;  /* 0x000000ff0707a210 */ /* 0x000fe40007ffe1ff */
[----:B0-----:R-:W-:Y:S02]  /*0240*/  ISETP.GE.AND P2, PT, R17, 0x1, PT ;  /* 0x000000011100780c */ /* 0x001fe40003f46270 */
[----:B------:R-:W-:-:S05]  /*0250*/  SEL R14, R4, R7, !P1 ;  /* 0x00000007040e7207 */ /* 0x000fca0004800000 */
[----:B---3--:R-:W-:-:S06]  /*0260*/  IMAD.WIDE R26, R14, 0x4, R26 ;  /* 0x000000040e1a7825 */ /* 0x008fcc00078e021a */
[----:B--2---:R0:W5:Y:S01]  /*0270*/  LDG.E R26, desc[UR6][R26.64] ;  /* 0x000000061a1a7981 */ /* 0x004162000c1e1900 */
[----:B------:R-:W-:Y:S05]  /*0280*/  @!P2 BRA `(.L_x_0) ;  /* 0x000000080088a947 */ /* 0x000fea0003800000 */
[----:B------:R-:W-:Y:S01]  /*0290*/  IABS R10, R3 ;  /* 0x00000003000a7213 */ /* 0x000fe20000000000 */
[----:B------:R-:W-:Y:S01]  /*02a0*/  IMAD R9, R3, R15, RZ ;  /* 0x0000000f03097224 */ /* 0x000fe200078e02ff */
[----:B------:R-:W-:Y:S01]  /*02b0*/  ISETP.GE.U32.AND P2, PT, R12, R5, PT ;  /* 0x000000050c00720c */ /* 0x000fe20003f46070 */
[----:B------:R-:W-:Y:S01]  /*02c0*/  IMAD.MOV.U32 R18, RZ, RZ, RZ ;  /* 0x000000ffff127224 */ /* 0x000fe200078e00ff */
[----:B------:R-:W1:Y:S01]  /*02d0*/  I2F.RP R13, R10 ;  /* 0x0000000a000d7306 */ /* 0x000e620000209400 */
[----:B------:R-:W-:Y:S02]  /*02e0*/  LOP3.LUT R12, R0, R15, RZ, 0x3c, !PT ;  /* 0x0000000f000c7212 */ /* 0x000fe400078e3cff */
[-C--:B------:R-:W-:Y:S02]  /*02f0*/  IABS R8, R9.reuse ;  /* 0x0000000900087213 */ /* 0x080fe40000000000 */
[----:B------:R-:W-:Y:S02]  /*0300*/  ISETP.GE.AND P3, PT, R12, RZ, PT ;  /* 0x000000ff0c00720c */ /* 0x000fe40003f66270 */
[----:B------:R-:W-:Y:S01]  /*0310*/  @!P0 IADD3 R6, PT, PT, R6, 0x1, RZ ;  /* 0x0000000106068810 */ /* 0x000fe20007ffe0ff */
[----:B------:R-:W2:Y:S01]  /*0320*/  I2F.RP R11, R8 ;  /* 0x00000008000b7306 */ /* 0x000ea20000209400 */
[----:B------:R-:W-:-:S02]  /*0330*/  IABS R12, R9 ;  /* 0x00000009000c7213 */ /* 0x000fc40000000000 */
[----:B------:R-:W-:Y:S02]  /*0340*/  @P2 IADD3 R6, PT, PT, R6, 0x1, RZ ;  /* 0x0000000106062810 */ /* 0x000fe40007ffe0ff */
[----:B------:R-:W-:Y:S02]  /*0350*/  ISETP.NE.AND P5, PT, R3, RZ, PT ;  /* 0x000000ff0300720c */ /* 0x000fe40003fa5270 */
[----:B------:R-:W-:Y:S01]  /*0360*/  LOP3.LUT R25, R17, 0x7, RZ, 0xc0, !PT ;  /* 0x0000000711197812 */ /* 0x000fe200078ec0ff */
[----:B-1----:R-:W1:Y:S02]  /*0370*/  MUFU.RCP R13, R13 ;  /* 0x0000000d000d7308 */ /* 0x002e640000001000 */
[----:B------:R-:W-:-:S06]  /*0380*/  @!P3 IADD3 R6, PT, PT, -R6, RZ, RZ ;  /* 0x000000ff0606b210 */ /* 0x000fcc0007ffe1ff */
[----:B--2---:R-:W2:Y:S01]  /*0390*/  MUFU.RCP R11, R11 ;  /* 0x0000000b000b7308 */ /* 0x004ea20000001000 */
[----:B-1----:R-:W-:-:S07]  /*03a0*/  IADD3 R7, PT, PT, R13, 0xffffffe, RZ ;  /* 0x0ffffffe0d077810 */ /* 0x002fce0007ffe0ff */
[----:B------:R-:W1:Y:S01]  /*03b0*/  F2I.FTZ.U32.TRUNC.NTZ R7, R7 ;  /* 0x0000000700077305 */ /* 0x000e62000021f000 */
[----:B--2---:R-:W-:Y:S01]  /*03c0*/  VIADD R5, R11, 0xffffffe ;  /* 0x0ffffffe0b057836 */ /* 0x004fe20000000000 */
[----:B------:R-:W-:Y:S01]  /*03d0*/  SEL R11, R4, R6, !P1 ;  /* 0x00000006040b7207 */ /* 0x000fe20004800000 */
[----:B------:R-:W-:-:S03]  /*03e0*/  IMAD.MOV.U32 R6, RZ, RZ, RZ ;  /* 0x000000ffff067224 */ /* 0x000fc600078e00ff */
[----:B------:R-:W-:Y:S02]  /*03f0*/  IABS R4, R11 ;  /* 0x0000000b00047213 */ /* 0x000fe40000000000 */
[----:B------:R-:W2:Y:S01]  /*0400*/  F2I.FTZ.U32.TRUNC.NTZ R5, R5 ;  /* 0x0000000500057305 */ /* 0x000ea2000021f000 */
[----:B------:R-:W-:Y:S01]  /*0410*/  ISETP.GE.AND P3, PT, R11, RZ, PT ;  /* 0x000000ff0b00720c */ /* 0x000fe20003f66270 */
[----:B-1----:R-:W-:-:S04]  /*0420*/  IMAD.MOV R13, RZ, RZ, -R7 ;  /* 0x000000ffff0d7224 */ /* 0x002fc800078e0a07 */
[----:B------:R-:W-:-:S04]  /*0430*/  IMAD R13, R13, R10, RZ ;  /* 0x0000000a0d0d7224 */ /* 0x000fc800078e02ff */
[----:B------:R-:W-:Y:S01]  /*0440*/  IMAD.HI.U32 R6, R7, R13, R6 ;  /* 0x0000000d07067227 */ /* 0x000fe200078e0006 */
[----:B------:R-:W-:-:S03]  /*0450*/  MOV R13, R4 ;  /* 0x00000004000d7202 */ /* 0x000fc60000000f00 */
[----:B------:R-:W-:Y:S01]  /*0460*/  HFMA2 R4, -RZ, RZ, 0, 0 ;  /* 0x00000000ff047431 */ /* 0x000fe200000001ff */
[----:B--2---:R-:W-:Y:S01]  /*0470*/  IADD3 R19, PT, PT, RZ, -R5, RZ ;  /* 0x80000005ff137210 */ /* 0x004fe20007ffe0ff */
[----:B------:R-:W-:-:S04]  /*0480*/  IMAD.HI.U32 R6, R6, R13, RZ ;  /* 0x0000000d06067227 */ /* 0x000fc800078e00ff */
[----:B------:R-:W-:Y:S01]  /*0490*/  IMAD R7, R19, R8, RZ ;  /* 0x0000000813077224 */ /* 0x000fe200078e02ff */
[----:B------:R-:W-:-:S03]  /*04a0*/  IADD3 R6, PT, PT, -R6, RZ, RZ ;  /* 0x000000ff06067210 */ /* 0x000fc60007ffe1ff */
[----:B------:R-:W-:-:S04]  /*04b0*/  IMAD.HI.U32 R5, R5, R7, R4 ;  /* 0x0000000705057227 */ /* 0x000fc800078e0004 */
[----:B------:R-:W-:Y:S02]  /*04c0*/  IMAD.MOV R7, RZ, RZ, -R12 ;  /* 0x000000ffff077224 */ /* 0x000fe400078e0a0c */
[----:B------:R-:W-:-:S04]  /*04d0*/  IMAD.HI.U32 R5, R5, R2, RZ ;  /* 0x0000000205057227 */ /* 0x000fc800078e00ff */
[----:B------:R-:W-:Y:S01]  /*04e0*/  IMAD R7, R5, R7, R2 ;  /* 0x0000000705077224 */ /* 0x000fe200078e0202 */
[----:B------:R-:W-:Y:S01]  /*04f0*/  LOP3.LUT R2, R0, R9, RZ, 0x3c, !PT ;  /* 0x0000000900027212 */ /* 0x000fe200078e3cff */
[----:B------:R-:W-:-:S03]  /*0500*/  IMAD R13, R10, R6, R13 ;  /* 0x000000060a0d7224 */ /* 0x000fc600078e020d */
[----:B------:R-:W-:Y:S02]  /*0510*/  ISETP.GT.U32.AND P4, PT, R8, R7, PT ;  /* 0x000000070800720c */ /* 0x000fe40003f84070 */
[----:B------:R-:W-:Y:S02]  /*0520*/  ISETP.GT.U32.AND P0, PT, R10, R13, PT ;  /* 0x0000000d0a00720c */ /* 0x000fe40003f04070 */
[----:B------:R-:W-:-:S09]  /*0530*/  ISETP.GE.AND P2, PT, R2, RZ, PT ;  /* 0x000000ff0200720c */ /* 0x000fd20003f46270 */
[-C--:B------:R-:W-:Y:S02]  /*0540*/  @!P4 IADD3 R7, PT, PT, R7, -R8.reuse, RZ ;  /* 0x800000080707c210 */ /* 0x080fe40007ffe0ff */
[----:B------:R-:W-:Y:S01]  /*0550*/  @!P0 IMAD.IADD R13, R13, 0x1, -R10 ;  /* 0x000000010d0d8824 */ /* 0x000fe200078e0a0a */
[----:B------:R-:W-:Y:S02]  /*0560*/  @!P4 IADD3 R5, PT, PT, R5, 0x1, RZ ;  /* 0x000000010505c810 */ /* 0x000fe40007ffe0ff */
[----:B------:R-:W-:Y:S02]  /*0570*/  ISETP.GE.U32.AND P0, PT, R7, R8, PT ;  /* 0x000000080700720c */ /* 0x000fe40003f06070 */
[----:B------:R-:W-:Y:S02]  /*0580*/  ISETP.GT.U32.AND P1, PT, R10, R13, PT ;  /* 0x0000000d0a00720c */ /* 0x000fe40003f24070 */
[----:B------:R-:W-:-:S09]  /*0590*/  ISETP.NE.AND P4, PT, R9, RZ, PT ;  /* 0x000000ff0900720c */ /* 0x000fd20003f85270 */
[----:B------:R-:W-:Y:S02]  /*05a0*/  @P0 IADD3 R5, PT, PT, R5, 0x1, RZ ;  /* 0x0000000105050810 */ /* 0x000fe40007ffe0ff */
[----:B------:R-:W-:Y:S01]  /*05b0*/  @!P1 IMAD.IADD R13, R13, 0x1, -R10 ;  /* 0x000000010d0d9824 */ /* 0x000fe200078e0a0a */
[----:B------:R-:W-:Y:S02]  /*05c0*/  ISETP.GE.U32.AND P0, PT, R17, 0x8, PT ;  /* 0x000000081100780c */ /* 0x000fe40003f06070 */
[----:B------:R-:W-:Y:S02]  /*05d0*/  @!P2 IADD3 R5, PT, PT, -R5, RZ, RZ ;  /* 0x000000ff0505a210 */ /* 0x000fe40007ffe1ff */
[----:B------:R-:W-:Y:S02]  /*05e0*/  @!P3 IADD3 R13, PT, PT, -R13, RZ, RZ ;  /* 0x000000ff0d0db210 */ /* 0x000fe40007ffe1ff */
[----:B------:R-:W-:Y:S02]  /*05f0*/  @!P4 LOP3.LUT R5, RZ, R9, RZ, 0x33, !PT ;  /* 0x00000009ff05c212 */ /* 0x000fe400078e33ff */
[----:B------:R-:W-:-:S02]  /*0600*/  @!P5 LOP3.LUT R13, RZ, R3, RZ, 0x33, !PT ;  /* 0x00000003ff0dd212 */ /* 0x000fc400078e33ff */
[----:B------:R-:W-:-:S03]  /*0610*/  ISETP.NE.AND P1, PT, R25, RZ, PT ;  /* 0x000000ff1900720c */ /* 0x000fc60003f25270 */
[----:B------:R-:W-:-:S04]  /*0620*/  IMAD R2, R5, R3, R13 ;  /* 0x0000000305027224 */ /* 0x000fc800078e020d */
[----:B------:R-:W-:Y:S01]  /*0630*/  IMAD R19, R2, R17, RZ ;  /* 0x0000001102137224 */ /* 0x000fe200078e02ff */
[----:B------:R-:W-:Y:S06]  /*0640*/  @!P0 BRA `(.L_x_1) ;  /* 0x0000000000c08947 */ /* 0x000fec0003800000 */
[----:B------:R-:W1:Y:S01]  /*0650*/  LDCU.64 UR4, c[0x0][0x388] ;  /* 0x00007100ff0477ac */ /* 0x000e620008000a00 */
[----:B------:R-:W-:Y:S02]  /*0660*/  LOP3.LUT R18, R17, 0x7ffffff8, RZ, 0xc0, !PT ;  /* 0x7ffffff811127812 */ /* 0x000fe400078ec0ff */
[----:B------:R-:W-:Y:S02]  /*0670*/  MOV R16, R19 ;  /* 0x0000001300107202 */ /* 0x000fe40000000f00 */
[----:B------:R-:W-:Y:S01]  /*0680*/  MOV R22, R14 ;  /* 0x0000000e00167202 */ /* 0x000fe20000000f00 */
[----:B------:R-:W-:Y:S01]  /*0690*/  IMAD.MOV R20, RZ, RZ, -R18 ;  /* 0x000000ffff147224 */ /* 0x000fe200078e0a12 */
[----:B-1----:R-:W-:-:S04]  /*06a0*/  UIADD3 UR4, UP0, UPT, UR4, 0x10, URZ ;  /* 0x0000001004047890 */ /* 0x002fc8000ff1e0ff */
[----:B------:R-:W-:-:S12]  /*06b0*/  UIADD3.X UR5, UPT, UPT, URZ, UR5, URZ, UP0, !UPT ;  /* 0x00000005ff057290 */ /* 0x000fd800087fe4ff */
.L_x_2:
[----:B------:R-:W1:Y:S01]  /*06c0*/  LDC.64 R12, c[0x0][0x390] ;  /* 0x0000e400ff0c7b82 */ /* 0x000e620000000a00 */
[----:B------:R-:W-:Y:S02]  /*06d0*/  MOV R2, UR4 ;  /* 0x0000000400027c02 */ /* 0x000fe40008000f00 */
[----:B------:R-:W-:-:S03]  /*06e0*/  MOV R3, UR5 ;  /* 0x0000000500037c02 */ /* 0x000fc60008000f00 */
[----:B------:R-:W-:-:S05]  /*06f0*/  IMAD.WIDE R2, R16, 0x4, R2 ;  /* 0x0000000410027825 */ /* 0x000fca00078e0202 */
[----:B------:R-:W2:Y:S04]  /*0700*/  LDG.E R21, desc[UR6][R2.64+-0x10] ;  /* 0xfffff00602157981 */ /* 0x000ea8000c1e1900 */
[----:B------:R-:W3:Y:S04]  /*0710*/  LDG.E R23, desc[UR6][R2.64+-0xc] ;  /* 0xfffff40602177981 */ /* 0x000ee8000c1e1900 */
[----:B------:R-:W4:Y:S01]  /*0720*/  LDG.E R29, desc[UR6][R2.64+-0x8] ;  /* 0xfffff806021d7981 */ /* 0x000f22000c1e1900 */
[----:B-1----:R-:W-:-:S05]  /*0730*/  IMAD.WIDE R12, R22, 0x4, R12 ;  /* 0x00000004160c7825 */ /* 0x002fca00078e020c */
[----:B------:R1:W2:Y:S01]  /*0740*/  LDG.E R24, desc[UR6][R12.64] ;  /* 0x000000060c187981 */ /* 0x0002a2000c1e1900 */
[----:B------:R-:W-:-:S04]  /*0750*/  IMAD.WIDE R10, R15, 0x4, R12 ;  /* 0x000000040f0a7825 */ /* 0x000fc800078e020c */
[C---:B------:R-:W-:Y:S02]  /*0760*/  IMAD.WIDE R4, R15.reuse, 0x4, R10 ;  /* 0x000000040f047825 */ /* 0x040fe400078e020a */
[----:B------:R-:W3:Y:S02]  /*0770*/  LDG.E R10, desc[UR6][R10.64] ;  /* 0x000000060a0a7981 */ /* 0x000ee4000c1e1900 */
[C---:B------:R-:W-:Y:S02]  /*0780*/  IMAD.WIDE R6, R15.reuse, 0x4, R4 ;  /* 0x000000040f067825 */ /* 0x040fe400078e0204 */
[----:B------:R0:W4:Y:S02]  /*0790*/  LDG.E R28, desc[UR6][R4.64] ;  /* 0x00000006041c7981 */ /* 0x000124000c1e1900 */
[C---:B------:R-:W-:Y:S02]  /*07a0*/  IMAD.WIDE R8, R15.reuse, 0x4, R6 ;  /* 0x000000040f087825 */ /* 0x040fe400078e0206 */
[----:B------:R-:W4:Y:S02]  /*07b0*/  LDG.E R6, desc[UR6][R6.64] ;  /* 0x0000000606067981 */ /* 0x000f24000c1e1900 */
[----:B-1----:R-:W-:-:S05]  /*07c0*/  IMAD.WIDE R12, R15, 0x4, R8 ;  /* 0x000000040f0c7825 */ /* 0x002fca00078e0208 */
[----:B------:R-:W4:Y:S04]  /*07d0*/  LDG.E R11, desc[UR6][R12.64] ;  /* 0x000000060c0b7981 */ /* 0x000f28000c1e1900 */
[----:B------:R-:W4:Y:S04]  /*07e0*/  LDG.E R7, desc[UR6][R8.64] ;  /* 0x0000000608077981 */ /* 0x000f28000c1e1900 */
[----:B------:R-:W4:Y:S04]  /*07f0*/  LDG.E R9, desc[UR6][R2.64+-0x4] ;  /* 0xfffffc0602097981 */ /* 0x000f28000c1e1900 */
[----:B------:R-:W4:Y:S01]  /*0800*/  LDG.E R8, desc[UR6][R2.64+0x8] ;  /* 0x0000080602087981 */ /* 0x000f22000c1e1900 */
[----:B--2--5:R-:W-:Y:S01]  /*0810*/  FFMA R24, R21, R24, R26 ;  /* 0x0000001815187223 */ /* 0x024fe2000000001a */
[----:B0-----:R-:W-:-:S02]  /*0820*/  IMAD.WIDE R26, R15, 0x4, R12 ;  /* 0x000000040f1a7825 */ /* 0x001fc400078e020c */
[----:B------:R-:W2:Y:S04]  /*0830*/  LDG.E R21, desc[UR6][R2.64] ;  /* 0x0000000602157981 */ /* 0x000ea8000c1e1900 */
[----:B------:R-:W2:Y:S01]  /*0840*/  LDG.E R12, desc[UR6][R2.64+0x4] ;  /* 0x00000406020c7981 */ /* 0x000ea2000c1e1900 */
[----:B------:R-:W-:-:S03]  /*0850*/  IMAD.WIDE R4, R15, 0x4, R26 ;  /* 0x000000040f047825 */ /* 0x000fc600078e021a */
[----:B------:R-:W2:Y:S04]  /*0860*/  LDG.E R13, desc[UR6][R2.64+0xc] ;  /* 0x00000c06020d7981 */ /* 0x000ea8000c1e1900 */
[----:B------:R-:W2:Y:S04]  /*0870*/  LDG.E R4, desc[UR6][R4.64] ;  /* 0x0000000604047981 */ /* 0x000ea8000c1e1900 */
[----:B------:R-:W2:Y:S01]  /*0880*/  LDG.E R3, desc[UR6][R26.64] ;  /* 0x000000061a037981 */ /* 0x000ea2000c1e1900 */
[----:B---3--:R-:W-:Y:S01]  /*0890*/  FFMA R10, R23, R10, R24 ;  /* 0x0000000a170a7223 */ /* 0x008fe20000000018 */
[----:B------:R-:W-:-:S03]  /*08a0*/  VIADD R20, R20, 0x8 ;  /* 0x0000000814147836 */ /* 0x000fc60000000000 */
[----:B----4-:R-:W-:Y:S02]  /*08b0*/  FFMA R10, R29, R28, R10 ;  /* 0x0000001c1d0a7223 */ /* 0x010fe4000000000a */
[----:B------:R-:W-:Y:S02]  /*08c0*/  ISETP.NE.AND P0, PT, R20, RZ, PT ;  /* 0x000000ff1400720c */ /* 0x000fe40003f05270 */
[----:B------:R-:W-:Y:S01]  /*08d0*/  FFMA R6, R9, R6, R10 ;  /* 0x0000000609067223 */ /* 0x000fe2000000000a */
[----:B------:R-:W-:Y:S02]  /*08e0*/  LEA R22, R15, R22, 0x3 ;  /* 0x000000160f167211 */ /* 0x000fe400078e18ff */
[----:B------:R-:W-:Y:S01]  /*08f0*/  IADD3 R16, PT, PT, R16, 0x8, RZ ;  /* 0x0000000810107810 */ /* 0x000fe20007ffe0ff */
[----:B--2---:R-:W-:-:S04]  /*0900*/  FFMA R7, R21, R7, R6 ;  /* 0x0000000715077223 */ /* 0x004fc80000000006 */
[----:B------:R-:W-:-:S04]  /*0910*/  FFMA R7, R12, R11, R7 ;  /* 0x0000000b0c077223 */ /* 0x000fc80000000007 */
[----:B------:R-:W-:-:S04]  /*0920*/  FFMA R8, R8, R3, R7 ;  /* 0x0000000308087223 */ /* 0x000fc80000000007 */
[----:B------:R-:W-:Y:S01]  /*0930*/  FFMA R26, R13, R4, R8 ;  /* 0x000000040d1a7223 */ /* 0x000fe20000000008 */
[----:B------:R-:W-:Y:S06]  /*0940*/  @P0 BRA `(.L_x_2) ;  /* 0xfffffffc005c0947 */ /* 0x000fec000383ffff */
.L_x_1:
[----:B------:R-:W-:Y:S05]  /*0950*/  @!P1 BRA `(.L_x_0) ;  /* 0x0000000000d49947 */ /* 0x000fea0003800000 */
[----:B------:R-:W-:Y:S02]  /*0960*/  ISETP.GE.U32.AND P0, PT, R25, 0x4, PT ;  /* 0x000000041900780c */ /* 0x000fe40003f06070 */
[----:B------:R-:W-:-:S04]  /*0970*/  LOP3.LUT R16, R17, 0x3, RZ, 0xc0, !PT ;  /* 0x0000000311107812 */ /* 0x000fc800078ec0ff */
[----:B------:R-:W-:-:S07]  /*0980*/  ISETP.NE.AND P1, PT, R16, RZ, PT ;  /* 0x000000ff1000720c */ /* 0x000fce0003f25270 */
[----:B------:R-:W-:Y:S06]  /*0990*/  @!P0 BRA `(.L_x_3) ;  /* 0x0000000000588947 */ /* 0x000fec0003800000 */
[----:B------:R-:W1:Y:S01]  /*09a0*/  LDC.64 R8, c[0x0][0x390] ;  /* 0x0000e400ff087b82 */ /* 0x000e620000000a00 */
[----:B------:R-:W-:Y:S01]  /*09b0*/  IMAD R7, R18, R15, R14 ;  /* 0x0000000f12077224 */ /* 0x000fe200078e020e */
[----:B------:R-:W-:-:S06]  /*09c0*/  IADD3 R5, PT, PT, R19, R18, RZ ;  /* 0x0000001213057210 */ /* 0x000fcc0007ffe0ff */
[----:B------:R-:W2:Y:S01]  /*09d0*/  LDC.64 R2, c[0x0][0x388] ;  /* 0x0000e200ff027b82 */ /* 0x000ea20000000a00 */
[----:B-1----:R-:W-:-:S04]  /*09e0*/  IMAD.WIDE R8, R7, 0x4, R8 ;  /* 0x0000000407087825 */ /* 0x002fc800078e0208 */
[----:B------:R-:W-:Y:S02]  /*09f0*/  IMAD.WIDE R10, R15, 0x4, R8 ;  /* 0x000000040f0a7825 */ /* 0x000fe400078e0208 */
[----:B------:R-:W3:Y:S02]  /*0a00*/  LDG.E R8, desc[UR6][R8.64] ;  /* 0x0000000608087981 */ /* 0x000ee4000c1e1900 */
[----:B--2---:R-:W-:-:S04]  /*0a10*/  IMAD.WIDE R2, R5, 0x4, R2 ;  /* 0x0000000405027825 */ /* 0x004fc800078e0202 */
[C---:B------:R-:W-:Y:S01]  /*0a20*/  IMAD.WIDE R4, R15.reuse, 0x4, R10 ;  /* 0x000000040f047825 */ /* 0x040fe200078e020a */
[----:B------:R-:W3:Y:S04]  /*0a30*/  LDG.E R13, desc[UR6][R2.64] ;  /* 0x00000006020d7981 */ /* 0x000ee8000c1e1900 */
[----:B------:R-:W2:Y:S01]  /*0a40*/  LDG.E R10, desc[UR6][R10.64] ;  /* 0x000000060a0a7981 */ /* 0x000ea2000c1e1900 */
[----:B------:R-:W-:-:S03]  /*0a50*/  IMAD.WIDE R6, R15, 0x4, R4 ;  /* 0x000000040f067825 */ /* 0x000fc600078e0204 */
[----:B------:R-:W2:Y:S04]  /*0a60*/  LDG.E R12, desc[UR6][R2.64+0x4] ;  /* 0x00000406020c7981 */ /* 0x000ea8000c1e1900 */
[----:B------:R-:W4:Y:S04]  /*0a70*/  LDG.E R20, desc[UR6][R4.64] ;  /* 0x0000000604147981 */ /* 0x000f28000c1e1900 */
[----:B------:R-:W4:Y:S04]  /*0a80*/  LDG.E R21, desc[UR6][R2.64+0x8] ;  /* 0x0000080602157981 */ /* 0x000f28000c1e1900 */
[----:B------:R-:W4:Y:S04]  /*0a90*/  LDG.E R23, desc[UR6][R2.64+0xc] ;  /* 0x00000c0602177981 */ /* 0x000f28000c1e1900 */
[----:B------:R-:W4:Y:S01]  /*0aa0*/  LDG.E R6, desc[UR6][R6.64] ;  /* 0x0000000606067981 */ /* 0x000f22000c1e1900 */
[----:B------:R-:W-:-:S02]  /*0ab0*/  VIADD R18, R18, 0x4 ;  /* 0x0000000412127836 */ /* 0x000fc40000000000 */
[----:B---3-5:R-:W-:-:S04]  /*0ac0*/  FFMA R13, R13, R8, R26 ;  /* 0x000000080d0d7223 */ /* 0x028fc8000000001a */
[----:B--2---:R-:W-:-:S04]  /*0ad0*/  FFMA R12, R12, R10, R13 ;  /* 0x0000000a0c0c7223 */ /* 0x004fc8000000000d */
[----:B----4-:R-:W-:-:S04]  /*0ae0*/  FFMA R12, R21, R20, R12 ;  /* 0x00000014150c7223 */ /* 0x010fc8000000000c */
[----:B------:R-:W-:-:S07]  /*0af0*/  FFMA R26, R23, R6, R12 ;  /* 0x00000006171a7223 */ /* 0x000fce000000000c */
.L_x_3:
[----:B------:R-:W-:Y:S05]  /*0b00*/  @!P1 BRA `(.L_x_0) ;  /* 0x0000000000689947 */ /* 0x000fea0003800000 */
[----:B------:R-:W-:Y:S02]  /*0b10*/  ISETP.NE.AND P0, PT, R16, 0x1, PT ;  /* 0x000000011000780c */ /* 0x000fe40003f05270 */
[----:B------:R-:W-:-:S04]  /*0b20*/  LOP3.LUT R17, R17, 0x1, RZ, 0xc0, !PT ;  /* 0x0000000111117812 */ /* 0x000fc800078ec0ff */
[----:B------:R-:W-:-:S07]  /*0b30*/  ISETP.NE.U32.AND P1, PT, R17, 0x1, PT ;  /* 0x000000011100780c */ /* 0x000fce0003f25070 */
[----:B------:R-:W1:Y:S01]  /*0b40*/  @P0 LDC.64 R8, c[0x0][0x390] ;  /* 0x0000e400ff080b82 */ /* 0x000e620000000a00 */
[C---:B------:R-:W-:Y:S01]  /*0b50*/  @P0 IMAD R13, R18.reuse, R15, R14 ;  /* 0x0000000f120d0224 */ /* 0x040fe200078e020e */
[----:B------:R-:W-:Y:S02]  /*0b60*/  @P0 IADD3 R11, PT, PT, R19, R18, RZ ;  /* 0x00000012130b0210 */ /* 0x000fe40007ffe0ff */
[----:B------:R-:W-:-:S04]  /*0b70*/  @P0 IADD3 R18, PT, PT, R18, 0x2, RZ ;  /* 0x0000000212120810 */ /* 0x000fc80007ffe0ff */
[----:B------:R-:W2:Y:S01]  /*0b80*/  @P0 LDC.64 R6, c[0x0][0x388] ;  /* 0x0000e200ff060b82 */ /* 0x000ea20000000a00 */
[----:B------:R-:W-:-:S07]  /*0b90*/  @!P1 IADD3 R19, PT, PT, R19, R18, RZ ;  /* 0x0000001213139210 */ /* 0x000fce0007ffe0ff */
[----:B------:R-:W3:Y:S08]  /*0ba0*/  @!P1 LDC.64 R4, c[0x0][0x388] ;  /* 0x0000e200ff049b82 */ /* 0x000ef00000000a00 */
[----:B------:R-:W4:Y:S01]  /*0bb0*/  @!P1 LDC.64 R2, c[0x0][0x390] ;  /* 0x0000e400ff029b82 */ /* 0x000f220000000a00 */
[----:B-1----:R-:W-:-:S04]  /*0bc0*/  @P0 IMAD.WIDE R8, R13, 0x4, R8 ;  /* 0x000000040d080825 */ /* 0x002fc800078e0208 */
[----:B------:R-:W-:Y:S01]  /*0bd0*/  @!P1 IMAD R13, R18, R15, R14 ;  /* 0x0000000f120d9224 */ /* 0x000fe200078e020e */
[----:B------:R-:W4:Y:S01]  /*0be0*/  @P0 LDG.E R12, desc[UR6][R8.64] ;  /* 0x00000006080c0981 */ /* 0x000f22000c1e1900 */
[----:B--2---:R-:W-:-:S04]  /*0bf0*/  @P0 IMAD.WIDE R6, R11, 0x4, R6 ;  /* 0x000000040b060825 */ /* 0x004fc800078e0206 */
[----:B------:R-:W-:Y:S01]  /*0c00*/  @P0 IMAD.WIDE R10, R15, 0x4, R8 ;  /* 0x000000040f0a0825 */ /* 0x000fe200078e0208 */
[----:B------:R-:W2:Y:S04]  /*0c10*/  @P0 LDG.E R17, desc[UR6][R6.64+0x4] ;  /* 0x0000040606110981 */ /* 0x000ea8000c1e1900 */
[----:B------:R-:W2:Y:S01]  /*0c20*/  @P0 LDG.E R15, desc[UR6][R6.64] ;  /* 0x00000006060f0981 */ /* 0x000ea2000c1e1900 */
[----:B---3--:R-:W-:-:S03]  /*0c30*/  @!P1 IMAD.WIDE R4, R19, 0x4, R4 ;  /* 0x0000000413049825 */ /* 0x008fc600078e0204 */
[----:B------:R-:W3:Y:S01]  /*0c40*/  @P0 LDG.E R10, desc[UR6][R10.64] ;  /* 0x000000060a0a0981 */ /* 0x000ee2000c1e1900 */
[----:B----4-:R-:W-:-:S03]  /*0c50*/  @!P1 IMAD.WIDE R2, R13, 0x4, R2 ;  /* 0x000000040d029825 */ /* 0x010fc600078e0202 */
[----:B------:R-:W4:Y:S04]  /*0c60*/  @!P1 LDG.E R5, desc[UR6][R4.64] ;  /* 0x0000000604059981 */ /* 0x000f28000c1e1900 */
[----:B------:R-:W4:Y:S01]  /*0c70*/  @!P1 LDG.E R2, desc[UR6][R2.64] ;  /* 0x0000000602029981 */ /* 0x000f22000c1e1900 */
[----:B--2--5:R-:W-:-:S04]  /*0c80*/  @P0 FFMA R12, R15, R12, R26 ;  /* 0x0000000c0f0c0223 */ /* 0x024fc8000000001a */
[----:B---3--:R-:W-:-:S04]  /*0c90*/  @P0 FFMA R26, R17, R10, R12 ;  /* 0x0000000a111a0223 */ /* 0x008fc8000000000c */
[----:B----4-:R-:W-:-:S07]  /*0ca0*/  @!P1 FFMA R26, R5, R2, R26 ;  /* 0x00000002051a9223 */ /* 0x010fce000000001a */
.L_x_0:
[----:B------:R-:W1:Y:S02]  /*0cb0*/  LDC.64 R2, c[0x0][0x380] ;  /* 0x0000e000ff027b82 */ /* 0x000e640000000a00 */
[----:B-1----:R-:W-:-:S05]  /*0cc0*/  IMAD.WIDE R2, R0, 0x4, R2 ;  /* 0x0000000400027825 */ /* 0x002fca00078e0202 */
[----:B-----5:R-:W-:Y:S01]  /*0cd0*/  STG.E desc[UR6][R2.64], R26 ;  /* 0x0000001a02007986 */ /* 0x020fe2000c101906 */
[----:B------:R-:W-:Y:S05]  /*0ce0*/  EXIT ;  /* 0x000000000000794d */ /* 0x000fea0003800000 */
.L_x_4:
[----:B------:R-:W-:-:S00]  /*0cf0*/  BRA `(.L_x_4) ;  /* 0xfffffffc00fc7947 */ /* 0x000fc0000383ffff */
[----:B------:R-:W-:-:S00]  /*0d00*/  NOP ;  /* 0x0000000000007918 */ /* 0x000fc00000000000 */
[----:B------:R-:W-:-:S00]  /*0d10*/  NOP ;  /* 0x0000000000007918 */ /* 0x000fc00000000000 */
[----:B------:R-:W-:-:S00]  /*0d20*/  NOP ;  /* 0x0000000000007918 */ /* 0x000fc00000000000 */
[----:B------:R-:W-:-:S00]  /*0d30*/  NOP ;  /* 0x0000000000007918 */ /* 0x000fc00000000000 */
[----:B------:R-:W-:-:S00]  /*0d40*/  NOP ;  /* 0x0000000000007918 */ /* 0x000fc00000000000 */
[----:B------:R-:W-:-:S00]  /*0d50*/  NOP ;  /* 0x0000000000007918 */ /* 0x000fc00000000000 */
[----:B------:R-:W-:-:S00]  /*0d60*/  NOP ;  /* 0x0000000000007918 */ /* 0x000fc00000000000 */
[----:B------:R-:W-:-:S00]  /*0d70*/  NOP ;  /* 0x0000000000007918 */ /* 0x000fc00000000000 */
.L_x_216:


//--------------------- .text._Z13mlp_fc_kernelPfPKfS1_S1_iiii --------------------------
	.section	.text._Z13mlp_fc_kernelPfPKfS1_S1_iiii,"ax",@progbits
	.align	128
        .global         _Z13mlp_fc_kernelPfPKfS1_S1_iiii
        .type           _Z13mlp_fc_kernelPfPKfS1_S1_iiii,@function
        .size           _Z13mlp_fc_kernelPfPKfS1_S1_iiii,(.L_x_217 - _Z13mlp_fc_kernelPfPKfS1_S1_iiii)
        .other          _Z13mlp_fc_kernelPfPKfS1_S1_iiii,@"STO_CUDA_ENTRY STV_DEFAULT"
_Z13mlp_fc_kernelPfPKfS1_S1_iiii:
.text._Z13mlp_fc_kernelPfPKfS1_S1_iiii:
        /* <DEDUP_REMOVED lines=108> */
.L_x_7:
        /* <DEDUP_REMOVED lines=41> */
.L_x_6:
        /* <DEDUP_REMOVED lines=27> */
.L_x_8:
        /* <DEDUP_REMOVED lines=27> */
.L_x_5:
[----:B------:R-:W1:Y:S02]  /*0cb0*/  LDC.64 R2, c[0x0][0x380] ;  /* 0x0000e000ff027b82 */ /* 0x000e640000000a00 */
[----:B-1----:R-:W-:-:S05]  /*0cc0*/  IMAD.WIDE R2, R0, 0x4, R2 ;  /* 0x0000000400027825 */ /* 0x002fca00078e0202 */
[----:B-----5:R-:W-:Y:S01]  /*0cd0*/  STG.E desc[UR6][R2.64], R26 ;  /* 0x0000001a02007986 */ /* 0x020fe2000c101906 */
[----:B------:R-:W-:Y:S05]  /*0ce0*/  EXIT ;  /* 0x000000000000794d */ /* 0x000fea0003800000 */
.L_x_9:
        /* <DEDUP_REMOVED lines=9> */
.L_x_217:


//--------------------- .text._Z23attention_output_kernelPfPKfS1_iiiii --------------------------
	.section	.text._Z23attention_output_kernelPfPKfS1_iiiii,"ax",@progbits
	.align	128
        .global         _Z23attention_output_kernelPfPKfS1_iiiii
        .type           _Z23attention_output_kernelPfPKfS1_iiiii,@function
        .size           _Z23attention_output_kernelPfPKfS1_iiiii,(.L_x_218 - _Z23attention_output_kernelPfPKfS1_iiiii)
        .other          _Z23attention_output_kernelPfPKfS1_iiiii,@"STO_CUDA_ENTRY STV_DEFAULT"
_Z23attention_output_kernelPfPKfS1_iiiii:
.text._Z23attention_output_kernelPfPKfS1_iiiii:
[----:B------:R-:W-:Y:S01]  /*0000*/  LDC R1, c[0x0][0x37c] ;  /* 0x0000df00ff017b82 */ /* 0x000fe20000000800 */
[----:B------:R-:W0:Y:S07]  /*0010*/  S2R R3, SR_TID.X ;  /* 0x0000000000037919 */ /* 0x000e2e0000002100 */
[----:B------:R-:W0:Y:S01]  /*0020*/  S2UR UR4, SR_CTAID.X ;  /* 0x00000000000479c3 */ /* 0x000e220000002500 */
[----:B------:R-:W1:Y:S07]  /*0030*/  LDCU UR11, c[0x0][0x3a0] ;  /* 0x00007400ff0b77ac */ /* 0x000e6e0008000800 */
[----:B------:R-:W0:Y:S02]  /*0040*/  LDC R0, c[0x0][0x360] ;  /* 0x0000d800ff007b82 */ /* 0x000e240000000800 */
[----:B0-----:R-:W-:-:S05]  /*0050*/  IMAD R0, R0, UR4, R3 ;  /* 0x0000000400007c24 */ /* 0x001fca000f8e0203 */
[----:B-1----:R-:W-:-:S13]  /*0060*/  ISETP.GE.AND P0, PT, R0, UR11, PT ;  /* 0x0000000b00007c0c */ /* 0x002fda000bf06270 */
[----:B------:R-:W-:Y:S05]  /*0070*/  @P0 EXIT ;  /* 0x000000000000094d */ /* 0x000fea0003800000 */
[----:B------:R-:W0:Y:S01]  /*0080*/  LDCU UR4, c[0x0][0x3a8] ;  /* 0x00007500ff0477ac */ /* 0x000e220008000800 */
[----:B------:R-:W1:Y:S01]  /*0090*/  S2UR UR6, SR_CTAID.Z ;  /* 0x00000000000679c3 */ /* 0x000e620000002700 */
[----:B------:R-:W-:Y:S01]  /*00a0*/  HFMA2 R21, -RZ, RZ, 0, 0 ;  /* 0x00000000ff157431 */ /* 0x000fe200000001ff */
[----:B------:R-:W2:Y:S01]  /*00b0*/  LDCU UR5, c[0x0][0x3a4] ;  /* 0x00007480ff0577ac */ /* 0x000ea20008000800 */
[----:B------:R-:W3:Y:S05]  /*00c0*/  LDCU.64 UR12, c[0x0][0x358] ;  /* 0x00006b00ff0c77ac */ /* 0x000eea0008000a00 */
[----:B------:R-:W4:Y:S01]  /*00d0*/  S2UR UR7, SR_CTAID.Y ;  /* 0x00000000000779c3 */ /* 0x000f220000002600 */
[----:B0-----:R-:W-:-:S04]  /*00e0*/  UISETP.GE.AND UP0, UPT, UR4, 0x1, UPT ;  /* 0x000000010400788c */ /* 0x001fc8000bf06270 */
[----:B--2---:R-:W-:-:S09]  /*00f0*/  UISETP.LT.OR UP0, UPT, UR5, 0x1, !UP0 ;  /* 0x000000010500788c */ /* 0x004fd2000c701670 */
[----:B-1-3--:R-:W-:Y:S05]  /*0100*/  BRA.U UP0, `(.L_x_10) ;  /* 0x0000000500f07547 */ /* 0x00afea000b800000 */
[----:B------:R-:W-:Y:S01]  /*0110*/  ULOP3.LUT UR10, UR4, 0x7ffffff8, URZ, 0xc0, !UPT ;  /* 0x7ffffff8040a7892 */ /* 0x000fe2000f8ec0ff */
[----:B------:R-:W-:Y:S01]  /*0120*/  MOV R21, RZ ;  /* 0x000000ff00157202 */ /* 0x000fe20000000f00 */
[----:B------:R-:W-:Y:S01]  /*0130*/  ULOP3.LUT UR9, UR4, 0x7, URZ, 0xc0, !UPT ;  /* 0x0000000704097892 */ /* 0x000fe2000f8ec0ff */
[----:B------:R-:W-:Y:S01]  /*0140*/  MOV R15, RZ ;  /* 0x000000ff000f7202 */ /* 0x000fe20000000f00 */
[----:B------:R-:W-:Y:S02]  /*0150*/  UIMAD UR4, UR11, UR4, URZ ;  /* 0x000000040b0472a4 */ /* 0x000fe4000f8e02ff */
[----:B------:R-:W-:-:S12]  /*0160*/  UIADD3 UR8, UPT, UPT, -UR10, URZ, URZ ;  /* 0x000000ff0a087290 */ /* 0x000fd8000fffe1ff */
.L_x_15:
[----:B------:R-:W0:Y:S08]  /*0170*/  LDC R18, c[0x0][0x3a8] ;  /* 0x0000ea00ff127b82 */ /* 0x000e300000000800 */
[----:B------:R-:W1:Y:S08]  /*0180*/  LDC R16, c[0x0][0x3a4] ;  /* 0x0000e900ff107b82 */ /* 0x000e700000000800 */
[----:B------:R-:W4:Y:S01]  /*0190*/  LDC R17, c[0x0][0x39c] ;  /* 0x0000e700ff117b82 */ /* 0x000f220000000800 */
[----:B0-----:R-:W-:Y:S01]  /*01a0*/  ISETP.GE.U32.AND P0, PT, R18, 0x8, PT ;  /* 0x000000081200780c */ /* 0x001fe20003f06070 */
[----:B-1----:R-:W-:-:S04]  /*01b0*/  IMAD R2, R16, UR6, R15 ;  /* 0x0000000610027c24 */ /* 0x002fc8000f8e020f */
[----:B----4-:R-:W-:Y:S01]  /*01c0*/  IMAD R17, R2, R17, UR7 ;  /* 0x0000000702117e24 */ /* 0x010fe2000f8e0211 */
[----:B------:R-:W-:-:S03]  /*01d0*/  MOV R2, RZ ;  /* 0x000000ff00027202 */ /* 0x000fc60000000f00 */
[----:B------:R-:W-:-:S04]  /*01e0*/  IMAD R17, R17, R18, RZ ;  /* 0x0000001211117224 */ /* 0x000fc800078e02ff */
[----:B------:R-:W-:Y:S05]  /*01f0*/  @!P0 BRA `(.L_x_11) ;  /* 0x0000000000b48947 */ /* 0x000fea0003800000 */
[----:B------:R-:W-:Y:S01]  /*0200*/  IMAD R19, R15, UR4, R0 ;  /* 0x000000040f137c24 */ /* 0x000fe2000f8e0200 */
[----:B------:R-:W-:Y:S01]  /*0210*/  MOV R14, R17 ;  /* 0x00000011000e7202 */ /* 0x000fe20000000f00 */
[----:B------:R-:W-:-:S06]  /*0220*/  UMOV UR5, UR8 ;  /* 0x0000000800057c82 */ /* 0x000fcc0008000000 */
.L_x_12:
[----:B------:R-:W0:Y:S08]  /*0230*/  LDC.64 R8, c[0x0][0x390] ;  /* 0x0000e400ff087b82 */ /* 0x000e300000000a00 */
[----:B------:R-:W1:Y:S08]  /*0240*/  LDC R23, c[0x0][0x3a0] ;  /* 0x0000e800ff177b82 */ /* 0x000e700000000800 */
[----:B------:R-:W2:Y:S01]  /*0250*/  LDC.64 R2, c[0x0][0x388] ;  /* 0x0000e200ff027b82 */ /* 0x000ea20000000a00 */
[----:B0-----:R-:W-:-:S05]  /*0260*/  IMAD.WIDE R8, R19, 0x4, R8 ;  /* 0x0000000413087825 */ /* 0x001fca00078e0208 */
[----:B------:R0:W3:Y:S01]  /*0270*/  LDG.E R20, desc[UR12][R8.64] ;  /* 0x0000000c08147981 */ /* 0x0000e2000c1e1900 */
[----:B-1----:R-:W-:-:S05]  /*0280*/  IMAD.WIDE R10, R23, 0x4, R8 ;  /* 0x00000004170a7825 */ /* 0x002fca00078e0208 */
[----:B------:R1:W4:Y:S01]  /*0290*/  LDG.E R24, desc[UR12][R10.64] ;  /* 0x0000000c0a187981 */ /* 0x000322000c1e1900 */
[----:B------:R-:W-:-:S04]  /*02a0*/  IMAD.WIDE R4, R23, 0x4, R10 ;  /* 0x0000000417047825 */ /* 0x000fc800078e020a */
[----:B--2---:R-:W-:Y:S01]  /*02b0*/  IMAD.WIDE R2, R14, 0x4, R2 ;  /* 0x000000040e027825 */ /* 0x004fe200078e0202 */
[----:B------:R2:W5:Y:S03]  /*02c0*/  LDG.E R27, desc[UR12][R4.64] ;  /* 0x0000000c041b7981 */ /* 0x000566000c1e1900 */
[C---:B------:R-:W-:Y:S01]  /*02d0*/  IMAD.WIDE R6, R23.reuse, 0x4, R4 ;  /* 0x0000000417067825 */ /* 0x040fe200078e0204 */
[----:B------:R-:W3:Y:S04]  /*02e0*/  LDG.E R22, desc[UR12][R2.64] ;  /* 0x0000000c02167981 */ /* 0x000ee8000c1e1900 */
[----:B------:R-:W4:Y:S01]  /*02f0*/  LDG.E R25, desc[UR12][R2.64+0x4] ;  /* 0x0000040c02197981 */ /* 0x000f22000c1e1900 */
[----:B0-----:R-:W-:-:S03]  /*0300*/  IMAD.WIDE R8, R23, 0x4, R6 ;  /* 0x0000000417087825 */ /* 0x001fc600078e0206 */
[----:B------:R-:W5:Y:S01]  /*0310*/  LDG.E R26, desc[UR12][R2.64+0x8] ;  /* 0x0000080c021a7981 */ /* 0x000f62000c1e1900 */
[----:B------:R-:W-:-:S03]  /*0320*/  IMAD.WIDE R12, R23, 0x4, R8 ;  /* 0x00000004170c7825 */ /* 0x000fc600078e0208 */
[----:B------:R-:W5:Y:S04]  /*0330*/  LDG.E R7, desc[UR12][R6.64] ;  /* 0x0000000c06077981 */ /* 0x000f68000c1e1900 */
[----:B------:R-:W5:Y:S01]  /*0340*/  LDG.E R28, desc[UR12][R2.64+0xc] ;  /* 0x00000c0c021c7981 */ /* 0x000f62000c1e1900 */
[----:B-1----:R-:W-:-:S03]  /*0350*/  IMAD.WIDE R10, R23, 0x4, R12 ;  /* 0x00000004170a7825 */ /* 0x002fc600078e020c */
[----:B------:R-:W5:Y:S04]  /*0360*/  LDG.E R9, desc[UR12][R8.64] ;  /* 0x0000000c08097981 */ /* 0x000f68000c1e1900 */
[----:B------:R-:W5:Y:S01]  /*0370*/  LDG.E R6, desc[UR12][R2.64+0x10] ;  /* 0x0000100c02067981 */ /* 0x000f62000c1e1900 */
[----:B--2---:R-:W-:-:S03]  /*0380*/  IMAD.WIDE R4, R23, 0x4, R10 ;  /* 0x0000000417047825 */ /* 0x004fc600078e020a */
[----:B------:R-:W2:Y:S04]  /*0390*/  LDG.E R29, desc[UR12][R12.64] ;  /* 0x0000000c0c1d7981 */ /* 0x000ea8000c1e1900 */
[----:B------:R-:W2:Y:S04]  /*03a0*/  LDG.E R8, desc[UR12][R2.64+0x18] ;  /* 0x0000180c02087981 */ /* 0x000ea8000c1e1900 */
[----:B------:R-:W2:Y:S04]  /*03b0*/  LDG.E R4, desc[UR12][R4.64] ;  /* 0x0000000c04047981 */ /* 0x000ea8000c1e1900 */
[----:B------:R-:W2:Y:S04]  /*03c0*/  LDG.E R12, desc[UR12][R2.64+0x14] ;  /* 0x0000140c020c7981 */ /* 0x000ea8000c1e1900 */
[----:B------:R-:W2:Y:S04]  /*03d0*/  LDG.E R13, desc[UR12][R2.64+0x1c] ;  /* 0x00001c0c020d7981 */ /* 0x000ea8000c1e1900 */
[----:B------:R-:W2:Y:S01]  /*03e0*/  LDG.E R3, desc[UR12][R10.64] ;  /* 0x0000000c0a037981 */ /* 0x000ea2000c1e1900 */
[----:B------:R-:W-:-:S04]  /*03f0*/  UIADD3 UR5, UPT, UPT, UR5, 0x8, URZ ;  /* 0x0000000805057890 */ /* 0x000fc8000fffe0ff */
[----:B------:R-:W-:Y:S01]  /*0400*/  UISETP.NE.AND UP0, UPT, UR5, URZ, UPT ;  /* 0x000000ff0500728c */ /* 0x000fe2000bf05270 */
[----:B------:R-:W-:Y:S02]  /*0410*/  LEA R19, R23, R19, 0x3 ;  /* 0x0000001317137211 */ /* 0x000fe400078e18ff */
[----:B------:R-:W-:Y:S01]  /*0420*/  IADD3 R14, PT, PT, R14, 0x8, RZ ;  /* 0x000000080e0e7810 */ /* 0x000fe20007ffe0ff */
[----:B---3--:R-:W-:-:S04]  /*0430*/  FFMA R20, R22, R20, R21 ;  /* 0x0000001416147223 */ /* 0x008fc80000000015 */
[----:B----4-:R-:W-:-:S04]  /*0440*/  FFMA R25, R25, R24, R20 ;  /* 0x0000001819197223 */ /* 0x010fc80000000014 */
[----:B-----5:R-:W-:-:S04]  /*0450*/  FFMA R25, R26, R27, R25 ;  /* 0x0000001b1a197223 */ /* 0x020fc80000000019 */
[----:B------:R-:W-:-:S04]  /*0460*/  FFMA R7, R28, R7, R25 ;  /* 0x000000071c077223 */ /* 0x000fc80000000019 */
[----:B------:R-:W-:-:S04]  /*0470*/  FFMA R7, R6, R9, R7 ;  /* 0x0000000906077223 */ /* 0x000fc80000000007 */
[----:B--2---:R-:W-:-:S04]  /*0480*/  FFMA R7, R12, R29, R7 ;  /* 0x0000001d0c077223 */ /* 0x004fc80000000007 */
[----:B------:R-:W-:-:S04]  /*0490*/  FFMA R8, R8, R3, R7 ;  /* 0x0000000308087223 */ /* 0x000fc80000000007 */
[----:B------:R-:W-:Y:S01]  /*04a0*/  FFMA R21, R13, R4, R8 ;  /* 0x000000040d157223 */ /* 0x000fe20000000008 */
[----:B------:R-:W-:Y:S06]  /*04b0*/  BRA.U UP0, `(.L_x_12) ;  /* 0xfffffffd005c7547 */ /* 0x000fec000b83ffff */
[----:B------:R-:W-:-:S07]  /*04c0*/  MOV R2, UR10 ;  /* 0x0000000a00027c02 */ /* 0x000fce0008000f00 */
.L_x_11:
[----:B------:R-:W-:-:S09]  /*04d0*/  UISETP.NE.AND UP0, UPT, UR9, URZ, UPT ;  /* 0x000000ff0900728c */ /* 0x000fd2000bf05270 */
[----:B------:R-:W-:Y:S05]  /*04e0*/  BRA.U !UP0, `(.L_x_13) ;  /* 0x0000000108ec7547 */ /* 0x000fea000b800000 */
[----:B------:R-:W-:Y:S01]  /*04f0*/  UIADD3 UR5, UPT, UPT, UR9, -0x1, URZ ;  /* 0xffffffff09057890 */ /* 0x000fe2000fffe0ff */
[----:B------:R-:W-:-:S03]  /*0500*/  LOP3.LUT P0, R19, R18, 0x3, RZ, 0xc0, !PT ;  /* 0x0000000312137812 */ /* 0x000fc6000780c0ff */
[----:B------:R-:W-:-:S09]  /*0510*/  UISETP.GE.U32.AND UP0, UPT, UR5, 0x3, UPT ;  /* 0x000000030500788c */ /* 0x000fd2000bf06070 */
[----:B------:R-:W-:Y:S05]  /*0520*/  BRA.U !UP0, `(.L_x_14) ;  /* 0x0000000108607547 */ /* 0x000fea000b800000 */
[----:B------:R-:W0:Y:S01]  /*0530*/  LDC R9, c[0x0][0x3a0] ;  /* 0x0000e800ff097b82 */ /* 0x000e220000000800 */
[----:B------:R-:W-:-:S07]  /*0540*/  IMAD R3, R15, R18, R2 ;  /* 0x000000120f037224 */ /* 0x000fce00078e0202 */
[----:B------:R-:W1:Y:S08]  /*0550*/  LDC.64 R10, c[0x0][0x390] ;  /* 0x0000e400ff0a7b82 */ /* 0x000e700000000a00 */
[----:B------:R-:W2:Y:S01]  /*0560*/  LDC.64 R4, c[0x0][0x388] ;  /* 0x0000e200ff047b82 */ /* 0x000ea20000000a00 */
[----:B0-----:R-:W-:Y:S01]  /*0570*/  IMAD R7, R3, R9, R0 ;  /* 0x0000000903077224 */ /* 0x001fe200078e0200 */
[----:B------:R-:W-:-:S03]  /*0580*/  IADD3 R3, PT, PT, R17, R2, RZ ;  /* 0x0000000211037210 */ /* 0x000fc60007ffe0ff */
        /* <DEDUP_REMOVED lines=11> */
[----:B------:R-:W5:Y:S04]  /*0640*/  LDG.E R24, desc[UR12][R4.64+0xc] ;  /* 0x00000c0c04187981 */ /* 0x000f68000c1e1900 */
[----:B------:R-:W5:Y:S01]  /*0650*/  LDG.E R8, desc[UR12][R8.64] ;  /* 0x0000000c08087981 */ /* 0x000f62000c1e1900 */
[----:B------:R-:W-:Y:S01]  /*0660*/  IADD3 R2, PT, PT, R2, 0x4, RZ ;  /* 0x0000000402027810 */ /* 0x000fe20007ffe0ff */
[----:B---3--:R-:W-:-:S04]  /*0670*/  FFMA R14, R14, R10, R21 ;  /* 0x0000000a0e0e7223 */ /* 0x008fc80000000015 */
[----:B--2---:R-:W-:-:S04]  /*0680*/  FFMA R3, R3, R12, R14 ;  /* 0x0000000c03037223 */ /* 0x004fc8000000000e */
[----:B----4-:R-:W-:-:S04]  /*0690*/  FFMA R3, R20, R22, R3 ;  /* 0x0000001614037223 */ /* 0x010fc80000000003 */
[----:B-----5:R-:W-:-:S07]  /*06a0*/  FFMA R21, R24, R8, R3 ;  /* 0x0000000818157223 */ /* 0x020fce0000000003 */
.L_x_14:
[----:B------:R-:W-:Y:S05]  /*06b0*/  @!P0 BRA `(.L_x_13) ;  /* 0x0000000000788947 */ /* 0x000fea0003800000 */
[----:B------:R-:W-:Y:S02]  /*06c0*/  ISETP.NE.AND P0, PT, R19, 0x1, PT ;  /* 0x000000011300780c */ /* 0x000fe40003f05270 */
[----:B------:R-:W-:-:S04]  /*06d0*/  LOP3.LUT R3, R18, 0x1, RZ, 0xc0, !PT ;  /* 0x0000000112037812 */ /* 0x000fc800078ec0ff */
[----:B------:R-:W-:-:S07]  /*06e0*/  ISETP.NE.U32.AND P1, PT, R3, 0x1, PT ;  /* 0x000000010300780c */ /* 0x000fce0003f25070 */
[----:B------:R-:W0:Y:S01]  /*06f0*/  @P0 LDC R19, c[0x0][0x3a0] ;  /* 0x0000e800ff130b82 */ /* 0x000e220000000800 */
[----:B------:R-:W-:-:S07]  /*0700*/  @P0 IMAD R3, R15, R18, R2 ;  /* 0x000000120f030224 */ /* 0x000fce00078e0202 */
[----:B------:R-:W1:Y:S08]  /*0710*/  @P0 LDC.64 R10, c[0x0][0x390] ;  /* 0x0000e400ff0a0b82 */ /* 0x000e700000000a00 */
[----:B------:R-:W2:Y:S08]  /*0720*/  @P0 LDC.64 R8, c[0x0][0x388] ;  /* 0x0000e200ff080b82 */ /* 0x000eb00000000a00 */
[----:B------:R-:W3:Y:S01]  /*0730*/  @!P1 LDC R12, c[0x0][0x3a0] ;  /* 0x0000e800ff0c9b82 */ /* 0x000ee20000000800 */
[----:B0-----:R-:W-:Y:S01]  /*0740*/  @P0 IMAD R13, R3, R19, R0 ;  /* 0x00000013030d0224 */ /* 0x001fe200078e0200 */
[----:B------:R-:W-:-:S02]  /*0750*/  @P0 IADD3 R3, PT, PT, R17, R2, RZ ;  /* 0x0000000211030210 */ /* 0x000fc40007ffe0ff */
[----:B------:R-:W-:-:S04]  /*0760*/  @P0 IADD3 R2, PT, PT, R2, 0x2, RZ ;  /* 0x0000000202020810 */ /* 0x000fc80007ffe0ff */
[----:B------:R-:W0:Y:S01]  /*0770*/  @!P1 LDC.64 R6, c[0x0][0x388] ;  /* 0x0000e200ff069b82 */ /* 0x000e220000000a00 */
[----:B-1----:R-:W-:Y:S01]  /*0780*/  @P0 IMAD.WIDE R10, R13, 0x4, R10 ;  /* 0x000000040d0a0825 */ /* 0x002fe200078e020a */
[----:B------:R-:W-:-:S03]  /*0790*/  @!P1 IADD3 R17, PT, PT, R17, R2, RZ ;  /* 0x0000000211119210 */ /* 0x000fc60007ffe0ff */
[----:B------:R-:W-:Y:S01]  /*07a0*/  @!P1 IMAD R13, R15, R18, R2 ;  /* 0x000000120f0d9224 */ /* 0x000fe200078e0202 */
[----:B------:R-:W4:Y:S02]  /*07b0*/  @P0 LDG.E R14, desc[UR12][R10.64] ;  /* 0x0000000c0a0e0981 */ /* 0x000f24000c1e1900 */
[----:B------:R-:W1:Y:S01]  /*07c0*/  @!P1 LDC.64 R4, c[0x0][0x390] ;  /* 0x0000e400ff049b82 */ /* 0x000e620000000a00 */
[----:B--2---:R-:W-:-:S04]  /*07d0*/  @P0 IMAD.WIDE R8, R3, 0x4, R8 ;  /* 0x0000000403080825 */ /* 0x004fc800078e0208 */
[----:B------:R-:W-:Y:S02]  /*07e0*/  @P0 IMAD.WIDE R2, R19, 0x4, R10 ;  /* 0x0000000413020825 */ /* 0x000fe400078e020a */
[----:B------:R-:W2:Y:S02]  /*07f0*/  @P0 LDG.E R19, desc[UR12][R8.64+0x4] ;  /* 0x0000040c08130981 */ /* 0x000ea4000c1e1900 */
[----:B---3--:R-:W-:Y:S02]  /*0800*/  @!P1 IMAD R13, R13, R12, R0 ;  /* 0x0000000c0d0d9224 */ /* 0x008fe400078e0200 */
[----:B------:R-:W4:Y:S04]  /*0810*/  @P0 LDG.E R12, desc[UR12][R8.64] ;  /* 0x0000000c080c0981 */ /* 0x000f28000c1e1900 */
[----:B------:R-:W2:Y:S01]  /*0820*/  @P0 LDG.E R2, desc[UR12][R2.64] ;  /* 0x0000000c02020981 */ /* 0x000ea2000c1e1900 */
[----:B0-----:R-:W-:-:S06]  /*0830*/  @!P1 IMAD.WIDE R6, R17, 0x4, R6 ;  /* 0x0000000411069825 */ /* 0x001fcc00078e0206 */
[----:B------:R-:W3:Y:S01]  /*0840*/  @!P1 LDG.E R6, desc[UR12][R6.64] ;  /* 0x0000000c06069981 */ /* 0x000ee2000c1e1900 */
[----:B-1----:R-:W-:-:S06]  /*0850*/  @!P1 IMAD.WIDE R4, R13, 0x4, R4 ;  /* 0x000000040d049825 */ /* 0x002fcc00078e0204 */
[----:B------:R-:W3:Y:S01]  /*0860*/  @!P1 LDG.E R4, desc[UR12][R4.64] ;  /* 0x0000000c04049981 */ /* 0x000ee2000c1e1900 */
[----:B----4-:R-:W-:-:S04]  /*0870*/  @P0 FFMA R12, R12, R14, R21 ;  /* 0x0000000e0c0c0223 */ /* 0x010fc80000000015 */
[----:B--2---:R-:W-:-:S04]  /*0880*/  @P0 FFMA R21, R19, R2, R12 ;  /* 0x0000000213150223 */ /* 0x004fc8000000000c */
[----:B---3--:R-:W-:-:S07]  /*0890*/  @!P1 FFMA R21, R6, R4, R21 ;  /* 0x0000000406159223 */ /* 0x008fce0000000015 */
.L_x_13:
[----:B------:R-:W-:-:S04]  /*08a0*/  IADD3 R15, PT, PT, R15, 0x1, RZ ;  /* 0x000000010f0f7810 */ /* 0x000fc80007ffe0ff */
[----:B------:R-:W-:-:S13]  /*08b0*/  ISETP.NE.AND P0, PT, R15, R16, PT ;  /* 0x000000100f00720c */ /* 0x000fda0003f05270 */
[----:B------:R-:W-:Y:S05]  /*08c0*/  @P0 BRA `(.L_x_15) ;  /* 0xfffffff800280947 */ /* 0x000fea000383ffff */
.L_x_10:
[----:B------:R-:W4:Y:S01]  /*08d0*/  LDCU UR4, c[0x0][0x39c] ;  /* 0x00007380ff0477ac */ /* 0x000f220008000800 */
[----:B------:R-:W0:Y:S08]  /*08e0*/  LDC R5, c[0x0][0x3a0] ;  /* 0x0000e800ff057b82 */ /* 0x000e300000000800 */
[----:B------:R-:W1:Y:S01]  /*08f0*/  LDC.64 R2, c[0x0][0x380] ;  /* 0x0000e000ff027b82 */ /* 0x000e620000000a00 */
[----:B----4-:R-:W-:-:S06]  /*0900*/  UIMAD UR4, UR6, UR4, UR7 ;  /* 0x00000004060472a4 */ /* 0x010fcc000f8e0207 */
[----:B0-----:R-:W-:-:S04]  /*0910*/  IMAD R5, R5, UR4, R0 ;  /* 0x0000000405057c24 */ /* 0x001fc8000f8e0200 */
[----:B-1----:R-:W-:-:S05]  /*0920*/  IMAD.WIDE R2, R5, 0x4, R2 ;  /* 0x0000000405027825 */ /* 0x002fca00078e0202 */
[----:B------:R-:W-:Y:S01]  /*0930*/  STG.E desc[UR12][R2.64], R21 ;  /* 0x0000001502007986 */ /* 0x000fe2000c10190c */
[----:B------:R-:W-:Y:S05]  /*0940*/  EXIT ;  /* 0x000000000000794d */ /* 0x000fea0003800000 */
.L_x_16:
        /* <DEDUP_REMOVED lines=11> */
.L_x_218:


//--------------------- .text._Z22flash_attention_kernelPfPKfS1_S1_iiii --------------------------
	.section	.text._Z22flash_attention_kernelPfPKfS1_S1_iiii,"ax",@progbits
	.align	128
        .global         _Z22flash_attention_kernelPfPKfS1_S1_iiii
        .type           _Z22flash_attention_kernelPfPKfS1_S1_iiii,@function
        .size           _Z22flash_attention_kernelPfPKfS1_S1_iiii,(.L_x_210 - _Z22flash_attention_kernelPfPKfS1_S1_iiii)
        .other          _Z22flash_attention_kernelPfPKfS1_S1_iiii,@"STO_CUDA_ENTRY STV_DEFAULT"
_Z22flash_attention_kernelPfPKfS1_S1_iiii:
.text._Z22flash_attention_kernelPfPKfS1_S1_iiii:
[----:B------:R-:W-:Y:S08]  /*0000*/  LDC R1, c[0x0][0x37c] ;  /* 0x0000df00ff017b82 */ /* 0x000ff00000000800 */
[----:B------:R-:W0:Y:S01]  /*0010*/  LDC R20, c[0x0][0x3a4] ;  /* 0x0000e900ff147b82 */ /* 0x000e220000000800 */
[----:B------:R-:W1:Y:S01]  /*0020*/  LDCU.64 UR6, c[0x0][0x3a8] ;  /* 0x00007500ff0677ac */ /* 0x000e620008000a00 */
[----:B------:R-:W-:Y:S01]  /*0030*/  MOV R19, 0x400 ;  /* 0x0000040000137802 */ /* 0x000fe20000000f00 */
[----:B------:R-:W-:Y:S01]  /*0040*/  BSSY.RECONVERGENT B0, `(.L_x_17) ;  /* 0x0000060000007945 */ /* 0x000fe20003800200 */
[----:B------:R-:W2:Y:S04]  /*0050*/  LDCU.64 UR12, c[0x0][0x358] ;  /* 0x00006b00ff0c77ac */ /* 0x000ea80008000a00 */
[----:B------:R-:W3:Y:S01]  /*0060*/  S2UR UR4, SR_CTAID.Z ;  /* 0x00000000000479c3 */ /* 0x000ee20000002700 */
[----:B------:R-:W4:Y:S07]  /*0070*/  LDCU UR5, c[0x0][0x3a8] ;  /* 0x00007500ff0577ac */ /* 0x000f2e0008000800 */
[----:B------:R-:W0:Y:S01]  /*0080*/  S2UR UR14, SR_CTAID.Y ;  /* 0x00000000000e79c3 */ /* 0x000e220000002600 */
[----:B-1----:R-:W-:-:S04]  /*0090*/  IMAD.U32 R18, RZ, RZ, UR7 ;  /* 0x00000007ff127e24 */ /* 0x002fc8000f8e00ff */
[----:B------:R-:W-:Y:S01]  /*00a0*/  IMAD R14, R18, UR6, RZ ;  /* 0x00000006120e7c24 */ /* 0x000fe2000f8e02ff */
[----:B0-----:R-:W0:Y:S01]  /*00b0*/  I2F.U32.RP R4, R20 ;  /* 0x0000001400047306 */ /* 0x001e220000209000 */
[----:B------:R-:W-:-:S07]  /*00c0*/  ISETP.NE.U32.AND P2, PT, R20, RZ, PT ;  /* 0x000000ff1400720c */ /* 0x000fce0003f45070 */
[----:B0-----:R-:W0:Y:S02]  /*00d0*/  MUFU.RCP R4, R4 ;  /* 0x0000000400047308 */ /* 0x001e240000001000 */
[----:B0-----:R-:W-:-:S06]  /*00e0*/  IADD3 R2, PT, PT, R4, 0xffffffe, RZ ;  /* 0x0ffffffe04027810 */ /* 0x001fcc0007ffe0ff */
[----:B------:R0:W1:Y:S02]  /*00f0*/  F2I.FTZ.U32.TRUNC.NTZ R3, R2 ;  /* 0x0000000200037305 */ /* 0x000064000021f000 */
[----:B0-----:R-:W-:Y:S02]  /*0100*/  HFMA2 R2, -RZ, RZ, 0, 0 ;  /* 0x00000000ff027431 */ /* 0x001fe400000001ff */
[----:B-1----:R-:W-:-:S04]  /*0110*/  IMAD.MOV R5, RZ, RZ, -R3 ;  /* 0x000000ffff057224 */ /* 0x002fc800078e0a03 */
[----:B------:R-:W-:-:S04]  /*0120*/  IMAD R5, R5, R20, RZ ;  /* 0x0000001405057224 */ /* 0x000fc800078e02ff */
[----:B------:R-:W-:Y:S02]  /*0130*/  IMAD.HI.U32 R0, R3, R5, R2 ;  /* 0x0000000503007227 */ /* 0x000fe400078e0002 */
[----:B------:R-:W0:Y:S04]  /*0140*/  S2R R5, SR_TID.X ;  /* 0x0000000000057919 */ /* 0x000e280000002100 */
[----:B---3--:R-:W-:Y:S01]  /*0150*/  IMAD.HI.U32 R0, R0, UR4, RZ ;  /* 0x0000000400007c27 */ /* 0x008fe2000f8e00ff */
[----:B------:R-:W1:Y:S03]  /*0160*/  S2R R2, SR_CgaCtaId ;  /* 0x0000000000027919 */ /* 0x000e660000008800 */
[----:B------:R-:W-:-:S04]  /*0170*/  IMAD.MOV R3, RZ, RZ, -R0 ;  /* 0x000000ffff037224 */ /* 0x000fc800078e0a00 */
[----:B------:R-:W-:-:S05]  /*0180*/  IMAD R3, R20, R3, UR4 ;  /* 0x0000000414037e24 */ /* 0x000fca000f8e0203 */
[----:B------:R-:W-:-:S13]  /*0190*/  ISETP.GE.U32.AND P0, PT, R3, R20, PT ;  /* 0x000000140300720c */ /* 0x000fda0003f06070 */
[-C--:B------:R-:W-:Y:S02]  /*01a0*/  @P0 IADD3 R3, PT, PT, R3, -R20.reuse, RZ ;  /* 0x8000001403030210 */ /* 0x080fe40007ffe0ff */
[----:B------:R-:W-:Y:S02]  /*01b0*/  @P0 IADD3 R0, PT, PT, R0, 0x1, RZ ;  /* 0x0000000100000810 */ /* 0x000fe40007ffe0ff */
[----:B------:R-:W-:Y:S02]  /*01c0*/  ISETP.GE.U32.AND P1, PT, R3, R20, PT ;  /* 0x000000140300720c */ /* 0x000fe40003f26070 */
[----:B0-----:R-:W-:Y:S02]  /*01d0*/  ISETP.GE.AND P0, PT, R5, R14, PT ;  /* 0x0000000e0500720c */ /* 0x001fe40003f06270 */
[----:B-1----:R-:W-:-:S05]  /*01e0*/  LEA R19, R2, R19, 0x18 ;  /* 0x0000001302137211 */ /* 0x002fca00078ec0ff */
[----:B------:R-:W-:-:S04]  /*01f0*/  IMAD R4, R14, 0x4, R19 ;  /* 0x000000040e047824 */ /* 0x000fc800078e0213 */
[----:B------:R-:W-:Y:S01]  /*0200*/  @P1 VIADD R0, R0, 0x1 ;  /* 0x0000000100001836 */ /* 0x000fe20000000000 */
[----:B------:R-:W-:-:S04]  /*0210*/  @!P2 LOP3.LUT R0, RZ, R20, RZ, 0x33, !PT ;  /* 0x00000014ff00a212 */ /* 0x000fc800078e33ff */
[----:B------:R-:W-:-:S05]  /*0220*/  IADD3 R17, PT, PT, -R0, RZ, RZ ;  /* 0x000000ff00117210 */ /* 0x000fca0007ffe1ff */
[----:B------:R-:W-:Y:S01]  /*0230*/  IMAD R17, R20, R17, UR4 ;  /* 0x0000000414117e24 */ /* 0x000fe2000f8e0211 */
[----:B--2-4-:R-:W-:Y:S06]  /*0240*/  @P0 BRA `(.L_x_18) ;  /* 0x0000000000fc0947 */ /* 0x014fec0003800000 */
[----:B------:R-:W-:Y:S01]  /*0250*/  IABS R15, R18 ;  /* 0x00000012000f7213 */ /* 0x000fe20000000000 */
[----:B------:R-:W0:Y:S01]  /*0260*/  LDC R16, c[0x0][0x360] ;  /* 0x0000d800ff107b82 */ /* 0x000e220000000800 */
[----:B------:R-:W-:Y:S02]  /*0270*/  IMAD R20, R0, R20, R17 ;  /* 0x0000001400147224 */ /* 0x000fe400078e0211 */
[----:B------:R-:W1:Y:S01]  /*0280*/  I2F.RP R10, R15 ;  /* 0x0000000f000a7306 */ /* 0x000e620000209400 */
[----:B------:R-:W-:-:S04]  /*0290*/  IMAD.MOV.U32 R21, RZ, RZ, R5 ;  /* 0x000000ffff157224 */ /* 0x000fc800078e0005 */
[----:B------:R-:W2:Y:S08]  /*02a0*/  LDC R18, c[0x0][0x3ac] ;  /* 0x0000eb00ff127b82 */ /* 0x000eb00000000800 */
[----:B------:R-:W3:Y:S01]  /*02b0*/  LDC.64 R2, c[0x0][0x390] ;  /* 0x0000e400ff027b82 */ /* 0x000ee20000000a00 */
[----:B-1----:R-:W1:Y:S07]  /*02c0*/  MUFU.RCP R10, R10 ;  /* 0x0000000a000a7308 */ /* 0x002e6e0000001000 */
[----:B------:R-:W4:Y:S01]  /*02d0*/  LDC.64 R6, c[0x0][0x398] ;  /* 0x0000e600ff067b82 */ /* 0x000f220000000a00 */
[----:B-1----:R-:W-:-:S04]  /*02e0*/  IADD3 R8, PT, PT, R10, 0xffffffe, RZ ;  /* 0x0ffffffe0a087810 */ /* 0x002fc80007ffe0ff */
[----:B------:R1:W5:Y:S02]  /*02f0*/  F2I.FTZ.U32.TRUNC.NTZ R9, R8 ;  /* 0x0000000800097305 */ /* 0x000364000021f000 */
[----:B-1----:R-:W-:Y:S01]  /*0300*/  MOV R8, RZ ;  /* 0x000000ff00087202 */ /* 0x002fe20000000f00 */
[----:B-----5:R-:W-:-:S04]  /*0310*/  IMAD.MOV R12, RZ, RZ, -R9 ;  /* 0x000000ffff0c7224 */ /* 0x020fc800078e0a09 */
[----:B------:R-:W-:-:S04]  /*0320*/  IMAD R11, R12, R15, RZ ;  /* 0x0000000f0c0b7224 */ /* 0x000fc800078e02ff */
[----:B0-2---:R-:W-:-:S07]  /*0330*/  IMAD.HI.U32 R9, R9, R11, R8 ;  /* 0x0000000b09097227 */ /* 0x005fce00078e0008 */
.L_x_21:
[----:B0-----:R-:W-:Y:S01]  /*0340*/  IABS R10, R21 ;  /* 0x00000015000a7213 */ /* 0x001fe20000000000 */
[----:B------:R-:W-:Y:S01]  /*0350*/  BSSY.RECONVERGENT B1, `(.L_x_19) ;  /* 0x000002b000017945 */ /* 0x000fe20003800200 */
[----:B------:R-:W-:-:S03]  /*0360*/  IABS R22, R18 ;  /* 0x0000001200167213 */ /* 0x000fc60000000000 */
[----:B------:R-:W-:-:S05]  /*0370*/  IMAD.HI.U32 R8, R9, R10, RZ ;  /* 0x0000000a09087227 */ /* 0x000fca00078e00ff */
[----:B------:R-:W-:-:S05]  /*0380*/  IADD3 R11, PT, PT, -R8, RZ, RZ ;  /* 0x000000ff080b7210 */ /* 0x000fca0007ffe1ff */
[----:B------:R-:W-:Y:S01]  /*0390*/  IMAD R10, R22, R11, R10 ;  /* 0x0000000b160a7224 */ /* 0x000fe200078e020a */
[----:B------:R-:W-:-:S04]  /*03a0*/  LOP3.LUT R11, R21, R18, RZ, 0x3c, !PT ;  /* 0x00000012150b7212 */ /* 0x000fc800078e3cff */
[----:B------:R-:W-:Y:S02]  /*03b0*/  ISETP.GT.U32.AND P2, PT, R15, R10, PT ;  /* 0x0000000a0f00720c */ /* 0x000fe40003f44070 */
[----:B------:R-:W-:Y:S02]  /*03c0*/  ISETP.GE.AND P0, PT, R11, RZ, PT ;  /* 0x000000ff0b00720c */ /* 0x000fe40003f06270 */
[----:B------:R-:W-:-:S09]  /*03d0*/  LOP3.LUT R11, RZ, R18, RZ, 0x33, !PT ;  /* 0x00000012ff0b7212 */ /* 0x000fd200078e33ff */
[----:B------:R-:W-:Y:S01]  /*03e0*/  @!P2 IMAD.IADD R10, R10, 0x1, -R22 ;  /* 0x000000010a0aa824 */ /* 0x000fe200078e0a16 */
[----:B------:R-:W-:-:S04]  /*03f0*/  @!P2 IADD3 R8, PT, PT, R8, 0x1, RZ ;  /* 0x000000010808a810 */ /* 0x000fc80007ffe0ff */
[----:B------:R-:W-:-:S13]  /*0400*/  ISETP.GE.U32.AND P1, PT, R10, R15, PT ;  /* 0x0000000f0a00720c */ /* 0x000fda0003f26070 */
[----:B------:R-:W-:Y:S01]  /*0410*/  @P1 VIADD R8, R8, 0x1 ;  /* 0x0000000108081836 */ /* 0x000fe20000000000 */
[----:B------:R-:W-:-:S04]  /*0420*/  ISETP.NE.AND P1, PT, R18, RZ, PT ;  /* 0x000000ff1200720c */ /* 0x000fc80003f25270 */
[----:B------:R-:W-:-:S04]  /*0430*/  @!P0 IADD3 R8, PT, PT, -R8, RZ, RZ ;  /* 0x000000ff08088210 */ /* 0x000fc80007ffe1ff */
[----:B------:R-:W-:-:S04]  /*0440*/  SEL R13, R11, R8, !P1 ;  /* 0x000000080b0d7207 */ /* 0x000fc80004800000 */
[----:B------:R-:W-:-:S13]  /*0450*/  ISETP.GT.AND P0, PT, R13, UR14, PT ;  /* 0x0000000e0d007c0c */ /* 0x000fda000bf04270 */
[----:B------:R-:W-:Y:S05]  /*0460*/  @P0 BRA `(.L_x_20) ;  /* 0x0000000000640947 */ /* 0x000fea0003800000 */
[----:B------:R-:W-:Y:S01]  /*0470*/  IMAD.MOV.U32 R15, RZ, RZ, R22 ;  /* 0x000000ffff0f7224 */ /* 0x000fe200078e0016 */
[----:B------:R-:W-:Y:S01]  /*0480*/  ISETP.GE.AND P2, PT, R21, RZ, PT ;  /* 0x000000ff1500720c */ /* 0x000fe20003f46270 */
[----:B------:R-:W-:Y:S01]  /*0490*/  IMAD R13, R20, UR5, R13 ;  /* 0x00000005140d7c24 */ /* 0x000fe2000f8e020d */
[----:B------:R-:W-:Y:S02]  /*04a0*/  IADD3 R9, PT, PT, R10, -R22, RZ ;  /* 0x800000160a097210 */ /* 0x000fe40007ffe0ff */
[----:B------:R-:W-:-:S04]  /*04b0*/  ISETP.GT.U32.AND P0, PT, R15, R10, PT ;  /* 0x0000000a0f00720c */ /* 0x000fc80003f04070 */
[----:B------:R-:W-:-:S05]  /*04c0*/  SEL R10, R9, R10, !P0 ;  /* 0x0000000a090a7207 */ /* 0x000fca0004000000 */
[----:B------:R-:W-:-:S05]  /*04d0*/  @!P2 IMAD.MOV R10, RZ, RZ, -R10 ;  /* 0x000000ffff0aa224 */ /* 0x000fca00078e0a0a */
[----:B------:R-:W-:-:S05]  /*04e0*/  SEL R11, R11, R10, !P1 ;  /* 0x0000000a0b0b7207 */ /* 0x000fca0004800000 */
[----:B------:R-:W-:-:S04]  /*04f0*/  IMAD R11, R13, R18, R11 ;  /* 0x000000120d0b7224 */ /* 0x000fc800078e020b */
[----:B---3--:R-:W-:-:S04]  /*0500*/  IMAD.WIDE R8, R11, 0x4, R2 ;  /* 0x000000040b087825 */ /* 0x008fc800078e0202 */
[----:B----4-:R-:W-:Y:S02]  /*0510*/  IMAD.WIDE R10, R11, 0x4, R6 ;  /* 0x000000040b0a7825 */ /* 0x010fe400078e0206 */
[----:B------:R0:W2:Y:S04]  /*0520*/  LDG.E R8, desc[UR12][R8.64] ;  /* 0x0000000c08087981 */ /* 0x0000a8000c1e1900 */
[----:B------:R-:W3:Y:S01]  /*0530*/  LDG.E R10, desc[UR12][R10.64] ;  /* 0x0000000c0a0a7981 */ /* 0x000ee2000c1e1900 */
[----:B------:R-:W1:Y:S01]  /*0540*/  I2F.RP R24, R22 ;  /* 0x0000001600187306 */ /* 0x000e620000209400 */
[C---:B------:R-:W-:Y:S01]  /*0550*/  IMAD R23, R21.reuse, 0x4, R19 ;  /* 0x0000000415177824 */ /* 0x040fe200078e0213 */
[----:B------:R-:W-:-:S06]  /*0560*/  LEA R25, R21, R4, 0x2 ;  /* 0x0000000415197211 */ /* 0x000fcc00078e10ff */
[----:B-1----:R-:W1:Y:S02]  /*0570*/  MUFU.RCP R24, R24 ;  /* 0x0000001800187308 */ /* 0x002e640000001000 */
[----:B-1----:R-:W-:-:S06]  /*0580*/  IADD3 R12, PT, PT, R24, 0xffffffe, RZ ;  /* 0x0ffffffe180c7810 */ /* 0x002fcc0007ffe0ff */
[----:B------:R1:W0:Y:S02]  /*0590*/  F2I.FTZ.U32.TRUNC.NTZ R13, R12 ;  /* 0x0000000c000d7305 */ /* 0x000224000021f000 */
[----:B-1----:R-:W-:Y:S01]  /*05a0*/  MOV R12, RZ ;  /* 0x000000ff000c7202 */ /* 0x002fe20000000f00 */
[----:B0-----:R-:W-:-:S04]  /*05b0*/  IMAD.MOV R9, RZ, RZ, -R13 ;  /* 0x000000ffff097224 */ /* 0x001fc800078e0a0d */
[----:B------:R-:W-:-:S04]  /*05c0*/  IMAD R9, R9, R22, RZ ;  /* 0x0000001609097224 */ /* 0x000fc800078e02ff */
[----:B------:R-:W-:Y:S01]  /*05d0*/  IMAD.HI.U32 R9, R13, R9, R12 ;  /* 0x000000090d097227 */ /* 0x000fe200078e000c */
[----:B--2---:R0:W-:Y:S04]  /*05e0*/  STS [R23], R8 ;  /* 0x0000000817007388 */ /* 0x0041e80000000800 */
[----:B---3--:R0:W-:Y:S02]  /*05f0*/  STS [R25], R10 ;  /* 0x0000000a19007388 */ /* 0x0081e40000000800 */
.L_x_20:
[----:B------:R-:W-:Y:S05]  /*0600*/  BSYNC.RECONVERGENT B1 ;  /* 0x0000000000017941 */ /* 0x000fea0003800200 */
.L_x_19:
[----:B------:R-:W-:-:S05]  /*0610*/  IMAD.IADD R21, R16, 0x1, R21 ;  /* 0x0000000110157824 */ /* 0x000fca00078e0215 */
[----:B------:R-:W-:-:S13]  /*0620*/  ISETP.GE.AND P0, PT, R21, R14, PT ;  /* 0x0000000e1500720c */ /* 0x000fda0003f06270 */
[----:B------:R-:W-:Y:S05]  /*0630*/  @!P0 BRA `(.L_x_21) ;  /* 0xfffffffc00408947 */ /* 0x000fea000383ffff */
.L_x_18:
[----:B------:R-:W-:Y:S05]  /*0640*/  BSYNC.RECONVERGENT B0 ;  /* 0x0000000000007941 */ /* 0x000fea0003800200 */
.L_x_17:
[----:B------:R-:W-:Y:S01]  /*0650*/  BAR.SYNC.DEFER_BLOCKING 0x0 ;  /* 0x0000000000007b1d */ /* 0x000fe20000010000 */
[----:B------:R-:W-:-:S13]  /*0660*/  ISETP.GE.AND P0, PT, R5, R18, PT ;  /* 0x000000120500720c */ /* 0x000fda0003f06270 */
[----:B------:R-:W-:Y:S05]  /*0670*/  @P0 EXIT ;  /* 0x000000000000094d */ /* 0x000fea0003800000 */
[----:B---3--:R-:W1:Y:S01]  /*0680*/  LDC R2, c[0x0][0x3a4] ;  /* 0x0000e900ff027b82 */ /* 0x008e620000000800 */
[----:B------:R-:W-:Y:S01]  /*0690*/  I2FP.F32.S32 R18, R18 ;  /* 0x0000001200127245 */ /* 0x000fe20000201400 */
[----:B------:R-:W-:Y:S03]  /*06a0*/  BSSY.RECONVERGENT B0, `(.L_x_22) ;  /* 0x0000012000007945 */ /* 0x000fe60003800200 */
[----:B----4-:R-:W-:Y:S01]  /*06b0*/  IADD3 R6, PT, PT, R18, -0xd000000, RZ ;  /* 0xf300000012067810 */ /* 0x010fe20007ffe0ff */
[----:B------:R2:W3:Y:S02]  /*06c0*/  MUFU.RSQ R3, R18 ;  /* 0x0000001200037308 */ /* 0x0004e40000001400 */
[----:B------:R-:W4:Y:S01]  /*06d0*/  LDC R7, c[0x0][0x3a8] ;  /* 0x0000ea00ff077b82 */ /* 0x000f220000000800 */
[----:B------:R-:W-:Y:S01]  /*06e0*/  ISETP.GT.U32.AND P0, PT, R6, 0x727fffff, PT ;  /* 0x727fffff0600780c */ /* 0x000fe20003f04070 */
[----:B-1----:R-:W-:-:S04]  /*06f0*/  IMAD R2, R0, R2, R17 ;  /* 0x0000000200027224 */ /* 0x002fc800078e0211 */
[----:B----4-:R-:W-:-:S08]  /*0700*/  IMAD R6, R2, R7, UR14 ;  /* 0x0000000e02067e24 */ /* 0x010fd0000f8e0207 */
[----:B--23--:R-:W-:Y:S05]  /*0710*/  @!P0 BRA `(.L_x_23) ;  /* 0x0000000000188947 */ /* 0x00cfea0003800000 */
[----:B------:R-:W-:Y:S01]  /*0720*/  BSSY.RECONVERGENT B1, `(.L_x_24) ;  /* 0x0000003000017945 */ /* 0x000fe20003800200 */
[----:B------:R-:W-:-:S07]  /*0730*/  MOV R9, 0x750 ;  /* 0x0000075000097802 */ /* 0x000fce0000000f00 */
[----:B0-----:R-:W-:Y:S05]  /*0740*/  CALL.REL.NOINC `($__internal_0_$__cuda_sm20_sqrt_rn_f32_slowpath) ;  /* 0x0000001000047944 */ /* 0x001fea0003c00000 */
[----:B------:R-:W-:Y:S05]  /*0750*/  BSYNC.RECONVERGENT B1 ;  /* 0x0000000000017941 */ /* 0x000fea0003800200 */
.L_x_24:
[----:B------:R-:W-:Y:S01]  /*0760*/  IMAD.MOV.U32 R7, RZ, RZ, R18 ;  /* 0x000000ffff077224 */ /* 0x000fe200078e0012 */
[----:B------:R-:W-:Y:S06]  /*0770*/  BRA `(.L_x_25) ;  /* 0x0000000000107947 */ /* 0x000fec0003800000 */
.L_x_23:
[----:B------:R-:W-:Y:S01]  /*0780*/  FMUL.FTZ R7, R18, R3 ;  /* 0x0000000312077220 */ /* 0x000fe20000410000 */
[----:B------:R-:W-:-:S03]  /*0790*/  FMUL.FTZ R3, R3, 0.5 ;  /* 0x3f00000003037820 */ /* 0x000fc60000410000 */
[----:B------:R-:W-:-:S04]  /*07a0*/  FFMA R18, -R7, R7, R18 ;  /* 0x0000000707127223 */ /* 0x000fc80000000112 */
[----:B------:R-:W-:-:S07]  /*07b0*/  FFMA R7, R18, R3, R7 ;  /* 0x0000000312077223 */ /* 0x000fce0000000007 */
.L_x_25:
[----:B------:R-:W-:Y:S05]  /*07c0*/  BSYNC.RECONVERGENT B0 ;  /* 0x0000000000007941 */ /* 0x000fea0003800200 */
.L_x_22:
[----:B------:R-:W1:Y:S01]  /*07d0*/  LDCU UR4, c[0x0][0x3ac] ;  /* 0x00007580ff0477ac */ /* 0x000e620008000800 */
[----:B------:R-:W-:Y:S01]  /*07e0*/  BSSY.RECONVERGENT B0, `(.L_x_26) ;  /* 0x00000f6000007945 */ /* 0x000fe20003800200 */
[----:B------:R-:W2:Y:S01]  /*07f0*/  LDCU UR15, c[0x0][0x360] ;  /* 0x00006c00ff0f77ac */ /* 0x000ea20008000800 */
[----:B-1----:R-:W-:Y:S02]  /*0800*/  ULOP3.LUT UR6, UR4, 0x7, URZ, 0xc0, !UPT ;  /* 0x0000000704067892 */ /* 0x002fe4000f8ec0ff */
[----:B------:R-:W-:Y:S02]  /*0810*/  ULOP3.LUT UR8, UR4, 0x3, URZ, 0xc0, !UPT ;  /* 0x0000000304087892 */ /* 0x000fe4000f8ec0ff */
[----:B------:R-:W-:Y:S02]  /*0820*/  ULOP3.LUT UR10, UR4, 0xfffffff8, URZ, 0xc0, !UPT ;  /* 0xfffffff8040a7892 */ /* 0x000fe4000f8ec0ff */
[----:B------:R-:W-:Y:S02]  /*0830*/  UIADD3 UR5, UPT, UPT, UR4, -0x1, URZ ;  /* 0xffffffff04057890 */ /* 0x000fe4000fffe0ff */
[----:B------:R-:W-:-:S02]  /*0840*/  ULOP3.LUT UR11, UR4, 0x1, URZ, 0xc0, !UPT ;  /* 0x00000001040b7892 */ /* 0x000fc4000f8ec0ff */
[----:B------:R-:W-:Y:S02]  /*0850*/  USHF.L.U32 UR4, UR4, 0x2, URZ ;  /* 0x0000000204047899 */ /* 0x000fe400080006ff */
[----:B------:R-:W-:Y:S02]  /*0860*/  UIADD3 UR7, UPT, UPT, UR6, -0x1, URZ ;  /* 0xffffffff06077890 */ /* 0x000fe4000fffe0ff */
[----:B------:R-:W-:Y:S02]  /*0870*/  UIADD3 UR9, UPT, UPT, UR8, -0x1, URZ ;  /* 0xffffffff08097890 */ /* 0x000fe4000fffe0ff */
[----:B--2---:R-:W-:-:S12]  /*0880*/  UIADD3 UR16, UPT, UPT, -UR10, URZ, URZ ;  /* 0x000000ff0a107290 */ /* 0x004fd8000fffe1ff */
.L_x_45:
[----:B-1----:R-:W1:Y:S01]  /*0890*/  LDC.64 R2, c[0x0][0x388] ;  /* 0x0000e200ff027b82 */ /* 0x002e620000000a00 */
[----:B------:R-:W0:Y:S02]  /*08a0*/  LDCU UR17, c[0x0][0x3ac] ;  /* 0x00007580ff1177ac */ /* 0x000e240008000800 */
[----:B0-----:R-:W-:-:S04]  /*08b0*/  IMAD R8, R6, UR17, R5 ;  /* 0x0000001106087c24 */ /* 0x001fc8000f8e0205 */
[----:B-1----:R-:W-:-:S05]  /*08c0*/  IMAD.WIDE R2, R8, 0x4, R2 ;  /* 0x0000000408027825 */ /* 0x002fca00078e0202 */
[----:B------:R0:W5:Y:S01]  /*08d0*/  LDG.E R9, desc[UR12][R2.64] ;  /* 0x0000000c02097981 */ /* 0x000162000c1e1900 */
[----:B------:R-:W-:Y:S02]  /*08e0*/  HFMA2 R10, -RZ, RZ, -25.71875, 3664 ;  /* 0xce6e6b28ff0a7431 */ /* 0x000fe400000001ff */
[----:B------:R-:W-:-:S07]  /*08f0*/  IMAD.MOV.U32 R11, RZ, RZ, RZ ;  /* 0x000000ffff0b7224 */ /* 0x000fce00078e00ff */
.L_x_34:
[----:B------:R-:W-:Y:S01]  /*0900*/  UISETP.GE.U32.AND UP0, UPT, UR5, 0x7, UPT ;  /* 0x000000070500788c */ /* 0x000fe2000bf06070 */
[----:B0-----:R-:W-:Y:S01]  /*0910*/  MOV R2, RZ ;  /* 0x000000ff00027202 */ /* 0x001fe20000000f00 */
[----:B------:R-:W-:-:S07]  /*0920*/  IMAD.MOV.U32 R0, RZ, RZ, RZ ;  /* 0x000000ffff007224 */ /* 0x000fce00078e00ff */
[----:B------:R-:W-:Y:S05]  /*0930*/  BRA.U !UP0, `(.L_x_27) ;  /* 0x0000000108707547 */ /* 0x000fea000b800000 */
[----:B------:R-:W0:Y:S01]  /*0940*/  S2R R3, SR_CgaCtaId ;  /* 0x0000000000037919 */ /* 0x000e220000008800 */
[----:B------:R-:W-:Y:S02]  /*0950*/  MOV R0, 0x400 ;  /* 0x0000040000007802 */ /* 0x000fe40000000f00 */
[----:B------:R-:W-:Y:S02]  /*0960*/  MOV R2, RZ ;  /* 0x000000ff00027202 */ /* 0x000fe40000000f00 */
[----:B0-----:R-:W-:Y:S01]  /*0970*/  LEA R0, R3, R0, 0x18 ;  /* 0x0000000003007211 */ /* 0x001fe200078ec0ff */
[----:B------:R-:W-:-:S04]  /*0980*/  IMAD.U32 R3, RZ, RZ, UR16 ;  /* 0x00000010ff037e24 */ /* 0x000fc8000f8e00ff */
[----:B------:R-:W-:-:S05]  /*0990*/  IMAD R0, R11, UR4, R0 ;  /* 0x000000040b007c24 */ /* 0x000fca000f8e0200 */
[----:B------:R-:W-:-:S07]  /*09a0*/  IADD3 R0, PT, PT, R0, 0x10, RZ ;  /* 0x0000001000007810 */ /* 0x000fce0007ffe0ff */
.L_x_28:
[----:B------:R-:W0:Y:S01]  /*09b0*/  LDS R12, [R0+-0x10] ;  /* 0xfffff000000c7984 */ /* 0x000e220000000800 */
[----:B------:R-:W-:-:S03]  /*09c0*/  VIADD R3, R3, 0x8 ;  /* 0x0000000803037836 */ /* 0x000fc60000000000 */
[----:B------:R-:W1:Y:S02]  /*09d0*/  LDS R13, [R0+-0xc] ;  /* 0xfffff400000d7984 */ /* 0x000e640000000800 */
[----:B------:R-:W-:Y:S02]  /*09e0*/  ISETP.NE.AND P0, PT, R3, RZ, PT ;  /* 0x000000ff0300720c */ /* 0x000fe40003f05270 */
[----:B------:R-:W2:Y:S04]  /*09f0*/  LDS R15, [R0+-0x8] ;  /* 0xfffff800000f7984 */ /* 0x000ea80000000800 */
[----:B------:R-:W3:Y:S04]  /*0a00*/  LDS R17, [R0+-0x4] ;  /* 0xfffffc0000117984 */ /* 0x000ee80000000800 */
[----:B------:R-:W4:Y:S04]  /*0a10*/  LDS R19, [R0] ;  /* 0x0000000000137984 */ /* 0x000f280000000800 */
[----:B------:R-:W4:Y:S04]  /*0a20*/  LDS R21, [R0+0x4] ;  /* 0x0000040000157984 */ /* 0x000f280000000800 */
[----:B------:R-:W4:Y:S04]  /*0a30*/  LDS R23, [R0+0x8] ;  /* 0x0000080000177984 */ /* 0x000f280000000800 */
[----:B------:R0:W4:Y:S02]  /*0a40*/  LDS R25, [R0+0xc] ;  /* 0x00000c0000197984 */ /* 0x0001240000000800 */
[----:B0-----:R-:W-:Y:S01]  /*0a50*/  IADD3 R0, PT, PT, R0, 0x20, RZ ;  /* 0x0000002000007810 */ /* 0x001fe20007ffe0ff */
[----:B-----5:R-:W-:-:S04]  /*0a60*/  FFMA R12, R9, R12, R2 ;  /* 0x0000000c090c7223 */ /* 0x020fc80000000002 */
[----:B-1----:R-:W-:-:S04]  /*0a70*/  FFMA R12, R9, R13, R12 ;  /* 0x0000000d090c7223 */ /* 0x002fc8000000000c */
[----:B--2---:R-:W-:-:S04]  /*0a80*/  FFMA R12, R9, R15, R12 ;  /* 0x0000000f090c7223 */ /* 0x004fc8000000000c */
[----:B---3--:R-:W-:-:S04]  /*0a90*/  FFMA R12, R9, R17, R12 ;  /* 0x00000011090c7223 */ /* 0x008fc8000000000c */
[----:B----4-:R-:W-:-:S04]  /*0aa0*/  FFMA R12, R9, R19, R12 ;  /* 0x00000013090c7223 */ /* 0x010fc8000000000c */
[----:B------:R-:W-:-:S04]  /*0ab0*/  FFMA R12, R9, R21, R12 ;  /* 0x00000015090c7223 */ /* 0x000fc8000000000c */
[----:B------:R-:W-:-:S04]  /*0ac0*/  FFMA R12, R9, R23, R12 ;  /* 0x00000017090c7223 */ /* 0x000fc8000000000c */
[----:B------:R-:W-:Y:S01]  /*0ad0*/  FFMA R2, R9, R25, R12 ;  /* 0x0000001909027223 */ /* 0x000fe2000000000c */
[----:B------:R-:W-:Y:S06]  /*0ae0*/  @P0 BRA `(.L_x_28) ;  /* 0xfffffffc00b00947 */ /* 0x000fec000383ffff */
[----:B------:R-:W-:-:S07]  /*0af0*/  IMAD.U32 R0, RZ, RZ, UR10 ;  /* 0x0000000aff007e24 */ /* 0x000fce000f8e00ff */
.L_x_27:
[----:B------:R-:W-:-:S09]  /*0b00*/  UISETP.NE.AND UP0, UPT, UR6, URZ, UPT ;  /* 0x000000ff0600728c */ /* 0x000fd2000bf05270 */
[----:B------:R-:W-:Y:S05]  /*0b10*/  BRA.U !UP0, `(.L_x_29) ;  /* 0x0000000108a87547 */ /* 0x000fea000b800000 */
[----:B------:R-:W-:Y:S02]  /*0b20*/  UISETP.GE.U32.AND UP0, UPT, UR7, 0x3, UPT ;  /* 0x000000030700788c */ /* 0x000fe4000bf06070 */
[----:B------:R-:W-:-:S07]  /*0b30*/  UISETP.NE.AND UP1, UPT, UR8, URZ, UPT ;  /* 0x000000ff0800728c */ /* 0x000fce000bf25270 */
[----:B------:R-:W-:Y:S05]  /*0b40*/  BRA.U !UP0, `(.L_x_30) ;  /* 0x00000001083c7547 */ /* 0x000fea000b800000 */
[----:B------:R-:W0:Y:S01]  /*0b50*/  S2R R13, SR_CgaCtaId ;  /* 0x00000000000d7919 */ /* 0x000e220000008800 */
[----:B------:R-:W1:Y:S01]  /*0b60*/  LDCU UR17, c[0x0][0x3ac] ;  /* 0x00007580ff1177ac */ /* 0x000e620008000800 */
[----:B------:R-:W-:Y:S01]  /*0b70*/  MOV R12, 0x400 ;  /* 0x00000400000c7802 */ /* 0x000fe20000000f00 */
[----:B-1----:R-:W-:Y:S02]  /*0b80*/  IMAD R3, R11, UR17, R0 ;  /* 0x000000110b037c24 */ /* 0x002fe4000f8e0200 */
[----:B------:R-:W-:Y:S01]  /*0b90*/  VIADD R0, R0, 0x4 ;  /* 0x0000000400007836 */ /* 0x000fe20000000000 */
[----:B0-----:R-:W-:-:S04]  /*0ba0*/  LEA R12, R13, R12, 0x18 ;  /* 0x0000000c0d0c7211 */ /* 0x001fc800078ec0ff */
[----:B------:R-:W-:-:S05]  /*0bb0*/  LEA R3, R3, R12, 0x2 ;  /* 0x0000000c03037211 */ /* 0x000fca00078e10ff */
[----:B------:R-:W0:Y:S04]  /*0bc0*/  LDS R12, [R3] ;  /* 0x00000000030c7984 */ /* 0x000e280000000800 */
[----:B------:R-:W1:Y:S04]  /*0bd0*/  LDS R13, [R3+0x4] ;  /* 0x00000400030d7984 */ /* 0x000e680000000800 */
[----:B------:R-:W2:Y:S04]  /*0be0*/  LDS R15, [R3+0x8] ;  /* 0x00000800030f7984 */ /* 0x000ea80000000800 */
[----:B------:R-:W3:Y:S01]  /*0bf0*/  LDS R17, [R3+0xc] ;  /* 0x00000c0003117984 */ /* 0x000ee20000000800 */
[----:B0----5:R-:W-:-:S04]  /*0c00*/  FFMA R12, R9, R12, R2 ;  /* 0x0000000c090c7223 */ /* 0x021fc80000000002 */
[----:B-1----:R-:W-:-:S04]  /*0c10*/  FFMA R12, R9, R13, R12 ;  /* 0x0000000d090c7223 */ /* 0x002fc8000000000c */
[----:B--2---:R-:W-:-:S04]  /*0c20*/  FFMA R12, R9, R15, R12 ;  /* 0x0000000f090c7223 */ /* 0x004fc8000000000c */
[----:B---3--:R-:W-:-:S07]  /*0c30*/  FFMA R2, R9, R17, R12 ;  /* 0x0000001109027223 */ /* 0x008fce000000000c */
.L_x_30:
[----:B------:R-:W-:Y:S05]  /*0c40*/  BRA.U !UP1, `(.L_x_29) ;  /* 0x00000001095c7547 */ /* 0x000fea000b800000 */
[----:B------:R-:W-:Y:S02]  /*0c50*/  UISETP.NE.AND UP0, UPT, UR9, URZ, UPT ;  /* 0x000000ff0900728c */ /* 0x000fe4000bf05270 */
        /* <DEDUP_REMOVED lines=10> */
[----:B------:R-:W1:Y:S01]  /*0d00*/  LDS R13, [R3+0x4] ;  /* 0x00000400030d7984 */ /* 0x000e620000000800 */
[----:B0----5:R-:W-:-:S04]  /*0d10*/  FFMA R2, R9, R12, R2 ;  /* 0x0000000c09027223 */ /* 0x021fc80000000002 */
[----:B-1----:R-:W-:-:S07]  /*0d20*/  FFMA R2, R9, R13, R2 ;  /* 0x0000000d09027223 */ /* 0x002fce0000000002 */
.L_x_31:
[----:B------:R-:W-:Y:S05]  /*0d30*/  BRA.U !UP1, `(.L_x_29) ;  /* 0x0000000109207547 */ /* 0x000fea000b800000 */
[----:B------:R-:W0:Y:S01]  /*0d40*/  S2R R12, SR_CgaCtaId ;  /* 0x00000000000c7919 */ /* 0x000e220000008800 */
[----:B------:R-:W1:Y:S01]  /*0d50*/  LDCU UR17, c[0x0][0x3ac] ;  /* 0x00007580ff1177ac */ /* 0x000e620008000800 */
[----:B------:R-:W-:Y:S01]  /*0d60*/  MOV R3, 0x400 ;  /* 0x0000040000037802 */ /* 0x000fe20000000f00 */
[----:B-1----:R-:W-:-:S03]  /*0d70*/  IMAD R0, R11, UR17, R0 ;  /* 0x000000110b007c24 */ /* 0x002fc6000f8e0200 */
[----:B0-----:R-:W-:-:S04]  /*0d80*/  LEA R3, R12, R3, 0x18 ;  /* 0x000000030c037211 */ /* 0x001fc800078ec0ff */
[----:B------:R-:W-:-:S06]  /*0d90*/  LEA R0, R0, R3, 0x2 ;  /* 0x0000000300007211 */ /* 0x000fcc00078e10ff */
[----:B------:R-:W0:Y:S02]  /*0da0*/  LDS R0, [R0] ;  /* 0x0000000000007984 */ /* 0x000e240000000800 */
[----:B0----5:R-:W-:-:S07]  /*0db0*/  FFMA R2, R9, R0, R2 ;  /* 0x0000000009027223 */ /* 0x021fce0000000002 */
.L_x_29:
[----:B------:R-:W0:Y:S01]  /*0dc0*/  MUFU.RCP R0, R7 ;  /* 0x0000000700007308 */ /* 0x000e220000001000 */
[----:B------:R-:W-:Y:S07]  /*0dd0*/  BSSY.RECONVERGENT B1, `(.L_x_32) ;  /* 0x000000b000017945 */ /* 0x000fee0003800200 */
[----:B------:R-:W1:Y:S01]  /*0de0*/  FCHK P0, R2, R7 ;  /* 0x0000000702007302 */ /* 0x000e620000000000 */
[----:B0-----:R-:W-:-:S04]  /*0df0*/  FFMA R3, R0, -R7, 1 ;  /* 0x3f80000000037423 */ /* 0x001fc80000000807 */
[----:B------:R-:W-:-:S04]  /*0e00*/  FFMA R0, R0, R3, R0 ;  /* 0x0000000300007223 */ /* 0x000fc80000000000 */
[----:B------:R-:W-:-:S04]  /*0e10*/  FFMA R3, R0, R2, RZ ;  /* 0x0000000200037223 */ /* 0x000fc800000000ff */
[----:B------:R-:W-:-:S04]  /*0e20*/  FFMA R12, R3, -R7, R2 ;  /* 0x80000007030c7223 */ /* 0x000fc80000000002 */
[----:B------:R-:W-:Y:S01]  /*0e30*/  FFMA R3, R0, R12, R3 ;  /* 0x0000000c00037223 */ /* 0x000fe20000000003 */
[----:B-1----:R-:W-:Y:S06]  /*0e40*/  @!P0 BRA `(.L_x_33) ;  /* 0x00000000000c8947 */ /* 0x002fec0003800000 */
[----:B------:R-:W-:Y:S01]  /*0e50*/  IMAD.MOV.U32 R3, RZ, RZ, R7 ;  /* 0x000000ffff037224 */ /* 0x000fe200078e0007 */
[----:B------:R-:W-:-:S07]  /*0e60*/  MOV R14, 0xe80 ;  /* 0x00000e80000e7802 */ /* 0x000fce0000000f00 */
[----:B-----5:R-:W-:Y:S05]  /*0e70*/  CALL.REL.NOINC `($__internal_1_$__cuda_sm3x_div_rn_noftz_f32_slowpath) ;  /* 0x0000000800907944 */ /* 0x020fea0003c00000 */
.L_x_33:
[----:B------:R-:W-:Y:S05]  /*0e80*/  BSYNC.RECONVERGENT B1 ;  /* 0x0000000000017941 */ /* 0x000fea0003800200 */
.L_x_32:
[C---:B------:R-:W-:Y:S02]  /*0e90*/  ISETP.NE.AND P0, PT, R11.reuse, UR14, PT ;  /* 0x0000000e0b007c0c */ /* 0x040fe4000bf05270 */
[----:B------:R-:W-:Y:S02]  /*0ea0*/  IADD3 R11, PT, PT, R11, 0x1, RZ ;  /* 0x000000010b0b7810 */ /* 0x000fe40007ffe0ff */
[----:B------:R-:W-:-:S09]  /*0eb0*/  FMNMX R10, R3, R10, !PT ;  /* 0x0000000a030a7209 */ /* 0x000fd20007800000 */
[----:B------:R-:W-:Y:S05]  /*0ec0*/  @P0 BRA `(.L_x_34) ;  /* 0xfffffff8008c0947 */ /* 0x000fea000383ffff */
[----:B------:R-:W-:Y:S02]  /*0ed0*/  HFMA2 R12, -RZ, RZ, 0, 0 ;  /* 0x00000000ff0c7431 */ /* 0x000fe400000001ff */
[----:B------:R-:W-:Y:S02]  /*0ee0*/  IMAD.MOV.U32 R0, RZ, RZ, RZ ;  /* 0x000000ffff007224 */ /* 0x000fe400078e00ff */
[----:B------:R-:W-:-:S07]  /*0ef0*/  IMAD.MOV.U32 R11, RZ, RZ, RZ ;  /* 0x000000ffff0b7224 */ /* 0x000fce00078e00ff */
.L_x_42:
[----:B------:R-:W-:Y:S01]  /*0f00*/  UISETP.GE.U32.AND UP0, UPT, UR5, 0x7, UPT ;  /* 0x000000070500788c */ /* 0x000fe2000bf06070 */
[----:B------:R-:W-:Y:S01]  /*0f10*/  MOV R14, RZ ;  /* 0x000000ff000e7202 */ /* 0x000fe20000000f00 */
[----:B------:R-:W-:-:S07]  /*0f20*/  IMAD.MOV.U32 R3, RZ, RZ, RZ ;  /* 0x000000ffff037224 */ /* 0x000fce00078e00ff */
[----:B------:R-:W-:Y:S05]  /*0f30*/  BRA.U !UP0, `(.L_x_35) ;  /* 0x0000000108707547 */ /* 0x000fea000b800000 */
[----:B------:R-:W0:Y:S01]  /*0f40*/  S2R R16, SR_CgaCtaId ;  /* 0x0000000000107919 */ /* 0x000e220000008800 */
[----:B------:R-:W1:Y:S01]  /*0f50*/  LDC R2, c[0x0][0x3ac] ;  /* 0x0000eb00ff027b82 */ /* 0x000e620000000800 */
[----:B------:R-:W-:Y:S01]  /*0f60*/  MOV R13, 0x400 ;  /* 0x00000400000d7802 */ /* 0x000fe20000000f00 */
[----:B------:R-:W-:Y:S01]  /*0f70*/  IMAD.MOV.U32 R3, RZ, RZ, RZ ;  /* 0x000000ffff037224 */ /* 0x000fe200078e00ff */
[----:B------:R-:W-:Y:S02]  /*0f80*/  MOV R14, RZ ;  /* 0x000000ff000e7202 */ /* 0x000fe40000000f00 */
[----:B0-----:R-:W-:-:S07]  /*0f90*/  LEA R13, R16, R13, 0x18 ;  /* 0x0000000d100d7211 */ /* 0x001fce00078ec0ff */
.L_x_36:
[----:B-1----:R-:W-:Y:S02]  /*0fa0*/  IMAD R16, R12, R2, R3 ;  /* 0x000000020c107224 */ /* 0x002fe400078e0203 */
[----:B------:R-:W-:-:S03]  /*0fb0*/  VIADD R3, R3, 0x8 ;  /* 0x0000000803037836 */ /* 0x000fc60000000000 */
[----:B------:R-:W-:Y:S02]  /*0fc0*/  LEA R16, R16, R13, 0x2 ;  /* 0x0000000d10107211 */ /* 0x000fe400078e10ff */
[----:B------:R-:W-:-:S03]  /*0fd0*/  ISETP.NE.AND P0, PT, R3, UR10, PT ;  /* 0x0000000a03007c0c */ /* 0x000fc6000bf05270 */
[----:B------:R-:W0:Y:S04]  /*0fe0*/  LDS R15, [R16] ;  /* 0x00000000100f7984 */ /* 0x000e280000000800 */
[----:B------:R-:W1:Y:S04]  /*0ff0*/  LDS R17, [R16+0x4] ;  /* 0x0000040010117984 */ /* 0x000e680000000800 */
[----:B------:R-:W2:Y:S04]  /*1000*/  LDS R19, [R16+0x8] ;  /* 0x0000080010137984 */ /* 0x000ea80000000800 */
[----:B------:R-:W3:Y:S04]  /*1010*/  LDS R21, [R16+0xc] ;  /* 0x00000c0010157984 */ /* 0x000ee80000000800 */
[----:B------:R-:W4:Y:S04]  /*1020*/  LDS R23, [R16+0x10] ;  /* 0x0000100010177984 */ /* 0x000f280000000800 */
[----:B------:R-:W4:Y:S04]  /*1030*/  LDS R25, [R16+0x14] ;  /* 0x0000140010197984 */ /* 0x000f280000000800 */
[----:B------:R-:W4:Y:S04]  /*1040*/  LDS R27, [R16+0x18] ;  /* 0x00001800101b7984 */ /* 0x000f280000000800 */
[----:B------:R-:W4:Y:S01]  /*1050*/  LDS R29, [R16+0x1c] ;  /* 0x00001c00101d7984 */ /* 0x000f220000000800 */
[----:B0----5:R-:W-:-:S04]  /*1060*/  FFMA R14, R9, R15, R14 ;  /* 0x0000000f090e7223 */ /* 0x021fc8000000000e */
        /* <DEDUP_REMOVED lines=8> */
[----:B------:R-:W-:-:S07]  /*10f0*/  MOV R3, UR10 ;  /* 0x0000000a00037c02 */ /* 0x000fce0008000f00 */
.L_x_35:
        /* <DEDUP_REMOVED lines=8> */
[----:B-1----:R-:W-:Y:S01]  /*1180*/  IMAD R2, R12, UR17, R3 ;  /* 0x000000110c027c24 */ /* 0x002fe2000f8e0203 */
[----:B------:R-:W-:Y:S02]  /*1190*/  IADD3 R3, PT, PT, R3, 0x4, RZ ;  /* 0x0000000403037810 */ /* 0x000fe40007ffe0ff */
[----:B0-----:R-:W-:-:S05]  /*11a0*/  LEA R13, R16, R13, 0x18 ;  /* 0x0000000d100d7211 */ /* 0x001fca00078ec0ff */
[----:B------:R-:W-:-:S05]  /*11b0*/  IMAD R2, R2, 0x4, R13 ;  /* 0x0000000402027824 */ /* 0x000fca00078e020d */
        /* <DEDUP_REMOVED lines=8> */
.L_x_38:
[----:B------:R-:W-:Y:S05]  /*1240*/  BRA.U !UP1, `(.L_x_37) ;  /* 0x00000001095c7547 */ /* 0x000fea000b800000 */
[----:B------:R-:W-:Y:S02]  /*1250*/  UISETP.NE.AND UP0, UPT, UR9, URZ, UPT ;  /* 0x000000ff0900728c */ /* 0x000fe4000bf05270 */
        /* <DEDUP_REMOVED lines=10> */
[----:B------:R-:W1:Y:S01]  /*1300*/  LDS R15, [R2+0x4] ;  /* 0x00000400020f7984 */ /* 0x000e620000000800 */
[----:B0----5:R-:W-:-:S04]  /*1310*/  FFMA R14, R9, R13, R14 ;  /* 0x0000000d090e7223 */ /* 0x021fc8000000000e */
[----:B-1----:R-:W-:-:S07]  /*1320*/  FFMA R14, R9, R15, R14 ;  /* 0x0000000f090e7223 */ /* 0x002fce000000000e */
.L_x_39:
[----:B------:R-:W-:Y:S05]  /*1330*/  BRA.U !UP1, `(.L_x_37) ;  /* 0x0000000109207547 */ /* 0x000fea000b800000 */
[----:B------:R-:W0:Y:S01]  /*1340*/  S2R R13, SR_CgaCtaId ;  /* 0x00000000000d7919 */ /* 0x000e220000008800 */
[----:B------:R-:W1:Y:S01]  /*1350*/  LDCU UR17, c[0x0][0x3ac] ;  /* 0x00007580ff1177ac */ /* 0x000e620008000800 */
[----:B------:R-:W-:Y:S01]  /*1360*/  MOV R2, 0x400 ;  /* 0x0000040000027802 */ /* 0x000fe20000000f00 */
[----:B-1----:R-:W-:-:S03]  /*1370*/  IMAD R3, R12, UR17, R3 ;  /* 0x000000110c037c24 */ /* 0x002fc6000f8e0203 */
[----:B0-----:R-:W-:-:S05]  /*1380*/  LEA R2, R13, R2, 0x18 ;  /* 0x000000020d027211 */ /* 0x001fca00078ec0ff */
[----:B------:R-:W-:-:S06]  /*1390*/  IMAD R3, R3, 0x4, R2 ;  /* 0x0000000403037824 */ /* 0x000fcc00078e0202 */
[----:B------:R-:W0:Y:S02]  /*13a0*/  LDS R3, [R3] ;  /* 0x0000000003037984 */ /* 0x000e240000000800 */
[----:B0----5:R-:W-:-:S07]  /*13b0*/  FFMA R14, R9, R3, R14 ;  /* 0x00000003090e7223 */ /* 0x021fce000000000e */
.L_x_37:
        /* <DEDUP_REMOVED lines=9> */
[----:B------:R-:W-:Y:S01]  /*1450*/  MOV R2, R14 ;  /* 0x0000000e00027202 */ /* 0x000fe20000000f00 */
[----:B------:R-:W-:Y:S01]  /*1460*/  IMAD.MOV.U32 R3, RZ, RZ, R7 ;  /* 0x000000ffff037224 */ /* 0x000fe200078e0007 */
[----:B------:R-:W-:-:S07]  /*1470*/  MOV R14, 0x1490 ;  /* 0x00001490000e7802 */ /* 0x000fce0000000f00 */
[----:B-----5:R-:W-:Y:S05]  /*1480*/  CALL.REL.NOINC `($__internal_1_$__cuda_sm3x_div_rn_noftz_f32_slowpath) ;  /* 0x00000004000c7944 */ /* 0x020fea0003c00000 */
.L_x_41:
[----:B------:R-:W-:Y:S05]  /*1490*/  BSYNC.RECONVERGENT B1 ;  /* 0x0000000000017941 */ /* 0x000fea0003800200 */
.L_x_40:
[----:B------:R-:W0:Y:S01]  /*14a0*/  LDCU UR17, c[0x0][0x3ac] ;  /* 0x00007580ff1177ac */ /* 0x000e220008000800 */
[----:B------:R-:W-:Y:S02]  /*14b0*/  HFMA2 R2, -RZ, RZ, 0.96630859375, -0.0022525787353515625 ;  /* 0x3bbb989dff027431 */ /* 0x000fe400000001ff */
[----:B------:R-:W-:Y:S01]  /*14c0*/  FADD R3, -R10, R3 ;  /* 0x000000030a037221 */ /* 0x000fe20000000100 */
[----:B------:R-:W-:Y:S02]  /*14d0*/  MOV R15, 0x437c0000 ;  /* 0x437c0000000f7802 */ /* 0x000fe40000000f00 */
[----:B------:R-:W-:Y:S01]  /*14e0*/  ISETP.NE.AND P0, PT, R12, UR14, PT ;  /* 0x0000000e0c007c0c */ /* 0x000fe2000bf05270 */
[----:B------:R-:W-:-:S04]  /*14f0*/  FFMA.SAT R2, R3, R2, 0.5 ;  /* 0x3f00000003027423 */ /* 0x000fc80000002002 */
[----:B------:R-:W-:Y:S01]  /*1500*/  FFMA.RM R2, R2, R15, 12582913 ;  /* 0x4b40000102027423 */ /* 0x000fe2000000400f */
[----:B0-----:R-:W-:-:S03]  /*1510*/  IMAD R13, R12, UR17, R5 ;  /* 0x000000110c0d7c24 */ /* 0x001fc6000f8e0205 */
[C---:B------:R-:W-:Y:S01]  /*1520*/  FADD R14, R2.reuse, -12583039 ;  /* 0xcb40007f020e7421 */ /* 0x040fe20000000000 */
[----:B------:R-:W-:Y:S01]  /*1530*/  IMAD.SHL.U32 R2, R2, 0x800000, RZ ;  /* 0x0080000002027824 */ /* 0x000fe200078e00ff */
[----:B------:R-:W-:Y:S01]  /*1540*/  IADD3 R12, PT, PT, R12, 0x1, RZ ;  /* 0x000000010c0c7810 */ /* 0x000fe20007ffe0ff */
[----:B------:R-:W-:Y:S02]  /*1550*/  IMAD R13, R13, 0x4, R4 ;  /* 0x000000040d0d7824 */ /* 0x000fe400078e0204 */
[----:B------:R-:W-:-:S04]  /*1560*/  FFMA R14, R3, 1.4426950216293334961, -R14 ;  /* 0x3fb8aa3b030e7823 */ /* 0x000fc8000000080e */
[----:B------:R-:W-:Y:S01]  /*1570*/  FFMA R14, R3, 1.925963033500011079e-08, R14 ;  /* 0x32a57060030e7823 */ /* 0x000fe2000000000e */
[----:B------:R-:W0:Y:S03]  /*1580*/  LDS R13, [R13] ;  /* 0x000000000d0d7984 */ /* 0x000e260000000800 */
[----:B------:R-:W1:Y:S02]  /*1590*/  MUFU.EX2 R3, R14 ;  /* 0x0000000e00037308 */ /* 0x000e640000000800 */
[----:B-1----:R-:W-:-:S04]  /*15a0*/  FMUL R3, R2, R3 ;  /* 0x0000000302037220 */ /* 0x002fc80000400000 */
[C---:B------:R-:W-:Y:S01]  /*15b0*/  FADD R11, R3.reuse, R11 ;  /* 0x0000000b030b7221 */ /* 0x040fe20000000000 */
[----:B0-----:R-:W-:Y:S01]  /*15c0*/  FFMA R0, R3, R13, R0 ;  /* 0x0000000d03007223 */ /* 0x001fe20000000000 */
[----:B------:R-:W-:Y:S06]  /*15d0*/  @P0 BRA `(.L_x_42) ;  /* 0xfffffff800480947 */ /* 0x000fec000383ffff */
[----:B------:R-:W0:Y:S01]  /*15e0*/  MUFU.RCP R2, R11 ;  /* 0x0000000b00027308 */ /* 0x000e220000001000 */
[----:B------:R-:W-:Y:S07]  /*15f0*/  BSSY.RECONVERGENT B1, `(.L_x_43) ;  /* 0x000000d000017945 */ /* 0x000fee0003800200 */
[----:B------:R-:W1:Y:S01]  /*1600*/  FCHK P0, R0, R11 ;  /* 0x0000000b00007302 */ /* 0x000e620000000000 */
[----:B0-----:R-:W-:-:S04]  /*1610*/  FFMA R3, -R11, R2, 1 ;  /* 0x3f8000000b037423 */ /* 0x001fc80000000102 */
[----:B------:R-:W-:-:S04]  /*1620*/  FFMA R3, R2, R3, R2 ;  /* 0x0000000302037223 */ /* 0x000fc80000000002 */
[----:B------:R-:W-:-:S04]  /*1630*/  FFMA R2, R0, R3, RZ ;  /* 0x0000000300027223 */ /* 0x000fc800000000ff */
[----:B-----5:R-:W-:-:S04]  /*1640*/  FFMA R9, -R11, R2, R0 ;  /* 0x000000020b097223 */ /* 0x020fc80000000100 */
[----:B------:R-:W-:Y:S01]  /*1650*/  FFMA R13, R3, R9, R2 ;  /* 0x00000009030d7223 */ /* 0x000fe20000000002 */
[----:B-1----:R-:W-:Y:S06]  /*1660*/  @!P0 BRA `(.L_x_44) ;  /* 0x0000000000148947 */ /* 0x002fec0003800000 */
[----:B------:R-:W-:Y:S01]  /*1670*/  IMAD.MOV.U32 R2, RZ, RZ, R0 ;  /* 0x000000ffff027224 */ /* 0x000fe200078e0000 */
[----:B------:R-:W-:Y:S02]  /*1680*/  MOV R3, R11 ;  /* 0x0000000b00037202 */ /* 0x000fe40000000f00 */
[----:B------:R-:W-:-:S07]  /*1690*/  MOV R14, 0x16b0 ;  /* 0x000016b0000e7802 */ /* 0x000fce0000000f00 */
[----:B------:R-:W-:Y:S05]  /*16a0*/  CALL.REL.NOINC `($__internal_1_$__cuda_sm3x_div_rn_noftz_f32_slowpath) ;  /* 0x0000000000847944 */ /* 0x000fea0003c00000 */
[----:B------:R-:W-:-:S07]  /*16b0*/  IMAD.MOV.U32 R13, RZ, RZ, R3 ;  /* 0x000000ffff0d7224 */ /* 0x000fce00078e0003 */
.L_x_44:
[----:B------:R-:W-:Y:S05]  /*16c0*/  BSYNC.RECONVERGENT B1 ;  /* 0x0000000000017941 */ /* 0x000fea0003800200 */
.L_x_43:
[----:B------:R-:W0:Y:S01]  /*16d0*/  LDC.64 R2, c[0x0][0x380] ;  /* 0x0000e000ff027b82 */ /* 0x000e220000000a00 */
[----:B------:R-:W1:Y:S01]  /*16e0*/  LDCU UR17, c[0x0][0x3ac] ;  /* 0x00007580ff1177ac */ /* 0x000e620008000800 */
[----:B------:R-:W-:-:S04]  /*16f0*/  IADD3 R5, PT, PT, R5, UR15, RZ ;  /* 0x0000000f05057c10 */ /* 0x000fc8000fffe0ff */
[----:B-1----:R-:W-:Y:S01]  /*1700*/  ISETP.GE.AND P0, PT, R5, UR17, PT ;  /* 0x0000001105007c0c */ /* 0x002fe2000bf06270 */
[----:B0-----:R-:W-:-:S05]  /*1710*/  IMAD.WIDE R8, R8, 0x4, R2 ;  /* 0x0000000408087825 */ /* 0x001fca00078e0202 */
[----:B------:R1:W-:Y:S07]  /*1720*/  STG.E desc[UR12][R8.64], R13 ;  /* 0x0000000d08007986 */ /* 0x0003ee000c10190c */
[----:B------:R-:W-:Y:S05]  /*1730*/  @!P0 BRA `(.L_x_45) ;  /* 0xfffffff000548947 */ /* 0x000fea000383ffff */
[----:B------:R-:W-:Y:S05]  /*1740*/  BSYNC.RECONVERGENT B0 ;  /* 0x0000000000007941 */ /* 0x000fea0003800200 */
.L_x_26:
[----:B------:R-:W-:Y:S05]  /*1750*/  EXIT ;  /* 0x000000000000794d */ /* 0x000fea0003800000 */
        .weak           $__internal_0_$__cuda_sm20_sqrt_rn_f32_slowpath
        .type           $__internal_0_$__cuda_sm20_sqrt_rn_f32_slowpath,@function
        .size           $__internal_0_$__cuda_sm20_sqrt_rn_f32_slowpath,($__internal_1_$__cuda_sm3x_div_rn_noftz_f32_slowpath - $__internal_0_$__cuda_sm20_sqrt_rn_f32_slowpath)
$__internal_0_$__cuda_sm20_sqrt_rn_f32_slowpath:
[----:B------:R-:W-:-:S13]  /*1760*/  LOP3.LUT P0, RZ, R18, 0x7fffffff, RZ, 0xc0, !PT ;  /* 0x7fffffff12ff7812 */ /* 0x000fda000780c0ff */
[----:B------:R-:W-:Y:S05]  /*1770*/  @!P0 BRA `(.L_x_46) ;  /* 0x0000000000448947 */ /* 0x000fea0003800000 */
[----:B------:R-:W-:Y:S02]  /*1780*/  FSETP.GEU.FTZ.AND P0, PT, R18, RZ, PT ;  /* 0x000000ff1200720b */ /* 0x000fe40003f1e000 */
[----:B------:R-:W-:-:S11]  /*1790*/  MOV R0, R18 ;  /* 0x0000001200007202 */ /* 0x000fd60000000f00 */
[----:B------:R-:W-:Y:S01]  /*17a0*/  @!P0 IMAD.MOV.U32 R18, RZ, RZ, 0x7fffffff ;  /* 0x7fffffffff128424 */ /* 0x000fe200078e00ff */
[----:B------:R-:W-:Y:S06]  /*17b0*/  @!P0 BRA `(.L_x_46) ;  /* 0x0000000000348947 */ /* 0x000fec0003800000 */
[----:B------:R-:W-:-:S13]  /*17c0*/  FSETP.GTU.FTZ.AND P0, PT, |R0|, +INF , PT ;  /* 0x7f8000000000780b */ /* 0x000fda0003f1c200 */
[----:B------:R-:W-:Y:S01]  /*17d0*/  @P0 FADD.FTZ R18, R0, 1 ;  /* 0x3f80000000120421 */ /* 0x000fe20000010000 */
[----:B------:R-:W-:Y:S06]  /*17e0*/  @P0 BRA `(.L_x_46) ;  /* 0x0000000000280947 */ /* 0x000fec0003800000 */
[----:B------:R-:W-:-:S13]  /*17f0*/  FSETP.NEU.FTZ.AND P0, PT, |R0|, +INF , PT ;  /* 0x7f8000000000780b */ /* 0x000fda0003f1d200 */
[----:B------:R-:W-:Y:S01]  /*1800*/  @P0 FFMA R2, R0, 1.84467440737095516160e+19, RZ ;  /* 0x5f80000000020823 */ /* 0x000fe200000000ff */
[----:B------:R-:W-:-:S03]  /*1810*/  @!P0 MOV R18, R0 ;  /* 0x0000000000128202 */ /* 0x000fc60000000f00 */
[----:B------:R-:W0:Y:S02]  /*1820*/  @P0 MUFU.RSQ R3, R2 ;  /* 0x0000000200030308 */ /* 0x000e240000001400 */
[----:B0-----:R-:W-:Y:S01]  /*1830*/  @P0 FMUL.FTZ R7, R2, R3 ;  /* 0x0000000302070220 */ /* 0x001fe20000410000 */
[----:B------:R-:W-:-:S03]  /*1840*/  @P0 FMUL.FTZ R3, R3, 0.5 ;  /* 0x3f00000003030820 */ /* 0x000fc60000410000 */
[----:B------:R-:W-:-:S04]  /*1850*/  @P0 FADD.FTZ R8, -R7, -RZ ;  /* 0x800000ff07080221 */ /* 0x000fc80000010100 */
[----:B------:R-:W-:-:S04]  /*1860*/  @P0 FFMA R8, R7, R8, R2 ;  /* 0x0000000807080223 */ /* 0x000fc80000000002 */
[----:B------:R-:W-:-:S04]  /*1870*/  @P0 FFMA R3, R8, R3, R7 ;  /* 0x0000000308030223 */ /* 0x000fc80000000007 */
[----:B------:R-:W-:-:S07]  /*1880*/  @P0 FMUL.FTZ R18, R3, 2.3283064365386962891e-10 ;  /* 0x2f80000003120820 */ /* 0x000fce0000410000 */
.L_x_46:
[----:B------:R-:W-:Y:S01]  /*1890*/  MOV R2, R9 ;  /* 0x0000000900027202 */ /* 0x000fe20000000f00 */
[----:B------:R-:W-:-:S04]  /*18a0*/  IMAD.MOV.U32 R3, RZ, RZ, 0x0 ;  /* 0x00000000ff037424 */ /* 0x000fc800078e00ff */
[----:B------:R-:W-:Y:S05]  /*18b0*/  RET.REL.NODEC R2 `(_Z22flash_attention_kernelPfPKfS1_S1_iiii) ;  /* 0xffffffe402d07950 */ /* 0x000fea0003c3ffff */
        .weak           $__internal_1_$__cuda_sm3x_div_rn_noftz_f32_slowpath
        .type           $__internal_1_$__cuda_sm3x_div_rn_noftz_f32_slowpath,@function
        .size           $__internal_1_$__cuda_sm3x_div_rn_noftz_f32_slowpath,(.L_x_210 - $__internal_1_$__cuda_sm3x_div_rn_noftz_f32_slowpath)
$__internal_1_$__cuda_sm3x_div_rn_noftz_f32_slowpath:
[----:B------:R-:W-:Y:S01]  /*18c0*/  SHF.R.U32.HI R13, RZ, 0x17, R3 ;  /* 0x00000017ff0d7819 */ /* 0x000fe20000011603 */
[----:B------:R-:W-:Y:S01]  /*18d0*/  BSSY.RECONVERGENT B2, `(.L_x_47) ;  /* 0x0000062000027945 */ /* 0x000fe20003800200 */
[----:B------:R-:W-:Y:S02]  /*18e0*/  SHF.R.U32.HI R15, RZ, 0x17, R2 ;  /* 0x00000017ff0f7819 */ /* 0x000fe40000011602 */
[----:B------:R-:W-:Y:S02]  /*18f0*/  LOP3.LUT R13, R13, 0xff, RZ, 0xc0, !PT ;  /* 0x000000ff0d0d7812 */ /* 0x000fe400078ec0ff */
[----:B------:R-:W-:Y:S02]  /*1900*/  LOP3.LUT R17, R15, 0xff, RZ, 0xc0, !PT ;  /* 0x000000ff0f117812 */ /* 0x000fe400078ec0ff */
[----:B------:R-:W-:Y:S02]  /*1910*/  IADD3 R18, PT, PT, R13, -0x1, RZ ;  /* 0xffffffff0d127810 */ /* 0x000fe40007ffe0ff */
[----:B------:R-:W-:-:S02]  /*1920*/  IADD3 R16, PT, PT, R17, -0x1, RZ ;  /* 0xffffffff11107810 */ /* 0x000fc40007ffe0ff */
[----:B------:R-:W-:-:S04]  /*1930*/  ISETP.GT.U32.AND P0, PT, R18, 0xfd, PT ;  /* 0x000000fd1200780c */ /* 0x000fc80003f04070 */
[----:B------:R-:W-:-:S13]  /*1940*/  ISETP.GT.U32.OR P0, PT, R16, 0xfd, P0 ;  /* 0x000000fd1000780c */ /* 0x000fda0000704470 */
[----:B------:R-:W-:Y:S01]  /*1950*/  @!P0 IMAD.MOV.U32 R15, RZ, RZ, RZ ;  /* 0x000000ffff0f8224 */ /* 0x000fe200078e00ff */
[----:B------:R-:W-:Y:S06]  /*1960*/  @!P0 BRA `(.L_x_48) ;  /* 0x00000000005c8947 */ /* 0x000fec0003800000 */
[----:B------:R-:W-:Y:S02]  /*1970*/  FSETP.GTU.FTZ.AND P0, PT, |R2|, +INF , PT ;  /* 0x7f8000000200780b */ /* 0x000fe40003f1c200 */
[----:B------:R-:W-:-:S04]  /*1980*/  FSETP.GTU.FTZ.AND P1, PT, |R3|, +INF , PT ;  /* 0x7f8000000300780b */ /* 0x000fc80003f3c200 */
[----:B------:R-:W-:-:S13]  /*1990*/  PLOP3.LUT P0, PT, P0, P1, PT, 0xf8, 0x8f ;  /* 0x00000000008f781c */ /* 0x000fda0000703f70 */
[----:B------:R-:W-:Y:S05]  /*19a0*/  @P0 BRA `(.L_x_49) ;  /* 0x00000004004c0947 */ /* 0x000fea0003800000 */
[----:B------:R-:W-:-:S13]  /*19b0*/  LOP3.LUT P0, RZ, R3, 0x7fffffff, R2, 0xc8, !PT ;  /* 0x7fffffff03ff7812 */ /* 0x000fda000780c802 */
[----:B------:R-:W-:Y:S05]  /*19c0*/  @!P0 BRA `(.L_x_50) ;  /* 0x00000004003c8947 */ /* 0x000fea0003800000 */
[C---:B------:R-:W-:Y:S02]  /*19d0*/  FSETP.NEU.FTZ.AND P2, PT, |R2|.reuse, +INF , PT ;  /* 0x7f8000000200780b */ /* 0x040fe40003f5d200 */
[----:B------:R-:W-:Y:S02]  /*19e0*/  FSETP.NEU.FTZ.AND P1, PT, |R3|, +INF , PT ;  /* 0x7f8000000300780b */ /* 0x000fe40003f3d200 */
[----:B------:R-:W-:-:S11]  /*19f0*/  FSETP.NEU.FTZ.AND P0, PT, |R2|, +INF , PT ;  /* 0x7f8000000200780b */ /* 0x000fd60003f1d200 */
[----:B------:R-:W-:Y:S05]  /*1a00*/  @!P1 BRA !P2, `(.L_x_50) ;  /* 0x00000004002c9947 */ /* 0x000fea0005000000 */
[----:B------:R-:W-:-:S04]  /*1a10*/  LOP3.LUT P2, RZ, R2, 0x7fffffff, RZ, 0xc0, !PT ;  /* 0x7fffffff02ff7812 */ /* 0x000fc8000784c0ff */
[----:B------:R-:W-:-:S13]  /*1a20*/  PLOP3.LUT P1, PT, P1, P2, PT, 0x2f, 0xf2 ;  /* 0x0000000000f2781c */ /* 0x000fda0000f24577 */
[----:B------:R-:W-:Y:S05]  /*1a30*/  @P1 BRA `(.L_x_51) ;  /* 0x0000000400181947 */ /* 0x000fea0003800000 */
[----:B------:R-:W-:-:S04]  /*1a40*/  LOP3.LUT P1, RZ, R3, 0x7fffffff, RZ, 0xc0, !PT ;  /* 0x7fffffff03ff7812 */ /* 0x000fc8000782c0ff */
[----:B------:R-:W-:-:S13]  /*1a50*/  PLOP3.LUT P0, PT, P0, P1, PT, 0x2f, 0xf2 ;  /* 0x0000000000f2781c */ /* 0x000fda0000702577 */
[----:B------:R-:W-:Y:S05]  /*1a60*/  @P0 BRA `(.L_x_52) ;  /* 0x0000000400000947 */ /* 0x000fea0003800000 */
[----:B------:R-:W-:Y:S02]  /*1a70*/  ISETP.GE.AND P0, PT, R16, RZ, PT ;  /* 0x000000ff1000720c */ /* 0x000fe40003f06270 */
[----:B------:R-:W-:-:S11]  /*1a80*/  ISETP.GE.AND P1, PT, R18, RZ, PT ;  /* 0x000000ff1200720c */ /* 0x000fd60003f26270 */
[----:B------:R-:W-:Y:S01]  /*1a90*/  @P0 MOV R15, RZ ;  /* 0x000000ff000f0202 */ /* 0x000fe20000000f00 */
[----:B------:R-:W-:Y:S01]  /*1aa0*/  @!P0 FFMA R2, R2, 1.84467440737095516160e+19, RZ ;  /* 0x5f80000002028823 */ /* 0x000fe200000000ff */
[----:B------:R-:W-:Y:S01]  /*1ab0*/  @!P0 MOV R15, 0xffffffc0 ;  /* 0xffffffc0000f8802 */ /* 0x000fe20000000f00 */
[----:B------:R-:W-:-:S04]  /*1ac0*/  @!P1 FFMA R3, R3, 1.84467440737095516160e+19, RZ ;  /* 0x5f80000003039823 */ /* 0x000fc800000000ff */
[----:B------:R-:W-:-:S07]  /*1ad0*/  @!P1 VIADD R15, R15, 0x40 ;  /* 0x000000400f0f9836 */ /* 0x000fce0000000000 */
.L_x_48:
[----:B------:R-:W-:Y:S01]  /*1ae0*/  LEA R16, R13, 0xc0800000, 0x17 ;  /* 0xc08000000d107811 */ /* 0x000fe200078eb8ff */
[----:B------:R-:W-:Y:S01]  /*1af0*/  BSSY.RECONVERGENT B3, `(.L_x_53) ;  /* 0x0000036000037945 */ /* 0x000fe20003800200 */
[----:B------:R-:W-:Y:S02]  /*1b00*/  IADD3 R17, PT, PT, R17, -0x7f, RZ ;  /* 0xffffff8111117810 */ /* 0x000fe40007ffe0ff */
[----:B------:R-:W-:-:S03]  /*1b10*/  IADD3 R18, PT, PT, -R16, R3, RZ ;  /* 0x0000000310127210 */ /* 0x000fc60007ffe1ff */
[C---:B------:R-:W-:Y:S01]  /*1b20*/  IMAD R2, R17.reuse, -0x800000, R2 ;  /* 0xff80000011027824 */ /* 0x040fe200078e0202 */
[----:B------:R0:W1:Y:S01]  /*1b30*/  MUFU.RCP R3, R18 ;  /* 0x0000001200037308 */ /* 0x0000620000001000 */
[----:B------:R-:W-:Y:S01]  /*1b40*/  FADD.FTZ R19, -R18, -RZ ;  /* 0x800000ff12137221 */ /* 0x000fe20000010100 */
[----:B0-----:R-:W-:-:S05]  /*1b50*/  IADD3 R18, PT, PT, R17, 0x7f, -R13 ;  /* 0x0000007f11127810 */ /* 0x001fca0007ffe80d */
[----:B------:R-:W-:Y:S02]  /*1b60*/  IMAD.IADD R18, R18, 0x1, R15 ;  /* 0x0000000112127824 */ /* 0x000fe400078e020f */
[----:B-1----:R-:W-:-:S04]  /*1b70*/  FFMA R16, R3, R19, 1 ;  /* 0x3f80000003107423 */ /* 0x002fc80000000013 */
[----:B------:R-:W-:-:S04]  /*1b80*/  FFMA R3, R3, R16, R3 ;  /* 0x0000001003037223 */ /* 0x000fc80000000003 */
[----:B------:R-:W-:-:S04]  /*1b90*/  FFMA R16, R2, R3, RZ ;  /* 0x0000000302107223 */ /* 0x000fc800000000ff */
[----:B------:R-:W-:-:S04]  /*1ba0*/  FFMA R20, R19, R16, R2 ;  /* 0x0000001013147223 */ /* 0x000fc80000000002 */
[----:B------:R-:W-:-:S04]  /*1bb0*/  FFMA R16, R3, R20, R16 ;  /* 0x0000001403107223 */ /* 0x000fc80000000010 */
[----:B------:R-:W-:-:S04]  /*1bc0*/  FFMA R19, R19, R16, R2 ;  /* 0x0000001013137223 */ /* 0x000fc80000000002 */
[----:B------:R-:W-:-:S05]  /*1bd0*/  FFMA R2, R3, R19, R16 ;  /* 0x0000001303027223 */ /* 0x000fca0000000010 */
[----:B------:R-:W-:-:S04]  /*1be0*/  SHF.R.U32.HI R13, RZ, 0x17, R2 ;  /* 0x00000017ff0d7819 */ /* 0x000fc80000011602 */
[----:B------:R-:W-:-:S04]  /*1bf0*/  LOP3.LUT R13, R13, 0xff, RZ, 0xc0, !PT ;  /* 0x000000ff0d0d7812 */ /* 0x000fc800078ec0ff */
[----:B------:R-:W-:-:S04]  /*1c00*/  IADD3 R17, PT, PT, R13, R18, RZ ;  /* 0x000000120d117210 */ /* 0x000fc80007ffe0ff */
[----:B------:R-:W-:-:S04]  /*1c10*/  IADD3 R13, PT, PT, R17, -0x1, RZ ;  /* 0xffffffff110d7810 */ /* 0x000fc80007ffe0ff */
[----:B------:R-:W-:-:S13]  /*1c20*/  ISETP.GE.U32.AND P0, PT, R13, 0xfe, PT ;  /* 0x000000fe0d00780c */ /* 0x000fda0003f06070 */
[----:B------:R-:W-:Y:S05]  /*1c30*/  @!P0 BRA `(.L_x_54) ;  /* 0x0000000000808947 */ /* 0x000fea0003800000 */
[----:B------:R-:W-:-:S13]  /*1c40*/  ISETP.GT.AND P0, PT, R17, 0xfe, PT ;  /* 0x000000fe1100780c */ /* 0x000fda0003f04270 */
[----:B------:R-:W-:Y:S05]  /*1c50*/  @P0 BRA `(.L_x_55) ;  /* 0x00000000006c0947 */ /* 0x000fea0003800000 */
[----:B------:R-:W-:-:S13]  /*1c60*/  ISETP.GE.AND P0, PT, R17, 0x1, PT ;  /* 0x000000011100780c */ /* 0x000fda0003f06270 */
[----:B------:R-:W-:Y:S05]  /*1c70*/  @P0 BRA `(.L_x_56) ;  /* 0x0000000000740947 */ /* 0x000fea0003800000 */
[----:B------:R-:W-:Y:S02]  /*1c80*/  ISETP.GE.AND P0, PT, R17, -0x18, PT ;  /* 0xffffffe81100780c */ /* 0x000fe40003f06270 */
[----:B------:R-:W-:-:S11]  /*1c90*/  LOP3.LUT R2, R2, 0x80000000, RZ, 0xc0, !PT ;  /* 0x8000000002027812 */ /* 0x000fd600078ec0ff */
[----:B------:R-:W-:Y:S05]  /*1ca0*/  @!P0 BRA `(.L_x_56) ;  /* 0x0000000000688947 */ /* 0x000fea0003800000 */
[-CC-:B------:R-:W-:Y:S01]  /*1cb0*/  FFMA.RZ R13, R3, R19.reuse, R16.reuse ;  /* 0x00000013030d7223 */ /* 0x180fe2000000c010 */
[C---:B------:R-:W-:Y:S01]  /*1cc0*/  VIADD R18, R17.reuse, 0x20 ;  /* 0x0000002011127836 */ /* 0x040fe20000000000 */
[C---:B------:R-:W-:Y:S02]  /*1cd0*/  ISETP.NE.AND P2, PT, R17.reuse, RZ, PT ;  /* 0x000000ff1100720c */ /* 0x040fe40003f45270 */
[----:B------:R-:W-:Y:S02]  /*1ce0*/  ISETP.NE.AND P1, PT, R17, RZ, PT ;  /* 0x000000ff1100720c */ /* 0x000fe40003f25270 */
[----:B------:R-:W-:Y:S01]  /*1cf0*/  LOP3.LUT R15, R13, 0x7fffff, RZ, 0xc0, !PT ;  /* 0x007fffff0d0f7812 */ /* 0x000fe200078ec0ff */
[CCC-:B------:R-:W-:Y:S01]  /*1d00*/  FFMA.RP R13, R3.reuse, R19.reuse, R16.reuse ;  /* 0x00000013030d7223 */ /* 0x1c0fe20000008010 */
[----:B------:R-:W-:Y:S01]  /*1d10*/  FFMA.RM R16, R3, R19, R16 ;  /* 0x0000001303107223 */ /* 0x000fe20000004010 */
[----:B------:R-:W-:Y:S02]  /*1d20*/  IADD3 R3, PT, PT, -R17, RZ, RZ ;  /* 0x000000ff11037210 */ /* 0x000fe40007ffe1ff */
[----:B------:R-:W-:-:S02]  /*1d30*/  LOP3.LUT R15, R15, 0x800000, RZ, 0xfc, !PT ;  /* 0x008000000f0f7812 */ /* 0x000fc400078efcff */
[----:B------:R-:W-:Y:S02]  /*1d40*/  FSETP.NEU.FTZ.AND P0, PT, R13, R16, PT ;  /* 0x000000100d00720b */ /* 0x000fe40003f1d000 */
[----:B------:R-:W-:Y:S02]  /*1d50*/  SHF.L.U32 R18, R15, R18, RZ ;  /* 0x000000120f127219 */ /* 0x000fe400000006ff */
[----:B------:R-:W-:Y:S02]  /*1d60*/  SEL R16, R3, RZ, P2 ;  /* 0x000000ff03107207 */ /* 0x000fe40001000000 */
[----:B------:R-:W-:Y:S02]  /*1d70*/  ISETP.NE.AND P1, PT, R18, RZ, P1 ;  /* 0x000000ff1200720c */ /* 0x000fe40000f25270 */
[----:B------:R-:W-:Y:S02]  /*1d80*/  SHF.R.U32.HI R16, RZ, R16, R15 ;  /* 0x00000010ff107219 */ /* 0x000fe4000001160f */
[----:B------:R-:W-:-:S02]  /*1d90*/  PLOP3.LUT P0, PT, P0, P1, PT, 0xf8, 0x8f ;  /* 0x00000000008f781c */ /* 0x000fc40000703f70 */
[----:B------:R-:W-:Y:S02]  /*1da0*/  SHF.R.U32.HI R18, RZ, 0x1, R16 ;  /* 0x00000001ff127819 */ /* 0x000fe40000011610 */
[----:B------:R-:W-:-:S04]  /*1db0*/  SEL R3, RZ, 0x1, !P0 ;  /* 0x00000001ff037807 */ /* 0x000fc80004000000 */
[----:B------:R-:W-:-:S04]  /*1dc0*/  LOP3.LUT R3, R3, 0x1, R18, 0xf8, !PT ;  /* 0x0000000103037812 */ /* 0x000fc800078ef812 */
[----:B------:R-:W-:-:S04]  /*1dd0*/  LOP3.LUT R3, R3, R16, RZ, 0xc0, !PT ;  /* 0x0000001003037212 */ /* 0x000fc800078ec0ff */
[----:B------:R-:W-:-:S04]  /*1de0*/  IADD3 R3, PT, PT, R18, R3, RZ ;  /* 0x0000000312037210 */ /* 0x000fc80007ffe0ff */
[----:B------:R-:W-:Y:S01]  /*1df0*/  LOP3.LUT R2, R3, R2, RZ, 0xfc, !PT ;  /* 0x0000000203027212 */ /* 0x000fe200078efcff */
[----:B------:R-:W-:Y:S06]  /*1e00*/  BRA `(.L_x_56) ;  /* 0x0000000000107947 */ /* 0x000fec0003800000 */
.L_x_55:
[----:B------:R-:W-:-:S04]  /*1e10*/  LOP3.LUT R2, R2, 0x80000000, RZ, 0xc0, !PT ;  /* 0x8000000002027812 */ /* 0x000fc800078ec0ff */
[----:B------:R-:W-:Y:S01]  /*1e20*/  LOP3.LUT R2, R2, 0x7f800000, RZ, 0xfc, !PT ;  /* 0x7f80000002027812 */ /* 0x000fe200078efcff */
[----:B------:R-:W-:Y:S06]  /*1e30*/  BRA `(.L_x_56) ;  /* 0x0000000000047947 */ /* 0x000fec0003800000 */
.L_x_54:
[----:B------:R-:W-:-:S07]  /*1e40*/  IMAD R2, R18, 0x800000, R2 ;  /* 0x0080000012027824 */ /* 0x000fce00078e0202 */
.L_x_56:
[----:B------:R-:W-:Y:S05]  /*1e50*/  BSYNC.RECONVERGENT B3 ;  /* 0x0000000000037941 */ /* 0x000fea0003800200 */
.L_x_53:
[----:B------:R-:W-:Y:S05]  /*1e60*/  BRA `(.L_x_57) ;  /* 0x0000000000207947 */ /* 0x000fea0003800000 */
.L_x_52:
[----:B------:R-:W-:-:S04]  /*1e70*/  LOP3.LUT R2, R3, 0x80000000, R2, 0x48, !PT ;  /* 0x8000000003027812 */ /* 0x000fc800078e4802 */
[----:B------:R-:W-:Y:S01]  /*1e80*/  LOP3.LUT R2, R2, 0x7f800000, RZ, 0xfc, !PT ;  /* 0x7f80000002027812 */ /* 0x000fe200078efcff */
[----:B------:R-:W-:Y:S06]  /*1e90*/  BRA `(.L_x_57) ;  /* 0x0000000000147947 */ /* 0x000fec0003800000 */
.L_x_51:
[----:B------:R-:W-:Y:S01]  /*1ea0*/  LOP3.LUT R2, R3, 0x80000000, R2, 0x48, !PT ;  /* 0x8000000003027812 */ /* 0x000fe200078e4802 */
[----:B------:R-:W-:Y:S06]  /*1eb0*/  BRA `(.L_x_57) ;  /* 0x00000000000c7947 */ /* 0x000fec0003800000 */
.L_x_50:
[----:B------:R-:W0:Y:S01]  /*1ec0*/  MUFU.RSQ R2, -QNAN ;  /* 0xffc0000000027908 */ /* 0x000e220000001400 */
[----:B------:R-:W-:Y:S05]  /*1ed0*/  BRA `(.L_x_57) ;  /* 0x0000000000047947 */ /* 0x000fea0003800000 */
.L_x_49:
[----:B------:R-:W-:-:S07]  /*1ee0*/  FADD.FTZ R2, R2, R3 ;  /* 0x0000000302027221 */ /* 0x000fce0000010000 */
.L_x_57:
[----:B------:R-:W-:Y:S05]  /*1ef0*/  BSYNC.RECONVERGENT B2 ;  /* 0x0000000000027941 */ /* 0x000fea0003800200 */
.L_x_47:
[----:B------:R-:W-:Y:S01]  /*1f00*/  HFMA2 R15, -RZ, RZ, 0, 0 ;  /* 0x00000000ff0f7431 */ /* 0x000fe200000001ff */
[----:B0-----:R-:W-:-:S03]  /*1f10*/  MOV R3, R2 ;  /* 0x0000000200037202 */ /* 0x001fc60000000f00 */
[----:B------:R-:W-:Y:S05]  /*1f20*/  RET.REL.NODEC R14 `(_Z22flash_attention_kernelPfPKfS1_S1_iiii) ;  /* 0xffffffe00e347950 */ /* 0x000fea0003c3ffff */
.L_x_58:
        /* <DEDUP_REMOVED lines=13> */
.L_x_210:


//--------------------- .text._Z28tiled_flash_attention_kernelPfPKfS1_S1_iiiii --------------------------
	.section	.text._Z28tiled_flash_attention_kernelPfPKfS1_S1_iiiii,"ax",@progbits
	.align	128
        .global         _Z28tiled_flash_attention_kernelPfPKfS1_S1_iiiii
        .type           _Z28tiled_flash_attention_kernelPfPKfS1_S1_iiiii,@function
        .size           _Z28tiled_flash_attention_kernelPfPKfS1_S1_iiiii,(.L_x_212 - _Z28tiled_flash_attention_kernelPfPKfS1_S1_iiiii)
        .other          _Z28tiled_flash_attention_kernelPfPKfS1_S1_iiiii,@"STO_CUDA_ENTRY STV_DEFAULT"
_Z28tiled_flash_attention_kernelPfPKfS1_S1_iiiii:
.text._Z28tiled_flash_attention_kernelPfPKfS1_S1_iiiii:
[----:B------:R-:W0:Y:S08]  /*0000*/  LDC R1, c[0x0][0x37c] ;  /* 0x0000df00ff017b82 */ /* 0x000e300000000800 */
[----:B------:R-:W1:Y:S01]  /*0010*/  LDC R7, c[0x0][0x3b0] ;  /* 0x0000ec00ff077b82 */ /* 0x000e620000000800 */
[----:B------:R-:W2:Y:S01]  /*0020*/  LDCU UR8, c[0x0][0x3a4] ;  /* 0x00007480ff0877ac */ /* 0x000ea20008000800 */
[----:B0-----:R-:W-:Y:S01]  /*0030*/  IADD3 R1, PT, PT, R1, -0x200, RZ ;  /* 0xfffffe0001017810 */ /* 0x001fe20007ffe0ff */
[----:B------:R-:W-:Y:S01]  /*0040*/  UMOV UR4, URZ ;  /* 0x000000ff00047c82 */ /* 0x000fe20008000000 */
[----:B------:R-:W0:Y:S03]  /*0050*/  LDCU.64 UR14, c[0x0][0x358] ;  /* 0x00006b00ff0e77ac */ /* 0x000e260008000a00 */
[----:B------:R3:W-:Y:S01]  /*0060*/  STL.128 [R1+0x100], RZ ;  /* 0x000100ff01007387 */ /* 0x0007e20000100c00 */
[----:B------:R-:W4:Y:S03]  /*0070*/  S2UR UR6, SR_CTAID.Y ;  /* 0x00000000000679c3 */ /* 0x000f260000002600 */
[----:B------:R3:W-:Y:S04]  /*0080*/  STL.128 [R1+0x110], RZ ;  /* 0x000110ff01007387 */ /* 0x0007e80000100c00 */
[----:B------:R3:W-:Y:S01]  /*0090*/  STL.128 [R1+0x120], RZ ;  /* 0x000120ff01007387 */ /* 0x0007e20000100c00 */
[----:B------:R-:W5:Y:S01]  /*00a0*/  S2UR UR7, SR_CTAID.Z ;  /* 0x00000000000779c3 */ /* 0x000f620000002700 */
[----:B--2---:R-:W2:Y:S01]  /*00b0*/  I2F.U32.RP R0, UR8 ;  /* 0x0000000800007d06 */ /* 0x004ea20008209000 */
[----:B------:R-:W-:Y:S01]  /*00c0*/  UISETP.NE.U32.AND UP2, UPT, UR8, URZ, UPT ;  /* 0x000000ff0800728c */ /* 0x000fe2000bf45070 */
[----:B------:R3:W-:Y:S01]  /*00d0*/  STL.128 [R1+0x130], RZ ;  /* 0x000130ff01007387 */ /* 0x0007e20000100c00 */
[----:B-1----:R-:W-:-:S03]  /*00e0*/  IABS R9, R7 ;  /* 0x0000000700097213 */ /* 0x002fc60000000000 */
[----:B------:R3:W-:Y:S02]  /*00f0*/  STL.128 [R1+0x140], RZ ;  /* 0x000140ff01007387 */ /* 0x0007e40000100c00 */
[----:B------:R-:W1:Y:S02]  /*0100*/  I2F.RP R5, R9 ;  /* 0x0000000900057306 */ /* 0x000e640000209400 */
[----:B------:R3:W-:Y:S01]  /*0110*/  STL.128 [R1+0x150], RZ ;  /* 0x000150ff01007387 */ /* 0x0007e20000100c00 */
[----:B----4-:R-:W-:-:S03]  /*0120*/  IADD3 R4, PT, PT, R7, UR6, RZ ;  /* 0x0000000607047c10 */ /* 0x010fc6000fffe0ff */
[----:B------:R3:W-:Y:S02]  /*0130*/  STL.128 [R1+0x160], RZ ;  /* 0x000160ff01007387 */ /* 0x0007e40000100c00 */
[----:B--2---:R-:W2:Y:S02]  /*0140*/  MUFU.RCP R0, R0 ;  /* 0x0000000000007308 */ /* 0x004ea40000001000 */
[----:B------:R3:W-:Y:S04]  /*0150*/  STL.128 [R1+0x170], RZ ;  /* 0x000170ff01007387 */ /* 0x0007e80000100c00 */
[----:B------:R3:W-:Y:S02]  /*0160*/  STL.128 [R1+0x180], RZ ;  /* 0x000180ff01007387 */ /* 0x0007e40000100c00 */
[----:B-1----:R-:W1:Y:S02]  /*0170*/  MUFU.RCP R5, R5 ;  /* 0x0000000500057308 */ /* 0x002e640000001000 */
[----:B------:R3:W-:Y:S04]  /*0180*/  STL.128 [R1+0x190], RZ ;  /* 0x000190ff01007387 */ /* 0x0007e80000100c00 */
[----:B------:R3:W-:Y:S01]  /*0190*/  STL.128 [R1+0x1a0], RZ ;  /* 0x0001a0ff01007387 */ /* 0x0007e20000100c00 */
[----:B--2---:R-:W-:-:S03]  /*01a0*/  IADD3 R2, PT, PT, R0, 0xffffffe, RZ ;  /* 0x0ffffffe00027810 */ /* 0x004fc60007ffe0ff */
[----:B------:R3:W-:Y:S04]  /*01b0*/  STL.128 [R1+0x1b0], RZ ;  /* 0x0001b0ff01007387 */ /* 0x0007e80000100c00 */
[----:B------:R3:W-:Y:S01]  /*01c0*/  STL.128 [R1+0x1c0], RZ ;  /* 0x0001c0ff01007387 */ /* 0x0007e20000100c00 */
[----:B------:R-:W2:Y:S01]  /*01d0*/  F2I.FTZ.U32.TRUNC.NTZ R2, R2 ;  /* 0x0000000200027305 */ /* 0x000ea2000021f000 */
[----:B-1----:R-:W-:Y:S02]  /*01e0*/  VIADD R3, R5, 0xffffffe ;  /* 0x0ffffffe05037836 */ /* 0x002fe40000000000 */
[----:B------:R3:W-:Y:S04]  /*01f0*/  STL.128 [R1+0x1d0], RZ ;  /* 0x0001d0ff01007387 */ /* 0x0007e80000100c00 */
[----:B------:R3:W-:Y:S01]  /*0200*/  STL.128 [R1+0x1e0], RZ ;  /* 0x0001e0ff01007387 */ /* 0x0007e20000100c00 */
[----:B------:R-:W1:Y:S03]  /*0210*/  F2I.FTZ.U32.TRUNC.NTZ R3, R3 ;  /* 0x0000000300037305 */ /* 0x000e66000021f000 */
[----:B------:R3:W-:Y:S01]  /*0220*/  STL.128 [R1+0x1f0], RZ ;  /* 0x0001f0ff01007387 */ /* 0x0007e20000100c00 */
[----:B--2---:R-:W-:Y:S01]  /*0230*/  R2UR UR5, R2 ;  /* 0x00000000020572ca */ /* 0x004fe200000e0000 */
[----:B------:R-:W-:-:S02]  /*0240*/  IMAD.MOV.U32 R2, RZ, RZ, RZ ;  /* 0x000000ffff027224 */ /* 0x000fc400078e00ff */
[----:B-1----:R-:W-:-:S04]  /*0250*/  IMAD.MOV R6, RZ, RZ, -R3 ;  /* 0x000000ffff067224 */ /* 0x002fc800078e0a03 */
[----:B------:R-:W-:Y:S01]  /*0260*/  IMAD R5, R6, R9, RZ ;  /* 0x0000000906057224 */ /* 0x000fe200078e02ff */
[----:B------:R-:W-:-:S05]  /*0270*/  IABS R6, R4 ;  /* 0x0000000400067213 */ /* 0x000fca0000000000 */
[----:B------:R-:W-:Y:S01]  /*0280*/  UIADD3 UR9, UPT, UPT, URZ, -UR5, URZ ;  /* 0x80000005ff097290 */ /* 0x000fe2000fffe0ff */
[----:B------:R-:W-:Y:S01]  /*0290*/  LOP3.LUT R4, R4, R7, RZ, 0x3c, !PT ;  /* 0x0000000704047212 */ /* 0x000fe200078e3cff */
[----:B------:R-:W-:Y:S01]  /*02a0*/  IMAD.HI.U32 R0, R3, R5, R2 ;  /* 0x0000000503007227 */ /* 0x000fe200078e0002 */
[----:B------:R-:W-:Y:S01]  /*02b0*/  MOV R2, R6 ;  /* 0x0000000600027202 */ /* 0x000fe20000000f00 */
[----:B------:R-:W-:Y:S01]  /*02c0*/  UIMAD UR9, UR9, UR8, URZ ;  /* 0x00000008090972a4 */ /* 0x000fe2000f8e02ff */
[----:B------:R-:W-:Y:S01]  /*02d0*/  ISETP.GE.AND P2, PT, R4, RZ, PT ;  /* 0x000000ff0400720c */ /* 0x000fe20003f46270 */
[----:B------:R-:W-:Y:S02]  /*02e0*/  IMAD.MOV.U32 R4, RZ, RZ, -0x319194d8 ;  /* 0xce6e6b28ff047424 */ /* 0x000fe400078e00ff */
[----:B------:R-:W-:Y:S01]  /*02f0*/  IMAD.HI.U32 R0, R0, R2, RZ ;  /* 0x0000000200007227 */ /* 0x000fe200078e00ff */
[----:B------:R-:W-:-:S03]  /*0300*/  UIMAD.WIDE.U32 UR4, UR5, UR9, UR4 ;  /* 0x00000009050472a5 */ /* 0x000fc6000f8e0004 */
[----:B------:R-:W-:Y:S01]  /*0310*/  IMAD.MOV R3, RZ, RZ, -R0 ;  /* 0x000000ffff037224 */ /* 0x000fe200078e0a00 */
[----:B-----5:R-:W-:-:S03]  /*0320*/  UIMAD.WIDE.U32 UR4, UR5, UR7, URZ ;  /* 0x00000007050472a5 */ /* 0x020fc6000f8e00ff */
[----:B------:R-:W-:Y:S01]  /*0330*/  IMAD R2, R9, R3, R2 ;  /* 0x0000000309027224 */ /* 0x000fe200078e0202 */
[----:B------:R-:W-:-:S04]  /*0340*/  UIADD3 UR4, UPT, UPT, -UR5, URZ, URZ ;  /* 0x000000ff05047290 */ /* 0x000fc8000fffe1ff */
[----:B------:R-:W-:Y:S01]  /*0350*/  ISETP.GT.U32.AND P1, PT, R9, R2, PT ;  /* 0x000000020900720c */ /* 0x000fe20003f24070 */
[----:B------:R-:W-:-:S04]  /*0360*/  UIMAD UR4, UR8, UR4, UR7 ;  /* 0x00000004080472a4 */ /* 0x000fc8000f8e0207 */
[----:B------:R-:W-:-:S08]  /*0370*/  UISETP.GE.U32.AND UP0, UPT, UR4, UR8, UPT ;  /* 0x000000080400728c */ /* 0x000fd0000bf06070 */
[-C--:B------:R-:W-:Y:S01]  /*0380*/  @!P1 IADD3 R2, PT, PT, R2, -R9.reuse, RZ ;  /* 0x8000000902029210 */ /* 0x080fe20007ffe0ff */
[----:B------:R-:W-:Y:S01]  /*0390*/  @!P1 VIADD R0, R0, 0x1 ;  /* 0x0000000100009836 */ /* 0x000fe20000000000 */
[----:B------:R-:W-:Y:S01]  /*03a0*/  ISETP.NE.AND P1, PT, R7, RZ, PT ;  /* 0x000000ff0700720c */ /* 0x000fe20003f25270 */
[----:B------:R-:W-:Y:S01]  /*03b0*/  @UP0 UIADD3 UR4, UPT, UPT, UR4, -UR8, URZ ;  /* 0x8000000804040290 */ /* 0x000fe2000fffe0ff */
[----:B------:R-:W-:Y:S01]  /*03c0*/  ISETP.GE.U32.AND P0, PT, R2, R9, PT ;  /* 0x000000090200720c */ /* 0x000fe20003f06070 */
[----:B------:R-:W-:Y:S01]  /*03d0*/  @UP0 UIADD3 UR5, UPT, UPT, UR5, 0x1, URZ ;  /* 0x0000000105050890 */ /* 0x000fe2000fffe0ff */
[----:B------:R-:W-:Y:S01]  /*03e0*/  IADD3 R2, PT, PT, R1, 0x100, RZ ;  /* 0x0000010001027810 */ /* 0x000fe20007ffe0ff */
[----:B------:R-:W-:-:S10]  /*03f0*/  UISETP.GE.U32.AND UP1, UPT, UR4, UR8, UPT ;  /* 0x000000080400728c */ /* 0x000fd4000bf26070 */
[----:B------:R-:W-:Y:S01]  /*0400*/  @P0 IADD3 R0, PT, PT, R0, 0x1, RZ ;  /* 0x0000000100000810 */ /* 0x000fe20007ffe0ff */
[----:B------:R-:W-:Y:S02]  /*0410*/  @UP1 UIADD3 UR5, UPT, UPT, UR5, 0x1, URZ ;  /* 0x0000000105051890 */ /* 0x000fe4000fffe0ff */
[----:B------:R-:W-:Y:S02]  /*0420*/  @!UP2 ULOP3.LUT UR5, URZ, UR8, URZ, 0x33, !UPT ;  /* 0x00000008ff05a292 */ /* 0x000fe4000f8e33ff */
[----:B------:R-:W-:Y:S01]  /*0430*/  @!P2 IMAD.MOV R0, RZ, RZ, -R0 ;  /* 0x000000ffff00a224 */ /* 0x000fe200078e0a00 */
[----:B------:R-:W-:Y:S01]  /*0440*/  @!P1 LOP3.LUT R0, RZ, R7, RZ, 0x33, !PT ;  /* 0x00000007ff009212 */ /* 0x000fe200078e33ff */
[----:B------:R-:W-:-:S03]  /*0450*/  UIADD3 UR4, UPT, UPT, -UR5, URZ, URZ ;  /* 0x000000ff05047290 */ /* 0x000fc6000fffe1ff */
[----:B------:R-:W-:Y:S01]  /*0460*/  ISETP.GE.AND P0, PT, R0, 0x1, PT ;  /* 0x000000010000780c */ /* 0x000fe20003f06270 */
[----:B------:R-:W-:-:S12]  /*0470*/  UIMAD UR7, UR8, UR4, UR7 ;  /* 0x00000004080772a4 */ /* 0x000fd8000f8e0207 */
[----:B0--3--:R-:W-:Y:S05]  /*0480*/  @!P0 BRA `(.L_x_59) ;  /* 0x0000000c00548947 */ /* 0x009fea0003800000 */
[----:B------:R-:W0:Y:S01]  /*0490*/  LDCU UR10, c[0x0][0x3ac] ;  /* 0x00007580ff0a77ac */ /* 0x000e220008000800 */
[----:B------:R-:W1:Y:S01]  /*04a0*/  S2R R12, SR_TID.X ;  /* 0x00000000000c7919 */ /* 0x000e620000002100 */
[----:B------:R-:W2:Y:S01]  /*04b0*/  LDCU UR9, c[0x0][0x3a8] ;  /* 0x00007500ff0977ac */ /* 0x000ea20008000800 */
[----:B------:R-:W-:Y:S02]  /*04c0*/  UIMAD UR8, UR5, UR8, UR7 ;  /* 0x00000008050872a4 */ /* 0x000fe4000f8e0207 */
[----:B------:R-:W-:Y:S01]  /*04d0*/  UIADD3 UR16, UPT, UPT, UR6, 0x1, URZ ;  /* 0x0000000106107890 */ /* 0x000fe2000fffe0ff */
[----:B------:R-:W3:Y:S01]  /*04e0*/  LDCU UR21, c[0x0][0x360] ;  /* 0x00006c00ff1577ac */ /* 0x000ee20008000800 */
[----:B------:R-:W-:Y:S01]  /*04f0*/  UMOV UR4, URZ ;  /* 0x000000ff00047c82 */ /* 0x000fe20008000000 */
[----:B0-----:R-:W-:Y:S01]  /*0500*/  I2FP.F32.S32 R3, UR10 ;  /* 0x0000000a00037c45 */ /* 0x001fe20008201400 */
[----:B------:R-:W-:Y:S02]  /*0510*/  ULOP3.LUT UR18, UR10, 0x7, URZ, 0xc0, !UPT ;  /* 0x000000070a127892 */ /* 0x000fe4000f8ec0ff */
[----:B------:R-:W-:Y:S01]  /*0520*/  UIADD3 UR17, UPT, UPT, UR10, -0x1, URZ ;  /* 0xffffffff0a117890 */ /* 0x000fe2000fffe0ff */
[----:B------:R-:W-:Y:S01]  /*0530*/  IADD3 R4, PT, PT, R3, -0xd000000, RZ ;  /* 0xf300000003047810 */ /* 0x000fe20007ffe0ff */
[----:B------:R0:W4:Y:S01]  /*0540*/  MUFU.RSQ R6, R3 ;  /* 0x0000000300067308 */ /* 0x0001220000001400 */
[----:B------:R-:W-:-:S02]  /*0550*/  ULOP3.LUT UR20, UR10, 0x3, URZ, 0xc0, !UPT ;  /* 0x000000030a147892 */ /* 0x000fc4000f8ec0ff */
[----:B------:R-:W-:Y:S01]  /*0560*/  ISETP.GT.U32.AND P0, PT, R4, 0x727fffff, PT ;  /* 0x727fffff0400780c */ /* 0x000fe20003f04070 */
[----:B--2---:R-:W-:Y:S01]  /*0570*/  UIMAD UR9, UR8, UR9, UR6 ;  /* 0x00000009080972a4 */ /* 0x004fe2000f8e0206 */
[----:B------:R-:W-:Y:S01]  /*0580*/  IMAD.MOV.U32 R4, RZ, RZ, -0x319194d8 ;  /* 0xce6e6b28ff047424 */ /* 0x000fe200078e00ff */
[----:B------:R-:W-:Y:S02]  /*0590*/  ULOP3.LUT UR10, UR10, 0x7ffffff8, URZ, 0xc0, !UPT ;  /* 0x7ffffff80a0a7892 */ /* 0x000fe4000f8ec0ff */
[----:B------:R-:W-:-:S08]  /*05a0*/  UIADD3 UR19, UPT, UPT, UR18, -0x1, URZ ;  /* 0xffffffff12137890 */ /* 0x000fd0000fffe0ff */
[----:B01-3--:R-:W-:Y:S05]  /*05b0*/  @!P0 BRA `(.L_x_60) ;  /* 0x0000000000108947 */ /* 0x00bfea0003800000 */
[----:B------:R-:W-:-:S07]  /*05c0*/  MOV R11, 0x5e0 ;  /* 0x000005e0000b7802 */ /* 0x000fce0000000f00 */
[----:B----4-:R-:W-:Y:S05]  /*05d0*/  CALL.REL.NOINC `($__internal_2_$__cuda_sm20_sqrt_rn_f32_slowpath) ;  /* 0x0000002800407944 */ /* 0x010fea0003c00000 */
[----:B------:R-:W-:Y:S01]  /*05e0*/  MOV R11, R10 ;  /* 0x0000000a000b7202 */ /* 0x000fe20000000f00 */
[----:B------:R-:W-:Y:S06]  /*05f0*/  BRA `(.L_x_61) ;  /* 0x0000000000107947 */ /* 0x000fec0003800000 */
.L_x_60:
[----:B----4-:R-:W-:Y:S01]  /*0600*/  FMUL.FTZ R8, R3, R6 ;  /* 0x0000000603087220 */ /* 0x010fe20000410000 */
[----:B------:R-:W-:-:S03]  /*0610*/  FMUL.FTZ R6, R6, 0.5 ;  /* 0x3f00000006067820 */ /* 0x000fc60000410000 */
[----:B------:R-:W-:-:S04]  /*0620*/  FFMA R3, -R8, R8, R3 ;  /* 0x0000000808037223 */ /* 0x000fc80000000103 */
[----:B------:R-:W-:-:S07]  /*0630*/  FFMA R11, R3, R6, R8 ;  /* 0x00000006030b7223 */ /* 0x000fce0000000008 */
.L_x_61:
[----:B0-----:R-:W0:Y:S01]  /*0640*/  LDCU UR13, c[0x0][0x3b0] ;  /* 0x00007600ff0d77ac */ /* 0x001e220008000800 */
[----:B------:R-:W-:Y:S01]  /*0650*/  BSSY.RECONVERGENT B0, `(.L_x_62) ;  /* 0x000003b000007945 */ /* 0x000fe20003800200 */
[----:B-1----:R-:W1:Y:S01]  /*0660*/  LDCU UR22, c[0x0][0x3ac] ;  /* 0x00007580ff1677ac */ /* 0x002e620008000800 */
[----:B------:R-:W-:Y:S02]  /*0670*/  UIADD3 UR12, UPT, UPT, -UR4, URZ, URZ ;  /* 0x000000ff040c7290 */ /* 0x000fe4000fffe1ff */
[----:B0-----:R-:W-:-:S04]  /*0680*/  UIMAD UR11, UR4, UR13, UR13 ;  /* 0x0000000d040b72a4 */ /* 0x001fc8000f8e020d */
[----:B------:R-:W-:Y:S01]  /*0690*/  UISETP.LT.AND UP0, UPT, UR16, UR11, UPT ;  /* 0x0000000b1000728c */ /* 0x000fe2000bf01270 */
[----:B-1----:R-:W-:Y:S01]  /*06a0*/  IMAD.U32 R3, RZ, RZ, UR22 ;  /* 0x00000016ff037e24 */ /* 0x002fe2000f8e00ff */
[----:B------:R-:W0:Y:S02]  /*06b0*/  LDCU UR22, c[0x0][0x3ac] ;  /* 0x00007580ff1677ac */ /* 0x000e240008000800 */
[----:B------:R-:W-:-:S04]  /*06c0*/  USEL UR11, UR16, UR11, UP0 ;  /* 0x0000000b100b7287 */ /* 0x000fc80008000000 */
[----:B------:R-:W-:Y:S02]  /*06d0*/  UIMAD UR12, UR13, UR12, UR11 ;  /* 0x0000000c0d0c72a4 */ /* 0x000fe4000f8e020b */
[----:B------:R-:W-:-:S04]  /*06e0*/  UIMAD UR11, UR4, UR13, URZ ;  /* 0x0000000d040b72a4 */ /* 0x000fc8000f8e02ff */
[----:B-----5:R-:W-:-:S05]  /*06f0*/  IMAD R5, R3, UR12, RZ ;  /* 0x0000000c03057c24 */ /* 0x020fca000f8e02ff */
[----:B------:R-:W-:-:S13]  /*0700*/  ISETP.GE.AND P0, PT, R12, R5, PT ;  /* 0x000000050c00720c */ /* 0x000fda0003f06270 */
[----:B0-----:R-:W-:Y:S05]  /*0710*/  @P0 BRA `(.L_x_63) ;  /* 0x0000000000b80947 */ /* 0x001fea0003800000 */
[----:B------:R-:W-:Y:S01]  /*0720*/  IABS R10, R3 ;  /* 0x00000003000a7213 */ /* 0x000fe20000000000 */
[----:B------:R-:W0:Y:S01]  /*0730*/  S2R R15, SR_CgaCtaId ;  /* 0x00000000000f7919 */ /* 0x000e220000008800 */
[----:B------:R-:W1:Y:S01]  /*0740*/  LDC R16, c[0x0][0x3a8] ;  /* 0x0000ea00ff107b82 */ /* 0x000e620000000800 */
[----:B------:R-:W-:Y:S01]  /*0750*/  MOV R14, 0x400 ;  /* 0x00000400000e7802 */ /* 0x000fe20000000f00 */
[----:B------:R-:W2:Y:S01]  /*0760*/  I2F.RP R13, R10 ;  /* 0x0000000a000d7306 */ /* 0x000ea20000209400 */
[----:B------:R-:W-:Y:S01]  /*0770*/  IMAD.U32 R19, RZ, RZ, UR11 ;  /* 0x0000000bff137e24 */ /* 0x000fe2000f8e00ff */
[----:B------:R-:W-:Y:S01]  /*0780*/  ISETP.NE.AND P0, PT, R3, RZ, PT ;  /* 0x000000ff0300720c */ /* 0x000fe20003f05270 */
[----:B------:R-:W-:Y:S01]  /*0790*/  IMAD.MOV.U32 R18, RZ, RZ, R12 ;  /* 0x000000ffff127224 */ /* 0x000fe200078e000c */
[----:B------:R-:W-:Y:S02]  /*07a0*/  IADD3 R14, PT, PT, R14, 0x10, RZ ;  /* 0x000000100e0e7810 */ /* 0x000fe40007ffe0ff */
[----:B------:R-:W3:Y:S02]  /*07b0*/  LDC.64 R6, c[0x0][0x390] ;  /* 0x0000e400ff067b82 */ /* 0x000ee40000000a00 */
[----:B--2---:R-:W2:Y:S02]  /*07c0*/  MUFU.RCP R13, R13 ;  /* 0x0000000d000d7308 */ /* 0x004ea40000001000 */
[----:B--2---:R-:W-:-:S02]  /*07d0*/  IADD3 R8, PT, PT, R13, 0xffffffe, RZ ;  /* 0x0ffffffe0d087810 */ /* 0x004fc40007ffe0ff */
[----:B0-----:R-:W-:Y:S01]  /*07e0*/  LEA R13, R15, R14, 0x18 ;  /* 0x0000000e0f0d7211 */ /* 0x001fe200078ec0ff */
[----:B-1----:R-:W-:-:S03]  /*07f0*/  IMAD R15, R16, UR8, R19 ;  /* 0x00000008100f7c24 */ /* 0x002fc6000f8e0213 */
[----:B------:R0:W1:Y:S01]  /*0800*/  F2I.FTZ.U32.TRUNC.NTZ R9, R8 ;  /* 0x0000000800097305 */ /* 0x000062000021f000 */
[----:B------:R-:W-:Y:S01]  /*0810*/  LOP3.LUT R16, RZ, R3, RZ, 0x33, !PT ;  /* 0x00000003ff107212 */ /* 0x000fe200078e33ff */
[----:B0-----:R-:W-:Y:S02]  /*0820*/  HFMA2 R8, -RZ, RZ, 0, 0 ;  /* 0x00000000ff087431 */ /* 0x001fe400000001ff */
[----:B-1----:R-:W-:-:S04]  /*0830*/  IMAD.MOV R17, RZ, RZ, -R9 ;  /* 0x000000ffff117224 */ /* 0x002fc800078e0a09 */
[----:B------:R-:W-:-:S04]  /*0840*/  IMAD R17, R17, R10, RZ ;  /* 0x0000000a11117224 */ /* 0x000fc800078e02ff */
[----:B---3--:R-:W-:-:S07]  /*0850*/  IMAD.HI.U32 R14, R9, R17, R8 ;  /* 0x00000011090e7227 */ /* 0x008fce00078e0008 */
.L_x_64:
[----:B------:R-:W-:Y:S02]  /*0860*/  IABS R9, R18 ;  /* 0x0000001200097213 */ /* 0x000fe40000000000 */
[----:B------:R-:W-:-:S03]  /*0870*/  MOV R3, UR22 ;  /* 0x0000001600037c02 */ /* 0x000fc60008000f00 */
[----:B0-----:R-:W-:Y:S01]  /*0880*/  IMAD.HI.U32 R8, R14, R9, RZ ;  /* 0x000000090e087227 */ /* 0x001fe200078e00ff */
[----:B------:R-:W-:-:S03]  /*0890*/  IABS R22, R3 ;  /* 0x0000000300167213 */ /* 0x000fc60000000000 */
[----:B------:R-:W-:-:S04]  /*08a0*/  IMAD.MOV R20, RZ, RZ, -R8 ;  /* 0x000000ffff147224 */ /* 0x000fc800078e0a08 */
[----:B------:R-:W-:-:S05]  /*08b0*/  IMAD R9, R22, R20, R9 ;  /* 0x0000001416097224 */ /* 0x000fca00078e0209 */
[----:B------:R-:W-:-:S13]  /*08c0*/  ISETP.GT.U32.AND P2, PT, R10, R9, PT ;  /* 0x000000090a00720c */ /* 0x000fda0003f44070 */
[----:B------:R-:W-:Y:S01]  /*08d0*/  @!P2 IADD3 R9, PT, PT, R9, -R22, RZ ;  /* 0x800000160909a210 */ /* 0x000fe20007ffe0ff */
[----:B------:R-:W-:-:S03]  /*08e0*/  @!P2 VIADD R8, R8, 0x1 ;  /* 0x000000010808a836 */ /* 0x000fc60000000000 */
[----:B------:R-:W-:Y:S02]  /*08f0*/  ISETP.GE.U32.AND P1, PT, R9, R10, PT ;  /* 0x0000000a0900720c */ /* 0x000fe40003f26070 */
[----:B------:R-:W-:-:S04]  /*0900*/  LOP3.LUT R9, R18, R3, RZ, 0x3c, !PT ;  /* 0x0000000312097212 */ /* 0x000fc800078e3cff */
[----:B------:R-:W-:-:S07]  /*0910*/  ISETP.GE.AND P3, PT, R9, RZ, PT ;  /* 0x000000ff0900720c */ /* 0x000fce0003f66270 */
[----:B------:R-:W-:-:S06]  /*0920*/  @P1 IADD3 R8, PT, PT, R8, 0x1, RZ ;  /* 0x0000000108081810 */ /* 0x000fcc0007ffe0ff */
[----:B------:R-:W-:-:S05]  /*0930*/  @!P3 IMAD.MOV R8, RZ, RZ, -R8 ;  /* 0x000000ffff08b224 */ /* 0x000fca00078e0a08 */
[----:B------:R-:W-:-:S04]  /*0940*/  SEL R8, R16, R8, !P0 ;  /* 0x0000000810087207 */ /* 0x000fc80004000000 */
[----:B------:R-:W-:Y:S01]  /*0950*/  IADD3 R17, PT, PT, -R8, RZ, RZ ;  /* 0x000000ff08117210 */ /* 0x000fe20007ffe1ff */
[----:B------:R-:W-:-:S04]  /*0960*/  IMAD.IADD R9, R15, 0x1, R8 ;  /* 0x000000010f097824 */ /* 0x000fc800078e0208 */
[----:B------:R-:W-:-:S04]  /*0970*/  IMAD R8, R3, R17, R18 ;  /* 0x0000001103087224 */ /* 0x000fc800078e0212 */
[----:B------:R-:W-:-:S04]  /*0980*/  IMAD R9, R9, R3, R8 ;  /* 0x0000000309097224 */ /* 0x000fc800078e0208 */
[----:B------:R-:W-:-:S06]  /*0990*/  IMAD.WIDE R8, R9, 0x4, R6 ;  /* 0x0000000409087825 */ /* 0x000fcc00078e0206 */
[----:B------:R-:W2:Y:S01]  /*09a0*/  LDG.E R8, desc[UR14][R8.64] ;  /* 0x0000000e08087981 */ /* 0x000ea2000c1e1900 */
[C---:B------:R-:W-:Y:S01]  /*09b0*/  LEA R17, R18.reuse, R13, 0x2 ;  /* 0x0000000d12117211 */ /* 0x040fe200078e10ff */
[----:B------:R-:W-:-:S05]  /*09c0*/  VIADD R18, R18, UR21 ;  /* 0x0000001512127c36 */ /* 0x000fca0008000000 */
[----:B------:R-:W-:Y:S01]  /*09d0*/  ISETP.GE.AND P1, PT, R18, R5, PT ;  /* 0x000000051200720c */ /* 0x000fe20003f26270 */
[----:B--2---:R0:W-:-:S12]  /*09e0*/  STS [R17], R8 ;  /* 0x0000000811007388 */ /* 0x0041d80000000800 */
[----:B------:R-:W-:Y:S05]  /*09f0*/  @!P1 BRA `(.L_x_64) ;  /* 0xfffffffc00989947 */ /* 0x000fea000383ffff */
.L_x_63:
[----:B------:R-:W-:Y:S05]  /*0a00*/  BSYNC.RECONVERGENT B0 ;  /* 0x0000000000007941 */ /* 0x000fea0003800200 */
.L_x_62:
[----:B------:R-:W-:Y:S01]  /*0a10*/  BAR.SYNC.DEFER_BLOCKING 0x0 ;  /* 0x0000000000007b1d */ /* 0x000fe20000010000 */
[----:B------:R-:W-:-:S05]  /*0a20*/  ISETP.GE.AND P0, PT, R12, R3, PT ;  /* 0x000000030c00720c */ /* 0x000fca0003f06270 */
[----:B------:R-:W-:Y:S08]  /*0a30*/  BSSY.RECONVERGENT B0, `(.L_x_65) ;  /* 0x0000076000007945 */ /* 0x000ff00003800200 */
[----:B------:R-:W-:Y:S05]  /*0a40*/  @P0 BRA `(.L_x_66) ;  /* 0x0000000400d00947 */ /* 0x000fea0003800000 */
[----:B------:R-:W-:-:S07]  /*0a50*/  MOV R9, R12 ;  /* 0x0000000c00097202 */ /* 0x000fce0000000f00 */
.L_x_77:
[----:B0-----:R-:W0:Y:S01]  /*0a60*/  LDCU UR13, c[0x0][0x3ac] ;  /* 0x00007580ff0d77ac */ /* 0x001e220008000800 */
[----:B-1----:R-:W1:Y:S01]  /*0a70*/  LDC.64 R6, c[0x0][0x388] ;  /* 0x0000e200ff067b82 */ /* 0x002e620000000a00 */
[----:B------:R-:W-:Y:S01]  /*0a80*/  UISETP.GE.AND UP0, UPT, UR12, 0x1, UPT ;  /* 0x000000010c00788c */ /* 0x000fe2000bf06270 */
[----:B0-----:R-:W-:-:S04]  /*0a90*/  IMAD.U32 R8, RZ, RZ, UR13 ;  /* 0x0000000dff087e24 */ /* 0x001fc8000f8e00ff */
[----:B------:R-:W-:Y:S01]  /*0aa0*/  IMAD R3, R8, UR9, R9 ;  /* 0x0000000908037c24 */ /* 0x000fe2000f8e0209 */
[----:B------:R-:W-:-:S03]  /*0ab0*/  IADD3 R9, PT, PT, R9, UR21, RZ ;  /* 0x0000001509097c10 */ /* 0x000fc6000fffe0ff */
[----:B-1----:R-:W-:Y:S01]  /*0ac0*/  IMAD.WIDE R6, R3, 0x4, R6 ;  /* 0x0000000403067825 */ /* 0x002fe200078e0206 */
[----:B------:R-:W-:Y:S01]  /*0ad0*/  ISETP.GE.AND P2, PT, R9, UR13, PT ;  /* 0x0000000d09007c0c */ /* 0x000fe2000bf46270 */
[----:B-----5:R-:W-:-:S12]  /*0ae0*/  BRA.U !UP0, `(.L_x_67) ;  /* 0x0000000508a47547 */ /* 0x020fd8000b800000 */
[----:B------:R0:W5:Y:S01]  /*0af0*/  LDG.E R5, desc[UR14][R6.64] ;  /* 0x0000000e06057981 */ /* 0x000162000c1e1900 */
[----:B------:R-:W-:-:S07]  /*0b00*/  IMAD.MOV.U32 R10, RZ, RZ, RZ ;  /* 0x000000ffff0a7224 */ /* 0x000fce00078e00ff */
.L_x_76:
[----:B-1----:R-:W-:-:S04]  /*0b10*/  IADD3 R3, PT, PT, R10, UR11, RZ ;  /* 0x0000000b0a037c10 */ /* 0x002fc8000fffe0ff */
[----:B------:R-:W-:-:S13]  /*0b20*/  ISETP.GT.AND P0, PT, R3, UR6, PT ;  /* 0x0000000603007c0c */ /* 0x000fda000bf04270 */
[----:B------:R-:W-:Y:S05]  /*0b30*/  @P0 BRA `(.L_x_68) ;  /* 0x0000000400840947 */ /* 0x000fea0003800000 */
[----:B------:R-:W-:Y:S01]  /*0b40*/  UISETP.GE.U32.AND UP0, UPT, UR17, 0x7, UPT ;  /* 0x000000071100788c */ /* 0x000fe2000bf06070 */
[----:B------:R-:W-:Y:S02]  /*0b50*/  HFMA2 R3, -RZ, RZ, 0, 0 ;  /* 0x00000000ff037431 */ /* 0x000fe400000001ff */
[----:B------:R-:W-:-:S06]  /*0b60*/  IMAD.MOV.U32 R8, RZ, RZ, RZ ;  /* 0x000000ffff087224 */ /* 0x000fcc00078e00ff */
[----:B------:R-:W-:Y:S05]  /*0b70*/  BRA.U !UP0, `(.L_x_69) ;  /* 0x0000000108747547 */ /* 0x000fea000b800000 */
[----:B------:R-:W1:Y:S01]  /*0b80*/  S2R R14, SR_CgaCtaId ;  /* 0x00000000000e7919 */ /* 0x000e620000008800 */
[----:B0-----:R-:W0:Y:S01]  /*0b90*/  LDC R6, c[0x0][0x3ac] ;  /* 0x0000eb00ff067b82 */ /* 0x001e220000000800 */
[----:B------:R-:W-:Y:S02]  /*0ba0*/  MOV R3, 0x400 ;  /* 0x0000040000037802 */ /* 0x000fe40000000f00 */
[----:B------:R-:W-:-:S03]  /*0bb0*/  MOV R8, RZ ;  /* 0x000000ff00087202 */ /* 0x000fc60000000f00 */
[----:B------:R-:W-:-:S05]  /*0bc0*/  VIADD R3, R3, 0x10 ;  /* 0x0000001003037836 */ /* 0x000fca0000000000 */
[----:B-1----:R-:W-:Y:S01]  /*0bd0*/  LEA R7, R14, R3, 0x18 ;  /* 0x000000030e077211 */ /* 0x002fe200078ec0ff */
[----:B------:R-:W-:-:S07]  /*0be0*/  IMAD.MOV.U32 R3, RZ, RZ, RZ ;  /* 0x000000ffff037224 */ /* 0x000fce00078e00ff */
.L_x_70:
[----:B0-----:R-:W-:Y:S02]  /*0bf0*/  IMAD R14, R10, R6, R3 ;  /* 0x000000060a0e7224 */ /* 0x001fe400078e0203 */
        /* <DEDUP_REMOVED lines=21> */
.L_x_69:
[----:B------:R-:W-:-:S09]  /*0d50*/  UISETP.NE.AND UP0, UPT, UR18, URZ, UPT ;  /* 0x000000ff1200728c */ /* 0x000fd2000bf05270 */
[----:B------:R-:W-:Y:S05]  /*0d60*/  BRA.U !UP0, `(.L_x_71) ;  /* 0x0000000108b47547 */ /* 0x000fea000b800000 */
[----:B------:R-:W-:Y:S02]  /*0d70*/  UISETP.GE.U32.AND UP0, UPT, UR19, 0x3, UPT ;  /* 0x000000031300788c */ /* 0x000fe4000bf06070 */
[----:B------:R-:W-:-:S07]  /*0d80*/  UISETP.NE.AND UP1, UPT, UR20, URZ, UPT ;  /* 0x000000ff1400728c */ /* 0x000fce000bf25270 */
[----:B------:R-:W-:Y:S05]  /*0d90*/  BRA.U !UP0, `(.L_x_72) ;  /* 0x0000000108407547 */ /* 0x000fea000b800000 */
[----:B------:R-:W1:Y:S01]  /*0da0*/  S2R R14, SR_CgaCtaId ;  /* 0x00000000000e7919 */ /* 0x000e620000008800 */
[----:B------:R-:W2:Y:S01]  /*0db0*/  LDCU UR13, c[0x0][0x3ac] ;  /* 0x00007580ff0d77ac */ /* 0x000ea20008000800 */
[----:B0-----:R-:W-:-:S05]  /*0dc0*/  MOV R6, 0x400 ;  /* 0x0000040000067802 */ /* 0x001fca0000000f00 */
[----:B------:R-:W-:Y:S02]  /*0dd0*/  VIADD R7, R6, 0x10 ;  /* 0x0000001006077836 */ /* 0x000fe40000000000 */
[----:B--2---:R-:W-:Y:S02]  /*0de0*/  IMAD R6, R10, UR13, R3 ;  /* 0x0000000d0a067c24 */ /* 0x004fe4000f8e0203 */
[----:B------:R-:W-:Y:S01]  /*0df0*/  VIADD R3, R3, 0x4 ;  /* 0x0000000403037836 */ /* 0x000fe20000000000 */
[----:B-1----:R-:W-:-:S04]  /*0e00*/  LEA R7, R14, R7, 0x18 ;  /* 0x000000070e077211 */ /* 0x002fc800078ec0ff */
        /* <DEDUP_REMOVED lines=9> */
.L_x_72:
[----:B------:R-:W-:Y:S05]  /*0ea0*/  BRA.U !UP1, `(.L_x_71) ;  /* 0x0000000109647547 */ /* 0x000fea000b800000 */
[----:B------:R-:W1:Y:S01]  /*0eb0*/  LDCU UR22, c[0x0][0x3ac] ;  /* 0x00007580ff1677ac */ /* 0x000e620008000800 */
[----:B------:R-:W-:Y:S02]  /*0ec0*/  UISETP.NE.AND UP0, UPT, UR20, 0x1, UPT ;  /* 0x000000011400788c */ /* 0x000fe4000bf05270 */
[----:B-1----:R-:W-:-:S07]  /*0ed0*/  ULOP3.LUT UP1, URZ, UR22, 0x1, URZ, 0xc0, !UPT ;  /* 0x0000000116ff7892 */ /* 0x002fce000f82c0ff */
[----:B------:R-:W-:Y:S05]  /*0ee0*/  BRA.U !UP0, `(.L_x_73) ;  /* 0x0000000108307547 */ /* 0x000fea000b800000 */
[----:B------:R-:W1:Y:S01]  /*0ef0*/  S2R R14, SR_CgaCtaId ;  /* 0x00000000000e7919 */ /* 0x000e620000008800 */
[----:B------:R-:W2:Y:S01]  /*0f00*/  LDCU UR13, c[0x0][0x3ac] ;  /* 0x00007580ff0d77ac */ /* 0x000ea20008000800 */
[----:B0-----:R-:W-:-:S04]  /*0f10*/  MOV R6, 0x400 ;  /* 0x0000040000067802 */ /* 0x001fc80000000f00 */
[----:B------:R-:W-:Y:S01]  /*0f20*/  IADD3 R7, PT, PT, R6, 0x10, RZ ;  /* 0x0000001006077810 */ /* 0x000fe20007ffe0ff */
[----:B--2---:R-:W-:Y:S01]  /*0f30*/  IMAD R6, R10, UR13, R3 ;  /* 0x0000000d0a067c24 */ /* 0x004fe2000f8e0203 */
[----:B------:R-:W-:Y:S02]  /*0f40*/  IADD3 R3, PT, PT, R3, 0x2, RZ ;  /* 0x0000000203037810 */ /* 0x000fe40007ffe0ff */
[----:B-1----:R-:W-:-:S05]  /*0f50*/  LEA R7, R14, R7, 0x18 ;  /* 0x000000070e077211 */ /* 0x002fca00078ec0ff */
[----:B------:R-:W-:-:S05]  /*0f60*/  IMAD R6, R6, 0x4, R7 ;  /* 0x0000000406067824 */ /* 0x000fca00078e0207 */
[----:B------:R-:W0:Y:S04]  /*0f70*/  LDS R7, [R6] ;  /* 0x0000000006077984 */ /* 0x000e280000000800 */
[----:B------:R-:W1:Y:S01]  /*0f80*/  LDS R13, [R6+0x4] ;  /* 0x00000400060d7984 */ /* 0x000e620000000800 */
[----:B0----5:R-:W-:-:S04]  /*0f90*/  FFMA R8, R5, R7, R8 ;  /* 0x0000000705087223 */ /* 0x021fc80000000008 */
[----:B-1----:R-:W-:-:S07]  /*0fa0*/  FFMA R8, R5, R13, R8 ;  /* 0x0000000d05087223 */ /* 0x002fce0000000008 */
.L_x_73:
[----:B------:R-:W-:Y:S05]  /*0fb0*/  BRA.U !UP1, `(.L_x_71) ;  /* 0x0000000109207547 */ /* 0x000fea000b800000 */
[----:B0-----:R-:W0:Y:S01]  /*0fc0*/  S2R R7, SR_CgaCtaId ;  /* 0x0000000000077919 */ /* 0x001e220000008800 */
[----:B------:R-:W-:Y:S01]  /*0fd0*/  MOV R6, 0x400 ;  /* 0x0000040000067802 */ /* 0x000fe20000000f00 */
[----:B------:R-:W-:-:S04]  /*0fe0*/  IMAD R3, R10, UR22, R3 ;  /* 0x000000160a037c24 */ /* 0x000fc8000f8e0203 */
[----:B------:R-:W-:-:S05]  /*0ff0*/  VIADD R6, R6, 0x10 ;  /* 0x0000001006067836 */ /* 0x000fca0000000000 */
[----:B0-----:R-:W-:-:S04]  /*1000*/  LEA R6, R7, R6, 0x18 ;  /* 0x0000000607067211 */ /* 0x001fc800078ec0ff */
[----:B------:R-:W-:-:S06]  /*1010*/  LEA R3, R3, R6, 0x2 ;  /* 0x0000000603037211 */ /* 0x000fcc00078e10ff */
[----:B------:R-:W0:Y:S02]  /*1020*/  LDS R3, [R3] ;  /* 0x0000000003037984 */ /* 0x000e240000000800 */
[----:B0----5:R-:W-:-:S07]  /*1030*/  FFMA R8, R5, R3, R8 ;  /* 0x0000000305087223 */ /* 0x021fce0000000008 */
.L_x_71:
[----:B0-----:R-:W0:Y:S01]  /*1040*/  MUFU.RCP R6, R11 ;  /* 0x0000000b00067308 */ /* 0x001e220000001000 */
[----:B------:R-:W-:Y:S07]  /*1050*/  BSSY.RECONVERGENT B1, `(.L_x_74) ;  /* 0x000000c000017945 */ /* 0x000fee0003800200 */
[----:B------:R-:W1:Y:S01]  /*1060*/  FCHK P0, R8, R11 ;  /* 0x0000000b08007302 */ /* 0x000e620000000000 */
[----:B0-----:R-:W-:-:S04]  /*1070*/  FFMA R3, -R11, R6, 1 ;  /* 0x3f8000000b037423 */ /* 0x001fc80000000106 */
[----:B------:R-:W-:-:S04]  /*1080*/  FFMA R3, R6, R3, R6 ;  /* 0x0000000306037223 */ /* 0x000fc80000000006 */
[----:B------:R-:W-:-:S04]  /*1090*/  FFMA R6, R3, R8, RZ ;  /* 0x0000000803067223 */ /* 0x000fc800000000ff */
[----:B------:R-:W-:-:S04]  /*10a0*/  FFMA R7, -R11, R6, R8 ;  /* 0x000000060b077223 */ /* 0x000fc80000000108 */
[----:B------:R-:W-:Y:S01]  /*10b0*/  FFMA R3, R3, R7, R6 ;  /* 0x0000000703037223 */ /* 0x000fe20000000006 */
[----:B-1----:R-:W-:Y:S06]  /*10c0*/  @!P0 BRA `(.L_x_75) ;  /* 0x0000000000108947 */ /* 0x002fec0003800000 */
[----:B------:R-:W-:Y:S01]  /*10d0*/  IMAD.MOV.U32 R3, RZ, RZ, R8 ;  /* 0x000000ffff037224 */ /* 0x000fe200078e0008 */
[----:B------:R-:W-:Y:S02]  /*10e0*/  MOV R23, R11 ;  /* 0x0000000b00177202 */ /* 0x000fe40000000f00 */
[----:B------:R-:W-:-:S07]  /*10f0*/  MOV R6, 0x1110 ;  /* 0x0000111000067802 */ /* 0x000fce0000000f00 */
[----:B-----5:R-:W-:Y:S05]  /*1100*/  CALL.REL.NOINC `($__internal_3_$__cuda_sm3x_div_rn_noftz_f32_slowpath) ;  /* 0x0000001c00d47944 */ /* 0x020fea0003c00000 */
.L_x_75:
[----:B------:R-:W-:Y:S05]  /*1110*/  BSYNC.RECONVERGENT B1 ;  /* 0x0000000000017941 */ /* 0x000fea0003800200 */
.L_x_74:
[----:B------:R-:W-:Y:S01]  /*1120*/  IMAD R6, R10, 0x4, R1 ;  /* 0x000000040a067824 */ /* 0x000fe200078e0201 */
[----:B------:R-:W-:-:S04]  /*1130*/  FMNMX R4, R4, R3, !PT ;  /* 0x0000000304047209 */ /* 0x000fc80007800000 */
[----:B------:R1:W-:Y:S03]  /*1140*/  STL [R6], R3 ;  /* 0x0000000306007387 */ /* 0x0003e60000100800 */
.L_x_68:
[----:B------:R-:W-:-:S04]  /*1150*/  IADD3 R10, PT, PT, R10, 0x1, RZ ;  /* 0x000000010a0a7810 */ /* 0x000fc80007ffe0ff */
[----:B------:R-:W-:-:S13]  /*1160*/  ISETP.GE.AND P0, PT, R10, UR12, PT ;  /* 0x0000000c0a007c0c */ /* 0x000fda000bf06270 */
[----:B------:R-:W-:Y:S05]  /*1170*/  @!P0 BRA `(.L_x_76) ;  /* 0xfffffff800648947 */ /* 0x000fea000383ffff */
.L_x_67:
[----:B------:R-:W-:Y:S05]  /*1180*/  @!P2 BRA `(.L_x_77) ;  /* 0xfffffff80034a947 */ /* 0x000fea000383ffff */
.L_x_66:
[----:B------:R-:W-:Y:S05]  /*1190*/  BSYNC.RECONVERGENT B0 ;  /* 0x0000000000007941 */ /* 0x000fea0003800200 */
.L_x_65:
[----:B------:R-:W-:Y:S01]  /*11a0*/  UIADD3 UR4, UPT, UPT, UR4, 0x1, URZ ;  /* 0x0000000104047890 */ /* 0x000fe2000fffe0ff */
[----:B------:R-:W-:Y:S05]  /*11b0*/  BAR.SYNC.DEFER_BLOCKING 0x0 ;  /* 0x0000000000007b1d */ /* 0x000fea0000010000 */
[----:B------:R-:W-:-:S13]  /*11c0*/  ISETP.NE.AND P0, PT, R0, UR4, PT ;  /* 0x0000000400007c0c */ /* 0x000fda000bf05270 */
[----:B------:R-:W-:Y:S05]  /*11d0*/  @P0 BRA `(.L_x_61) ;  /* 0xfffffff400180947 */ /* 0x000fea000383ffff */
.L_x_59:
[----:B-----5:R-:W2:Y:S01]  /*11e0*/  S2R R5, SR_TID.X ;  /* 0x0000000000057919 */ /* 0x020ea20000002100 */
[----:B------:R-:W3:Y:S01]  /*11f0*/  S2UR UR8, SR_CgaCtaId ;  /* 0x00000000000879c3 */ /* 0x000ee20000008800 */
[----:B------:R-:W-:Y:S01]  /*1200*/  UMOV UR4, 0x400 ;  /* 0x0000040000047882 */ /* 0x000fe20000000000 */
[----:B------:R-:W-:Y:S01]  /*1210*/  HFMA2 R9, -RZ, RZ, 0, 0 ;  /* 0x00000000ff097431 */ /* 0x000fe200000001ff */
[----:B---3--:R-:W-:Y:S01]  /*1220*/  ULEA UR10, UR8, UR4, 0x18 ;  /* 0x00000004080a7291 */ /* 0x008fe2000f8ec0ff */
[----:B--2---:R-:W-:-:S13]  /*1230*/  ISETP.NE.AND P0, PT, R5, RZ, PT ;  /* 0x000000ff0500720c */ /* 0x004fda0003f05270 */
[----:B------:R2:W-:Y:S01]  /*1240*/  @!P0 STS [UR10], R4 ;  /* 0x00000004ff008988 */ /* 0x0005e2000800080a */
[----:B------:R-:W-:Y:S01]  /*1250*/  BAR.SYNC.DEFER_BLOCKING 0x0 ;  /* 0x0000000000007b1d */ /* 0x000fe20000010000 */
[----:B------:R-:W-:-:S13]  /*1260*/  ISETP.GE.AND P0, PT, R0, 0x1, PT ;  /* 0x000000010000780c */ /* 0x000fda0003f06270 */
[----:B--2---:R-:W-:Y:S05]  /*1270*/  @!P0 BRA `(.L_x_78) ;  /* 0x0000001800908947 */ /* 0x004fea0003800000 */
[----:B------:R-:W1:Y:S01]  /*1280*/  LDCU.64 UR12, c[0x0][0x3a8] ;  /* 0x00007500ff0c77ac */ /* 0x000e620008000a00 */
[----:B------:R-:W2:Y:S01]  /*1290*/  LDS R4, [UR10] ;  /* 0x0000000aff047984 */ /* 0x000ea20008000800 */
[----:B------:R-:W-:Y:S01]  /*12a0*/  MOV R9, RZ ;  /* 0x000000ff00097202 */ /* 0x000fe20000000f00 */
[----:B------:R-:W3:Y:S01]  /*12b0*/  LDCU UR9, c[0x0][0x3b0] ;  /* 0x00007600ff0977ac */ /* 0x000ee20008000800 */
[----:B------:R-:W4:Y:S01]  /*12c0*/  LDCU UR11, c[0x0][0x3a4] ;  /* 0x00007480ff0b77ac */ /* 0x000f220008000800 */
[----:B------:R-:W-:Y:S01]  /*12d0*/  UIADD3 UR10, UPT, UPT, UR4, 0x10, URZ ;  /* 0x00000010040a7890 */ /* 0x000fe2000fffe0ff */
[----:B------:R-:W2:Y:S01]  /*12e0*/  LDCU UR16, c[0x0][0x360] ;  /* 0x00006c00ff1077ac */ /* 0x000ea20008000800 */
[----:B-1----:R-:W-:Y:S02]  /*12f0*/  I2FP.F32.S32 R3, UR13 ;  /* 0x0000000d00037c45 */ /* 0x002fe40008201400 */
[----:B------:R-:W-:Y:S02]  /*1300*/  ULEA UR8, UR8, UR10, 0x18 ;  /* 0x0000000a08087291 */ /* 0x000fe4000f8ec0ff */
[----:B------:R-:W-:Y:S01]  /*1310*/  ULOP3.LUT UR20, UR13, 0x7ffffff8, URZ, 0xc0, !UPT ;  /* 0x7ffffff80d147892 */ /* 0x000fe2000f8ec0ff */
[----:B0-----:R0:W1:Y:S01]  /*1320*/  MUFU.RSQ R6, R3 ;  /* 0x0000000300067308 */ /* 0x0010620000001400 */
[----:B------:R-:W-:Y:S01]  /*1330*/  VIADD R7, R3, 0xf3000000 ;  /* 0xf300000003077836 */ /* 0x000fe20000000000 */
[----:B---3--:R-:W-:-:S02]  /*1340*/  UIMAD UR4, UR9, UR13, URZ ;  /* 0x0000000d090472a4 */ /* 0x008fc4000f8e02ff */
[----:B----4-:R-:W-:Y:S02]  /*1350*/  UIMAD UR11, UR5, UR11, UR7 ;  /* 0x0000000b050b72a4 */ /* 0x010fe4000f8e0207 */
[----:B------:R-:W-:Y:S01]  /*1360*/  ISETP.GT.U32.AND P0, PT, R7, 0x727fffff, PT ;  /* 0x727fffff0700780c */ /* 0x000fe20003f04070 */
[----:B------:R-:W-:Y:S02]  /*1370*/  ULEA UR8, UR4, UR8, 0x2 ;  /* 0x0000000804087291 */ /* 0x000fe4000f8e10ff */
[----:B------:R-:W-:Y:S02]  /*1380*/  UIADD3 UR17, UPT, UPT, UR13, -0x1, URZ ;  /* 0xffffffff0d117890 */ /* 0x000fe4000fffe0ff */
[----:B------:R-:W-:Y:S02]  /*1390*/  ULOP3.LUT UR18, UR13, 0x7, URZ, 0xc0, !UPT ;  /* 0x000000070d127892 */ /* 0x000fe4000f8ec0ff */
[----:B------:R-:W-:Y:S02]  /*13a0*/  ULOP3.LUT UR19, UR13, 0x3, URZ, 0xc0, !UPT ;  /* 0x000000030d137892 */ /* 0x000fe4000f8ec0ff */
[----:B------:R-:W-:-:S02]  /*13b0*/  USHF.L.U32 UR9, UR13, 0x2, URZ ;  /* 0x000000020d097899 */ /* 0x000fc400080006ff */
[----:B------:R-:W-:Y:S02]  /*13c0*/  UIMAD UR12, UR11, UR12, UR6 ;  /* 0x0000000c0b0c72a4 */ /* 0x000fe4000f8e0206 */
[----:B------:R-:W-:Y:S01]  /*13d0*/  UIADD3 UR10, UPT, UPT, -UR20, URZ, URZ ;  /* 0x000000ff140a7290 */ /* 0x000fe2000fffe1ff */
[----:B------:R-:W-:Y:S01]  /*13e0*/  UMOV UR4, URZ ;  /* 0x000000ff00047c82 */ /* 0x000fe20008000000 */
[----:B012---:R-:W-:Y:S10]  /*13f0*/  @!P0 BRA `(.L_x_79) ;  /* 0x00000000000c8947 */ /* 0x007ff40003800000 */
[----:B------:R-:W-:-:S07]  /*1400*/  MOV R11, 0x1420 ;  /* 0x00001420000b7802 */ /* 0x000fce0000000f00 */
[----:B------:R-:W-:Y:S05]  /*1410*/  CALL.REL.NOINC `($__internal_2_$__cuda_sm20_sqrt_rn_f32_slowpath) ;  /* 0x0000001800b07944 */ /* 0x000fea0003c00000 */
[----:B------:R-:W-:Y:S05]  /*1420*/  BRA `(.L_x_80) ;  /* 0x0000000000107947 */ /* 0x000fea0003800000 */
.L_x_79:
[----:B------:R-:W-:Y:S01]  /*1430*/  FMUL.FTZ R10, R3, R6 ;  /* 0x00000006030a7220 */ /* 0x000fe20000410000 */
[----:B------:R-:W-:-:S03]  /*1440*/  FMUL.FTZ R6, R6, 0.5 ;  /* 0x3f00000006067820 */ /* 0x000fc60000410000 */
[----:B------:R-:W-:-:S04]  /*1450*/  FFMA R3, -R10, R10, R3 ;  /* 0x0000000a0a037223 */ /* 0x000fc80000000103 */
[----:B------:R-:W-:-:S07]  /*1460*/  FFMA R10, R3, R6, R10 ;  /* 0x00000006030a7223 */ /* 0x000fce000000000a */
.L_x_80:
[----:B0-----:R-:W0:Y:S01]  /*1470*/  LDC R12, c[0x0][0x3b0] ;  /* 0x0000ec00ff0c7b82 */ /* 0x001e220000000800 */
[----:B------:R-:W1:Y:S01]  /*1480*/  LDCU UR21, c[0x0][0x3ac] ;  /* 0x00007580ff1577ac */ /* 0x000e620008000800 */
[----:B------:R-:W-:Y:S01]  /*1490*/  MOV R6, UR6 ;  /* 0x0000000600067c02 */ /* 0x000fe20008000f00 */
[----:B------:R-:W-:Y:S01]  /*14a0*/  BSSY.RECONVERGENT B0, `(.L_x_81) ;  /* 0x0000035000007945 */ /* 0x000fe20003800200 */
[----:B------:R-:W-:Y:S01]  /*14b0*/  UIADD3 UR13, UPT, UPT, -UR4, URZ, URZ ;  /* 0x000000ff040d7290 */ /* 0x000fe2000fffe1ff */
[----:B-1234-:R-:W-:Y:S01]  /*14c0*/  IMAD.U32 R8, RZ, RZ, UR21 ;  /* 0x00000015ff087e24 */ /* 0x01efe2000f8e00ff */
[----:B------:R-:W1:Y:S01]  /*14d0*/  LDCU UR21, c[0x0][0x3ac] ;  /* 0x00007580ff1577ac */ /* 0x000e620008000800 */
[----:B0-----:R-:W-:-:S05]  /*14e0*/  IMAD R3, R12, UR4, R12 ;  /* 0x000000040c037c24 */ /* 0x001fca000f8e020c */
[----:B------:R-:W-:-:S05]  /*14f0*/  VIADDMNMX R3, R6, 0x1, R3, PT ;  /* 0x0000000106037846 */ /* 0x000fca0003800103 */
[C---:B------:R-:W-:Y:S02]  /*1500*/  IMAD R11, R12.reuse, UR13, R3 ;  /* 0x0000000d0c0b7c24 */ /* 0x040fe4000f8e0203 */
[----:B------:R-:W-:Y:S02]  /*1510*/  IMAD R12, R12, UR4, RZ ;  /* 0x000000040c0c7c24 */ /* 0x000fe4000f8e02ff */
[----:B------:R-:W-:-:S05]  /*1520*/  IMAD R16, R11, R8, RZ ;  /* 0x000000080b107224 */ /* 0x000fca00078e02ff */
[----:B------:R-:W-:-:S13]  /*1530*/  ISETP.GE.AND P0, PT, R5, R16, PT ;  /* 0x000000100500720c */ /* 0x000fda0003f06270 */
[----:B-1---5:R-:W-:Y:S05]  /*1540*/  @P0 BRA `(.L_x_82) ;  /* 0x0000000000a80947 */ /* 0x022fea0003800000 */
[----:B------:R-:W-:Y:S01]  /*1550*/  IABS R13, R8 ;  /* 0x00000008000d7213 */ /* 0x000fe20000000000 */
[----:B------:R-:W0:Y:S01]  /*1560*/  LDCU UR13, c[0x0][0x3a8] ;  /* 0x00007500ff0d77ac */ /* 0x000e220008000800 */
[----:B------:R-:W1:Y:S01]  /*1570*/  LDC.64 R6, c[0x0][0x398] ;  /* 0x0000e600ff067b82 */ /* 0x000e620000000a00 */
[----:B------:R-:W-:Y:S01]  /*1580*/  ISETP.NE.AND P0, PT, R8, RZ, PT ;  /* 0x000000ff0800720c */ /* 0x000fe20003f05270 */
[----:B------:R-:W2:Y:S01]  /*1590*/  I2F.RP R17, R13 ;  /* 0x0000000d00117306 */ /* 0x000ea20000209400 */
[----:B------:R-:W-:-:S07]  /*15a0*/  MOV R21, R5 ;  /* 0x0000000500157202 */ /* 0x000fce0000000f00 */
[----:B--2---:R-:W2:Y:S01]  /*15b0*/  MUFU.RCP R17, R17 ;  /* 0x0000001100117308 */ /* 0x004ea20000001000 */
[----:B0-----:R-:W-:Y:S01]  /*15c0*/  IMAD.U32 R23, RZ, RZ, UR13 ;  /* 0x0000000dff177e24 */ /* 0x001fe2000f8e00ff */
[----:B--2---:R-:W-:-:S06]  /*15d0*/  IADD3 R14, PT, PT, R17, 0xffffffe, RZ ;  /* 0x0ffffffe110e7810 */ /* 0x004fcc0007ffe0ff */
[----:B------:R0:W2:Y:S02]  /*15e0*/  F2I.FTZ.U32.TRUNC.NTZ R15, R14 ;  /* 0x0000000e000f7305 */ /* 0x0000a4000021f000 */
[----:B0-----:R-:W-:Y:S02]  /*15f0*/  MOV R14, RZ ;  /* 0x000000ff000e7202 */ /* 0x001fe40000000f00 */
[----:B--2---:R-:W-:-:S05]  /*1600*/  IADD3 R18, PT, PT, RZ, -R15, RZ ;  /* 0x8000000fff127210 */ /* 0x004fca0007ffe0ff */
[----:B------:R-:W-:Y:S01]  /*1610*/  IMAD R19, R18, R13, RZ ;  /* 0x0000000d12137224 */ /* 0x000fe200078e02ff */
[----:B------:R-:W-:-:S03]  /*1620*/  LOP3.LUT R18, RZ, R8, RZ, 0x33, !PT ;  /* 0x00000008ff127212 */ /* 0x000fc600078e33ff */
[----:B------:R-:W-:-:S04]  /*1630*/  IMAD.HI.U32 R17, R15, R19, R14 ;  /* 0x000000130f117227 */ /* 0x000fc800078e000e */
[----:B-1----:R-:W-:-:S07]  /*1640*/  IMAD R19, R23, UR11, R12 ;  /* 0x0000000b17137c24 */ /* 0x002fce000f8e020c */
.L_x_83:
[----:B------:R-:W-:Y:S01]  /*1650*/  IABS R20, R21 ;  /* 0x0000001500147213 */ /* 0x000fe20000000000 */
[----:B------:R-:W-:-:S04]  /*1660*/  IMAD.U32 R8, RZ, RZ, UR21 ;  /* 0x00000015ff087e24 */ /* 0x000fc8000f8e00ff */
[----:B0-----:R-:W-:Y:S01]  /*1670*/  IMAD.HI.U32 R14, R17, R20, RZ ;  /* 0x00000014110e7227 */ /* 0x001fe200078e00ff */
[----:B------:R-:W-:-:S04]  /*1680*/  IABS R23, R8 ;  /* 0x0000000800177213 */ /* 0x000fc80000000000 */
[----:B------:R-:W-:-:S05]  /*1690*/  IADD3 R15, PT, PT, -R14, RZ, RZ ;  /* 0x000000ff0e0f7210 */ /* 0x000fca0007ffe1ff */
[----:B------:R-:W-:Y:S01]  /*16a0*/  IMAD R20, R23, R15, R20 ;  /* 0x0000000f17147224 */ /* 0x000fe200078e0214 */
[----:B------:R-:W-:-:S04]  /*16b0*/  LOP3.LUT R15, R21, R8, RZ, 0x3c, !PT ;  /* 0x00000008150f7212 */ /* 0x000fc800078e3cff */
[----:B------:R-:W-:Y:S02]  /*16c0*/  ISETP.GT.U32.AND P2, PT, R13, R20, PT ;  /* 0x000000140d00720c */ /* 0x000fe40003f44070 */
[----:B------:R-:W-:-:S11]  /*16d0*/  ISETP.GE.AND P3, PT, R15, RZ, PT ;  /* 0x000000ff0f00720c */ /* 0x000fd60003f66270 */
[----:B------:R-:W-:Y:S01]  /*16e0*/  @!P2 IADD3 R20, PT, PT, R20, -R23, RZ ;  /* 0x800000171414a210 */ /* 0x000fe20007ffe0ff */
[----:B------:R-:W-:-:S03]  /*16f0*/  @!P2 VIADD R14, R14, 0x1 ;  /* 0x000000010e0ea836 */ /* 0x000fc60000000000 */
[----:B------:R-:W-:-:S13]  /*1700*/  ISETP.GE.U32.AND P1, PT, R20, R13, PT ;  /* 0x0000000d1400720c */ /* 0x000fda0003f26070 */
[----:B------:R-:W-:-:S04]  /*1710*/  @P1 IADD3 R14, PT, PT, R14, 0x1, RZ ;  /* 0x000000010e0e1810 */ /* 0x000fc80007ffe0ff */
[----:B------:R-:W-:-:S04]  /*1720*/  @!P3 IADD3 R14, PT, PT, -R14, RZ, RZ ;  /* 0x000000ff0e0eb210 */ /* 0x000fc80007ffe1ff */
[----:B------:R-:W-:-:S05]  /*1730*/  SEL R14, R18, R14, !P0 ;  /* 0x0000000e120e7207 */ /* 0x000fca0004000000 */
[----:B------:R-:W-:Y:S01]  /*1740*/  IMAD.MOV R15, RZ, RZ, -R14 ;  /* 0x000000ffff0f7224 */ /* 0x000fe200078e0a0e */
[----:B------:R-:W-:-:S03]  /*1750*/  IADD3 R14, PT, PT, R19, R14, RZ ;  /* 0x0000000e130e7210 */ /* 0x000fc60007ffe0ff */
[----:B------:R-:W-:-:S04]  /*1760*/  IMAD R15, R8, R15, R21 ;  /* 0x0000000f080f7224 */ /* 0x000fc800078e0215 */
[----:B------:R-:W-:-:S04]  /*1770*/  IMAD R15, R14, R8, R15 ;  /* 0x000000080e0f7224 */ /* 0x000fc800078e020f */
[----:B------:R-:W-:-:S06]  /*1780*/  IMAD.WIDE R14, R15, 0x4, R6 ;  /* 0x000000040f0e7825 */ /* 0x000fcc00078e0206 */
[----:B------:R-:W2:Y:S01]  /*1790*/  LDG.E R14, desc[UR14][R14.64] ;  /* 0x0000000e0e0e7981 */ /* 0x000ea2000c1e1900 */
[C---:B------:R-:W-:Y:S02]  /*17a0*/  LEA R23, R21.reuse, UR8, 0x2 ;  /* 0x0000000815177c11 */ /* 0x040fe4000f8e10ff */
[----:B------:R-:W-:-:S04]  /*17b0*/  IADD3 R21, PT, PT, R21, UR16, RZ ;  /* 0x0000001015157c10 */ /* 0x000fc8000fffe0ff */
[----:B------:R-:W-:Y:S01]  /*17c0*/  ISETP.GE.AND P1, PT, R21, R16, PT ;  /* 0x000000101500720c */ /* 0x000fe20003f26270 */
[----:B--2---:R0:W-:-:S12]  /*17d0*/  STS [R23], R14 ;  /* 0x0000000e17007388 */ /* 0x0041d80000000800 */
[----:B------:R-:W-:Y:S05]  /*17e0*/  @!P1 BRA `(.L_x_83) ;  /* 0xfffffffc00989947 */ /* 0x000fea000383ffff */
.L_x_82:
[----:B------:R-:W-:Y:S05]  /*17f0*/  BSYNC.RECONVERGENT B0 ;  /* 0x0000000000007941 */ /* 0x000fea0003800200 */
.L_x_81:
[----:B------:R-:W-:Y:S01]  /*1800*/  BAR.SYNC.DEFER_BLOCKING 0x0 ;  /* 0x0000000000007b1d */ /* 0x000fe20000010000 */
[----:B------:R-:W-:-:S05]  /*1810*/  ISETP.GE.AND P0, PT, R5, R8, PT ;  /* 0x000000080500720c */ /* 0x000fca0003f06270 */
[----:B------:R-:W-:Y:S08]  /*1820*/  BSSY.RECONVERGENT B0, `(.L_x_84) ;  /* 0x0000145000007945 */ /* 0x000ff00003800200 */
[----:B------:R-:W-:Y:S05]  /*1830*/  @P0 BRA `(.L_x_85) ;  /* 0x00000014000c0947 */ /* 0x000fea0003800000 */
[C---:B------:R-:W-:Y:S01]  /*1840*/  LOP3.LUT R13, R3.reuse, 0x3, RZ, 0xc0, !PT ;  /* 0x00000003030d7812 */ /* 0x040fe200078ec0ff */
[----:B0-----:R-:W-:Y:S01]  /*1850*/  IMAD.IADD R14, R12, 0x1, -R3 ;  /* 0x000000010c0e7824 */ /* 0x001fe200078e0a03 */
[----:B------:R-:W-:Y:S02]  /*1860*/  MOV R15, R5 ;  /* 0x00000005000f7202 */ /* 0x000fe40000000f00 */
[----:B------:R-:W-:-:S07]  /*1870*/  IADD3 R16, PT, PT, R3, -R12, -R13 ;  /* 0x8000000c03107210 */ /* 0x000fce0007ffe80d */
.L_x_105:
[----:B------:R-:W-:-:S13]  /*1880*/  ISETP.GT.AND P0, PT, R11, RZ, PT ;  /* 0x000000ff0b00720c */ /* 0x000fda0003f04270 */
[----:B0-2345:R-:W-:Y:S05]  /*1890*/  @!P0 BRA `(.L_x_86) ;  /* 0x0000001000e48947 */ /* 0x03dfea0003800000 */
[----:B------:R-:W0:Y:S01]  /*18a0*/  LDCU UR13, c[0x0][0x3ac] ;  /* 0x00007580ff0d77ac */ /* 0x000e220008000800 */
[----:B------:R-:W1:Y:S01]  /*18b0*/  LDC.64 R6, c[0x0][0x388] ;  /* 0x0000e200ff067b82 */ /* 0x000e620000000a00 */
[----:B------:R-:W-:Y:S01]  /*18c0*/  IMAD R17, R15, 0x4, R2 ;  /* 0x000000040f117824 */ /* 0x000fe200078e0202 */
[----:B------:R-:W-:Y:S01]  /*18d0*/  UISETP.NE.AND UP0, UPT, UR4, URZ, UPT ;  /* 0x000000ff0400728c */ /* 0x000fe2000bf05270 */
[----:B0-----:R-:W-:-:S05]  /*18e0*/  MOV R8, UR13 ;  /* 0x0000000d00087c02 */ /* 0x001fca0008000f00 */
[----:B------:R-:W-:-:S04]  /*18f0*/  IMAD R3, R8, UR12, R15 ;  /* 0x0000000c08037c24 */ /* 0x000fc8000f8e020f */
[----:B-1----:R-:W-:Y:S01]  /*1900*/  IMAD.WIDE R6, R3, 0x4, R6 ;  /* 0x0000000403067825 */ /* 0x002fe200078e0206 */
[----:B------:R-:W-:Y:S06]  /*1910*/  BRA.U !UP0, `(.L_x_87) ;  /* 0x0000000508f07547 */ /* 0x000fec000b800000 */
[----:B------:R0:W5:Y:S01]  /*1920*/  LDG.E R18, desc[UR14][R6.64] ;  /* 0x0000000e06127981 */ /* 0x000162000c1e1900 */
[----:B------:R-:W-:-:S07]  /*1930*/  HFMA2 R20, -RZ, RZ, 0, 0 ;  /* 0x00000000ff147431 */ /* 0x000fce00000001ff */
.L_x_96:
[----:B------:R-:W-:-:S04]  /*1940*/  IADD3 R3, PT, PT, R12, R20, RZ ;  /* 0x000000140c037210 */ /* 0x000fc80007ffe0ff */
[----:B------:R-:W-:-:S13]  /*1950*/  ISETP.GT.AND P0, PT, R3, UR6, PT ;  /* 0x0000000603007c0c */ /* 0x000fda000bf04270 */
[----:B-1----:R-:W-:Y:S05]  /*1960*/  @P0 BRA `(.L_x_88) ;  /* 0x0000000400cc0947 */ /* 0x002fea0003800000 */
[----:B------:R-:W-:Y:S01]  /*1970*/  UISETP.GE.U32.AND UP0, UPT, UR17, 0x7, UPT ;  /* 0x000000071100788c */ /* 0x000fe2000bf06070 */
[----:B------:R-:W-:Y:S01]  /*1980*/  IMAD.MOV.U32 R25, RZ, RZ, RZ ;  /* 0x000000ffff197224 */ /* 0x000fe200078e00ff */
[----:B------:R-:W-:-:S07]  /*1990*/  MOV R3, RZ ;  /* 0x000000ff00037202 */ /* 0x000fce0000000f00 */
[----:B------:R-:W-:Y:S05]  /*19a0*/  BRA.U !UP0, `(.L_x_89) ;  /* 0x0000000108747547 */ /* 0x000fea000b800000 */
[----:B0-----:R-:W0:Y:S01]  /*19b0*/  S2R R6, SR_CgaCtaId ;  /* 0x0000000000067919 */ /* 0x001e220000008800 */
[----:B------:R-:W-:Y:S01]  /*19c0*/  MOV R3, 0x400 ;  /* 0x0000040000037802 */ /* 0x000fe20000000f00 */
[----:B------:R-:W-:-:S03]  /*19d0*/  IMAD.MOV.U32 R25, RZ, RZ, RZ ;  /* 0x000000ffff197224 */ /* 0x000fc600078e00ff */
[----:B------:R-:W-:-:S04]  /*19e0*/  IADD3 R3, PT, PT, R3, 0x10, RZ ;  /* 0x0000001003037810 */ /* 0x000fc80007ffe0ff */
[----:B0-----:R-:W-:-:S05]  /*19f0*/  LEA R3, R6, R3, 0x18 ;  /* 0x0000000306037211 */ /* 0x001fca00078ec0ff */
[----:B------:R-:W-:Y:S01]  /*1a00*/  IMAD R6, R20, UR9, R3 ;  /* 0x0000000914067c24 */ /* 0x000fe2000f8e0203 */
[----:B------:R-:W-:-:S04]  /*1a10*/  MOV R3, UR10 ;  /* 0x0000000a00037c02 */ /* 0x000fc80008000f00 */
[----:B------:R-:W-:-:S07]  /*1a20*/  IADD3 R6, PT, PT, R6, 0x10, RZ ;  /* 0x0000001006067810 */ /* 0x000fce0007ffe0ff */
.L_x_90:
        /* <DEDUP_REMOVED lines=8> */
[----:B------:R-:W4:Y:S01]  /*1ab0*/  LDS R7, [R6+0x8] ;  /* 0x0000080006077984 */ /* 0x000f220000000800 */
[----:B0----5:R-:W-:-:S03]  /*1ac0*/  FFMA R27, R18, R8, R25 ;  /* 0x00000008121b7223 */ /* 0x021fc60000000019 */
[----:B------:R0:W4:Y:S01]  /*1ad0*/  LDS R25, [R6+0xc] ;  /* 0x00000c0006197984 */ /* 0x0001220000000800 */
[----:B-1----:R-:W-:-:S04]  /*1ae0*/  FFMA R27, R18, R22, R27 ;  /* 0x00000016121b7223 */ /* 0x002fc8000000001b */
[----:B--2---:R-:W-:Y:S01]  /*1af0*/  FFMA R24, R18, R24, R27 ;  /* 0x0000001812187223 */ /* 0x004fe2000000001b */
[----:B0-----:R-:W-:-:S03]  /*1b00*/  IADD3 R6, PT, PT, R6, 0x20, RZ ;  /* 0x0000002006067810 */ /* 0x001fc60007ffe0ff */
[----:B---3--:R-:W-:-:S04]  /*1b10*/  FFMA R24, R18, R23, R24 ;  /* 0x0000001712187223 */ /* 0x008fc80000000018 */
[----:B----4-:R-:W-:-:S04]  /*1b20*/  FFMA R24, R18, R21, R24 ;  /* 0x0000001512187223 */ /* 0x010fc80000000018 */
[----:B------:R-:W-:-:S04]  /*1b30*/  FFMA R24, R18, R19, R24 ;  /* 0x0000001312187223 */ /* 0x000fc80000000018 */
[----:B------:R-:W-:-:S04]  /*1b40*/  FFMA R24, R18, R7, R24 ;  /* 0x0000000712187223 */ /* 0x000fc80000000018 */
[----:B------:R-:W-:Y:S01]  /*1b50*/  FFMA R25, R18, R25, R24 ;  /* 0x0000001912197223 */ /* 0x000fe20000000018 */
[----:B------:R-:W-:Y:S06]  /*1b60*/  @P0 BRA `(.L_x_90) ;  /* 0xfffffffc00b00947 */ /* 0x000fec000383ffff */
[----:B------:R-:W-:-:S07]  /*1b70*/  MOV R3, UR20 ;  /* 0x0000001400037c02 */ /* 0x000fce0008000f00 */
.L_x_89:
[----:B------:R-:W-:-:S09]  /*1b80*/  UISETP.NE.AND UP0, UPT, UR18, URZ, UPT ;  /* 0x000000ff1200728c */ /* 0x000fd2000bf05270 */
[----:B------:R-:W-:Y:S05]  /*1b90*/  BRA.U !UP0, `(.L_x_91) ;  /* 0x0000000108b87547 */ /* 0x000fea000b800000 */
[----:B------:R-:W-:Y:S02]  /*1ba0*/  UIADD3 UR13, UPT, UPT, UR18, -0x1, URZ ;  /* 0xffffffff120d7890 */ /* 0x000fe4000fffe0ff */
[----:B------:R-:W-:Y:S02]  /*1bb0*/  UISETP.NE.AND UP1, UPT, UR19, URZ, UPT ;  /* 0x000000ff1300728c */ /* 0x000fe4000bf25270 */
[----:B------:R-:W-:-:S09]  /*1bc0*/  UISETP.GE.U32.AND UP0, UPT, UR13, 0x3, UPT ;  /* 0x000000030d00788c */ /* 0x000fd2000bf06070 */
[----:B------:R-:W-:Y:S05]  /*1bd0*/  BRA.U !UP0, `(.L_x_92) ;  /* 0x0000000108407547 */ /* 0x000fea000b800000 */
[----:B------:R-:W1:Y:S01]  /*1be0*/  S2R R8, SR_CgaCtaId ;  /* 0x0000000000087919 */ /* 0x000e620000008800 */
[----:B------:R-:W2:Y:S01]  /*1bf0*/  LDCU UR13, c[0x0][0x3ac] ;  /* 0x00007580ff0d77ac */ /* 0x000ea20008000800 */
[----:B0-----:R-:W-:-:S05]  /*1c00*/  MOV R6, 0x400 ;  /* 0x0000040000067802 */ /* 0x001fca0000000f00 */
[----:B------:R-:W-:Y:S02]  /*1c10*/  VIADD R7, R6, 0x10 ;  /* 0x0000001006077836 */ /* 0x000fe40000000000 */
[----:B--2---:R-:W-:Y:S01]  /*1c20*/  IMAD R6, R20, UR13, R3 ;  /* 0x0000000d14067c24 */ /* 0x004fe2000f8e0203 */
[----:B------:R-:W-:Y:S02]  /*1c30*/  IADD3 R3, PT, PT, R3, 0x4, RZ ;  /* 0x0000000403037810 */ /* 0x000fe40007ffe0ff */
        /* <DEDUP_REMOVED lines=10> */
.L_x_92:
[----:B------:R-:W-:Y:S05]  /*1ce0*/  BRA.U !UP1, `(.L_x_91) ;  /* 0x0000000109647547 */ /* 0x000fea000b800000 */
[----:B------:R-:W1:Y:S01]  /*1cf0*/  LDCU UR21, c[0x0][0x3ac] ;  /* 0x00007580ff1577ac */ /* 0x000e620008000800 */
[----:B------:R-:W-:Y:S02]  /*1d00*/  UISETP.NE.AND UP0, UPT, UR19, 0x1, UPT ;  /* 0x000000011300788c */ /* 0x000fe4000bf05270 */
[----:B-1----:R-:W-:-:S07]  /*1d10*/  ULOP3.LUT UP1, URZ, UR21, 0x1, URZ, 0xc0, !UPT ;  /* 0x0000000115ff7892 */ /* 0x002fce000f82c0ff */
        /* <DEDUP_REMOVED lines=10> */
[----:B------:R-:W1:Y:S01]  /*1dc0*/  LDS R8, [R6+0x4] ;  /* 0x0000040006087984 */ /* 0x000e620000000800 */
[----:B0----5:R-:W-:-:S04]  /*1dd0*/  FFMA R7, R18, R7, R25 ;  /* 0x0000000712077223 */ /* 0x021fc80000000019 */
[----:B-1----:R-:W-:-:S07]  /*1de0*/  FFMA R25, R18, R8, R7 ;  /* 0x0000000812197223 */ /* 0x002fce0000000007 */
.L_x_93:
        /* <DEDUP_REMOVED lines=9> */
.L_x_91:
[----:B------:R-:W0:Y:S01]  /*1e80*/  MUFU.RCP R3, R10 ;  /* 0x0000000a00037308 */ /* 0x000e220000001000 */
        /* <DEDUP_REMOVED lines=8> */
[----:B------:R-:W-:Y:S01]  /*1f10*/  MOV R3, R25 ;  /* 0x0000001900037202 */ /* 0x000fe20000000f00 */
[----:B------:R-:W-:Y:S01]  /*1f20*/  IMAD.MOV.U32 R23, RZ, RZ, R10 ;  /* 0x000000ffff177224 */ /* 0x000fe200078e000a */
[----:B------:R-:W-:-:S07]  /*1f30*/  MOV R6, 0x1f50 ;  /* 0x00001f5000067802 */ /* 0x000fce0000000f00 */
[----:B-----5:R-:W-:Y:S05]  /*1f40*/  CALL.REL.NOINC `($__internal_3_$__cuda_sm3x_div_rn_noftz_f32_slowpath) ;  /* 0x0000001000447944 */ /* 0x020fea0003c00000 */
[----:B------:R-:W-:-:S07]  /*1f50*/  MOV R7, R3 ;  /* 0x0000000300077202 */ /* 0x000fce0000000f00 */
.L_x_95:
[----:B------:R-:W-:Y:S05]  /*1f60*/  BSYNC.RECONVERGENT B1 ;  /* 0x0000000000017941 */ /* 0x000fea0003800200 */
.L_x_94:
[----:B------:R-:W2:Y:S01]  /*1f70*/  LDL R3, [R17] ;  /* 0x0000000011037983 */ /* 0x000ea20000100800 */
[----:B------:R-:W0:Y:S01]  /*1f80*/  LDCU UR13, c[0x0][0x3ac] ;  /* 0x00007580ff0d77ac */ /* 0x000e220008000800 */
[----:B------:R-:W-:Y:S02]  /*1f90*/  HFMA2 R8, -RZ, RZ, 0.96630859375, -0.0022525787353515625 ;  /* 0x3bbb989dff087431 */ /* 0x000fe400000001ff */
[----:B------:R-:W-:Y:S01]  /*1fa0*/  FADD R7, -R4, R7 ;  /* 0x0000000704077221 */ /* 0x000fe20000000100 */
[----:B------:R-:W-:Y:S02]  /*1fb0*/  IMAD.MOV.U32 R21, RZ, RZ, 0x437c0000 ;  /* 0x437c0000ff157424 */ /* 0x000fe400078e00ff */
[----:B0-----:R-:W-:-:S05]  /*1fc0*/  IMAD R6, R20, UR13, R15 ;  /* 0x0000000d14067c24 */ /* 0x001fca000f8e020f */
[----:B------:R-:W-:Y:S01]  /*1fd0*/  LEA R19, R6, UR8, 0x2 ;  /* 0x0000000806137c11 */ /* 0x000fe2000f8e10ff */
[----:B------:R-:W-:-:S04]  /*1fe0*/  FFMA.SAT R6, R7, R8, 0.5 ;  /* 0x3f00000007067423 */ /* 0x000fc80000002008 */
[----:B------:R-:W-:Y:S01]  /*1ff0*/  FFMA.RM R6, R6, R21, 12582913 ;  /* 0x4b40000106067423 */ /* 0x000fe20000004015 */
[----:B------:R-:W2:Y:S03]  /*2000*/  LDS R19, [R19] ;  /* 0x0000000013137984 */ /* 0x000ea60000000800 */
[C---:B------:R-:W-:Y:S01]  /*2010*/  FADD R8, R6.reuse, -12583039 ;  /* 0xcb40007f06087421 */ /* 0x040fe20000000000 */
[----:B------:R-:W-:-:S03]  /*2020*/  SHF.L.U32 R6, R6, 0x17, RZ ;  /* 0x0000001706067819 */ /* 0x000fc600000006ff */
[----:B------:R-:W-:-:S04]  /*2030*/  FFMA R8, R7, 1.4426950216293334961, -R8 ;  /* 0x3fb8aa3b07087823 */ /* 0x000fc80000000808 */
[----:B------:R-:W-:-:S04]  /*2040*/  FFMA R8, R7, 1.925963033500011079e-08, R8 ;  /* 0x32a5706007087823 */ /* 0x000fc80000000008 */
[----:B------:R-:W0:Y:S02]  /*2050*/  MUFU.EX2 R7, R8 ;  /* 0x0000000800077308 */ /* 0x000e240000000800 */
[----:B0-----:R-:W-:-:S04]  /*2060*/  FMUL R6, R6, R7 ;  /* 0x0000000706067220 */ /* 0x001fc80000400000 */
[----:B------:R-:W-:Y:S01]  /*2070*/  FADD R9, R9, R6 ;  /* 0x0000000609097221 */ /* 0x000fe20000000000 */
[----:B--2---:R-:W-:-:S05]  /*2080*/  FFMA R22, R6, R19, R3 ;  /* 0x0000001306167223 */ /* 0x004fca0000000003 */
[----:B------:R1:W-:Y:S02]  /*2090*/  STL [R17], R22 ;  /* 0x0000001611007387 */ /* 0x0003e40000100800 */
.L_x_88:
[----:B------:R-:W-:-:S04]  /*20a0*/  IADD3 R20, PT, PT, R20, 0x1, RZ ;  /* 0x0000000114147810 */ /* 0x000fc80007ffe0ff */
[----:B------:R-:W-:-:S13]  /*20b0*/  ISETP.GE.AND P0, PT, R20, R11, PT ;  /* 0x0000000b1400720c */ /* 0x000fda0003f06270 */
[----:B------:R-:W-:Y:S05]  /*20c0*/  @!P0 BRA `(.L_x_96) ;  /* 0xfffffff8001c8947 */ /* 0x000fea000383ffff */
[----:B------:R-:W-:Y:S05]  /*20d0*/  BRA `(.L_x_86) ;  /* 0x0000000800d47947 */ /* 0x000fea0003800000 */
.L_x_87:
[----:B------:R-:W-:Y:S01]  /*20e0*/  ISETP.GT.U32.AND P0, PT, R14, -0x4, PT ;  /* 0xfffffffc0e00780c */ /* 0x000fe20003f04070 */
[----:B------:R-:W-:-:S12]  /*20f0*/  IMAD.MOV.U32 R6, RZ, RZ, RZ ;  /* 0x000000ffff067224 */ /* 0x000fd800078e00ff */
[----:B------:R-:W-:Y:S05]  /*2100*/  @P0 BRA `(.L_x_97) ;  /* 0x00000004008c0947 */ /* 0x000fea0003800000 */
[----:B------:R-:W0:Y:S01]  /*2110*/  LDC R3, c[0x0][0x3ac] ;  /* 0x0000eb00ff037b82 */ /* 0x000e220000000800 */
[----:B------:R-:W-:-:S07]  /*2120*/  MOV R6, RZ ;  /* 0x000000ff00067202 */ /* 0x000fce0000000f00 */
.L_x_102:
[----:B------:R-:W-:Y:S01]  /*2130*/  IADD3 R19, PT, PT, R12, R6, RZ ;  /* 0x000000060c137210 */ /* 0x000fe20007ffe0ff */
[----:B-1----:R-:W1:Y:S03]  /*2140*/  LDCU UR13, c[0x0][0x3ac] ;  /* 0x00007580ff0d77ac */ /* 0x002e660008000800 */
[C---:B------:R-:W-:Y:S01]  /*2150*/  ISETP.GT.AND P0, PT, R19.reuse, UR6, PT ;  /* 0x0000000613007c0c */ /* 0x040fe2000bf04270 */
[C---:B------:R-:W-:Y:S01]  /*2160*/  VIADD R7, R19.reuse, 0x1 ;  /* 0x0000000113077836 */ /* 0x040fe20000000000 */
[C---:B--234-:R-:W-:Y:S02]  /*2170*/  IADD3 R8, PT, PT, R19.reuse, 0x2, RZ ;  /* 0x0000000213087810 */ /* 0x05cfe40007ffe0ff */
[----:B------:R-:W-:Y:S02]  /*2180*/  IADD3 R18, PT, PT, R19, 0x3, RZ ;  /* 0x0000000313127810 */ /* 0x000fe40007ffe0ff */
[----:B------:R-:W-:Y:S01]  /*2190*/  ISETP.GT.AND P1, PT, R7, UR6, PT ;  /* 0x0000000607007c0c */ /* 0x000fe2000bf24270 */
[----:B------:R-:W-:Y:S01]  /*21a0*/  IMAD R7, R6, 0x4, R1 ;  /* 0x0000000406077824 */ /* 0x000fe200078e0201 */
[----:B------:R-:W-:-:S02]  /*21b0*/  ISETP.GT.AND P2, PT, R8, UR6, PT ;  /* 0x0000000608007c0c */ /* 0x000fc4000bf44270 */
[----:B------:R-:W-:-:S03]  /*21c0*/  ISETP.GT.AND P3, PT, R18, UR6, PT ;  /* 0x0000000612007c0c */ /* 0x000fc6000bf64270 */
[----:B------:R-:W-:Y:S10]  /*21d0*/  @P0 BRA `(.L_x_98) ;  /* 0x00000000004c0947 */ /* 0x000ff40003800000 */
[----:B------:R-:W2:Y:S04]  /*21e0*/  LDL R19, [R7] ;  /* 0x0000000007137983 */ /* 0x000ea80000100800 */
[----:B------:R-:W3:Y:S01]  /*21f0*/  LDL R8, [R17] ;  /* 0x0000000011087983 */ /* 0x000ee20000100800 */
[----:B-1----:R-:W-:Y:S02]  /*2200*/  IMAD R18, R6, UR13, R15 ;  /* 0x0000000d06127c24 */ /* 0x002fe4000f8e020f */
[----:B------:R-:W-:Y:S01]  /*2210*/  HFMA2 R20, -RZ, RZ, 0.96630859375, -0.0022525787353515625 ;  /* 0x3bbb989dff147431 */ /* 0x000fe200000001ff */
[----:B------:R-:W-:Y:S02]  /*2220*/  MOV R23, 0x437c0000 ;  /* 0x437c000000177802 */ /* 0x000fe40000000f00 */
[----:B------:R-:W-:-:S06]  /*2230*/  LEA R21, R18, UR8, 0x2 ;  /* 0x0000000812157c11 */ /* 0x000fcc000f8e10ff */
[----:B------:R-:W3:Y:S01]  /*2240*/  LDS R21, [R21] ;  /* 0x0000000015157984 */ /* 0x000ee20000000800 */
[----:B--2---:R-:W-:-:S04]  /*2250*/  FADD R19, -R4, R19 ;  /* 0x0000001304137221 */ /* 0x004fc80000000100 */
[----:B------:R-:W-:-:S04]  /*2260*/  FFMA.SAT R18, R19, R20, 0.5 ;  /* 0x3f00000013127423 */ /* 0x000fc80000002014 */
[----:B------:R-:W-:-:S04]  /*2270*/  FFMA.RM R18, R18, R23, 12582913 ;  /* 0x4b40000112127423 */ /* 0x000fc80000004017 */
[C---:B------:R-:W-:Y:S01]  /*2280*/  FADD R20, R18.reuse, -12583039 ;  /* 0xcb40007f12147421 */ /* 0x040fe20000000000 */
[----:B------:R-:W-:-:S03]  /*2290*/  IMAD.SHL.U32 R18, R18, 0x800000, RZ ;  /* 0x0080000012127824 */ /* 0x000fc600078e00ff */
[----:B------:R-:W-:-:S04]  /*22a0*/  FFMA R20, R19, 1.4426950216293334961, -R20 ;  /* 0x3fb8aa3b13147823 */ /* 0x000fc80000000814 */
[----:B------:R-:W-:-:S04]  /*22b0*/  FFMA R20, R19, 1.925963033500011079e-08, R20 ;  /* 0x32a5706013147823 */ /* 0x000fc80000000014 */
[----:B------:R-:W1:Y:S02]  /*22c0*/  MUFU.EX2 R19, R20 ;  /* 0x0000001400137308 */ /* 0x000e640000000800 */
[----:B-1----:R-:W-:-:S04]  /*22d0*/  FMUL R19, R18, R19 ;  /* 0x0000001312137220 */ /* 0x002fc80000400000 */
[----:B---3--:R-:W-:Y:S01]  /*22e0*/  FFMA R8, R19, R21, R8 ;  /* 0x0000001513087223 */ /* 0x008fe20000000008 */
[----:B------:R-:W-:-:S04]  /*22f0*/  FADD R9, R9, R19 ;  /* 0x0000001309097221 */ /* 0x000fc80000000000 */
[----:B------:R2:W-:Y:S03]  /*2300*/  STL [R17], R8 ;  /* 0x0000000811007387 */ /* 0x0005e60000100800 */
.L_x_98:
[----:B------:R-:W-:Y:S05]  /*2310*/  @P1 BRA `(.L_x_99) ;  /* 0x0000000000501947 */ /* 0x000fea0003800000 */
[----:B------:R-:W3:Y:S04]  /*2320*/  LDL R19, [R7+0x4] ;  /* 0x0000040007137983 */ /* 0x000ee80000100800 */
[----:B--2---:R-:W2:Y:S01]  /*2330*/  LDL R8, [R17] ;  /* 0x0000000011087983 */ /* 0x004ea20000100800 */
[----:B0-----:R-:W-:Y:S02]  /*2340*/  IMAD R18, R6, R3, R3 ;  /* 0x0000000306127224 */ /* 0x001fe400078e0203 */
[----:B------:R-:W-:Y:S02]  /*2350*/  HFMA2 R20, -RZ, RZ, 0.96630859375, -0.0022525787353515625 ;  /* 0x3bbb989dff147431 */ /* 0x000fe400000001ff */
[----:B------:R-:W-:Y:S01]  /*2360*/  IMAD.MOV.U32 R23, RZ, RZ, 0x437c0000 ;  /* 0x437c0000ff177424 */ /* 0x000fe200078e00ff */
[----:B------:R-:W-:-:S04]  /*2370*/  IADD3 R18, PT, PT, R18, R15, RZ ;  /* 0x0000000f12127210 */ /* 0x000fc80007ffe0ff */
[----:B------:R-:W-:-:S06]  /*2380*/  LEA R21, R18, UR8, 0x2 ;  /* 0x0000000812157c11 */ /* 0x000fcc000f8e10ff */
[----:B------:R-:W2:Y:S01]  /*2390*/  LDS R21, [R21] ;  /* 0x0000000015157984 */ /* 0x000ea20000000800 */
[----:B---3--:R-:W-:-:S04]  /*23a0*/  FADD R19, -R4, R19 ;  /* 0x0000001304137221 */ /* 0x008fc80000000100 */
[----:B------:R-:W-:-:S04]  /*23b0*/  FFMA.SAT R18, R19, R20, 0.5 ;  /* 0x3f00000013127423 */ /* 0x000fc80000002014 */
[----:B------:R-:W-:-:S04]  /*23c0*/  FFMA.RM R18, R18, R23, 12582913 ;  /* 0x4b40000112127423 */ /* 0x000fc80000004017 */
[C---:B------:R-:W-:Y:S01]  /*23d0*/  FADD R20, R18.reuse, -12583039 ;  /* 0xcb40007f12147421 */ /* 0x040fe20000000000 */
[----:B------:R-:W-:-:S03]  /*23e0*/  SHF.L.U32 R18, R18, 0x17, RZ ;  /* 0x0000001712127819 */ /* 0x000fc600000006ff */
[----:B------:R-:W-:-:S04]  /*23f0*/  FFMA R20, R19, 1.4426950216293334961, -R20 ;  /* 0x3fb8aa3b13147823 */ /* 0x000fc80000000814 */
[----:B------:R-:W-:-:S04]  /*2400*/  FFMA R20, R19, 1.925963033500011079e-08, R20 ;  /* 0x32a5706013147823 */ /* 0x000fc80000000014 */
[----:B------:R-:W0:Y:S02]  /*2410*/  MUFU.EX2 R19, R20 ;  /* 0x0000001400137308 */ /* 0x000e240000000800 */
[----:B0-----:R-:W-:-:S04]  /*2420*/  FMUL R19, R18, R19 ;  /* 0x0000001312137220 */ /* 0x001fc80000400000 */
[----:B--2---:R-:W-:Y:S01]  /*2430*/  FFMA R8, R19, R21, R8 ;  /* 0x0000001513087223 */ /* 0x004fe20000000008 */
[----:B------:R-:W-:-:S04]  /*2440*/  FADD R9, R9, R19 ;  /* 0x0000001309097221 */ /* 0x000fc80000000000 */
[----:B------:R3:W-:Y:S03]  /*2450*/  STL [R17], R8 ;  /* 0x0000000811007387 */ /* 0x0007e60000100800 */
.L_x_99:
[----:B------:R-:W-:Y:S05]  /*2460*/  @P2 BRA `(.L_x_100) ;  /* 0x0000000000502947 */ /* 0x000fea0003800000 */
[----:B------:R-:W4:Y:S04]  /*2470*/  LDL R19, [R7+0x8] ;  /* 0x0000080007137983 */ /* 0x000f280000100800 */
[----:B--23--:R-:W2:Y:S01]  /*2480*/  LDL R8, [R17] ;  /* 0x0000000011087983 */ /* 0x00cea20000100800 */
[----:B------:R-:W-:Y:S01]  /*2490*/  IADD3 R18, PT, PT, R6, 0x2, RZ ;  /* 0x0000000206127810 */ /* 0x000fe20007ffe0ff */
[----:B------:R-:W-:Y:S01]  /*24a0*/  IMAD.MOV.U32 R20, RZ, RZ, 0x3bbb989d ;  /* 0x3bbb989dff147424 */ /* 0x000fe200078e00ff */
[----:B------:R-:W-:-:S03]  /*24b0*/  MOV R23, 0x437c0000 ;  /* 0x437c000000177802 */ /* 0x000fc60000000f00 */
[----:B-1----:R-:W-:-:S05]  /*24c0*/  IMAD R18, R18, UR13, R15 ;  /* 0x0000000d12127c24 */ /* 0x002fca000f8e020f */
[----:B------:R-:W-:-:S06]  /*24d0*/  LEA R21, R18, UR8, 0x2 ;  /* 0x0000000812157c11 */ /* 0x000fcc000f8e10ff */
[----:B------:R-:W2:Y:S01]  /*24e0*/  LDS R21, [R21] ;  /* 0x0000000015157984 */ /* 0x000ea20000000800 */
[----:B----4-:R-:W-:-:S04]  /*24f0*/  FADD R19, -R4, R19 ;  /* 0x0000001304137221 */ /* 0x010fc80000000100 */
[----:B------:R-:W-:-:S04]  /*2500*/  FFMA.SAT R18, R19, R20, 0.5 ;  /* 0x3f00000013127423 */ /* 0x000fc80000002014 */
[----:B------:R-:W-:-:S04]  /*2510*/  FFMA.RM R18, R18, R23, 12582913 ;  /* 0x4b40000112127423 */ /* 0x000fc80000004017 */
[C---:B------:R-:W-:Y:S01]  /*2520*/  FADD R20, R18.reuse, -12583039 ;  /* 0xcb40007f12147421 */ /* 0x040fe20000000000 */
[----:B------:R-:W-:-:S03]  /*2530*/  SHF.L.U32 R18, R18, 0x17, RZ ;  /* 0x0000001712127819 */ /* 0x000fc600000006ff */
[----:B------:R-:W-:-:S04]  /*2540*/  FFMA R20, R19, 1.4426950216293334961, -R20 ;  /* 0x3fb8aa3b13147823 */ /* 0x000fc80000000814 */
[----:B------:R-:W-:-:S04]  /*2550*/  FFMA R20, R19, 1.925963033500011079e-08, R20 ;  /* 0x32a5706013147823 */ /* 0x000fc80000000014 */
[----:B------:R-:W1:Y:S02]  /*2560*/  MUFU.EX2 R19, R20 ;  /* 0x0000001400137308 */ /* 0x000e640000000800 */
[----:B-1----:R-:W-:-:S04]  /*2570*/  FMUL R19, R18, R19 ;  /* 0x0000001312137220 */ /* 0x002fc80000400000 */
[----:B--2---:R-:W-:Y:S01]  /*2580*/  FFMA R8, R19, R21, R8 ;  /* 0x0000001513087223 */ /* 0x004fe20000000008 */
[----:B------:R-:W-:-:S04]  /*2590*/  FADD R9, R9, R19 ;  /* 0x0000001309097221 */ /* 0x000fc80000000000 */
[----:B------:R4:W-:Y:S03]  /*25a0*/  STL [R17], R8 ;  /* 0x0000000811007387 */ /* 0x0009e60000100800 */
.L_x_100:
[----:B------:R-:W-:Y:S05]  /*25b0*/  @P3 BRA `(.L_x_101) ;  /* 0x0000000000503947 */ /* 0x000fea0003800000 */
[----:B------:R-:W5:Y:S04]  /*25c0*/  LDL R7, [R7+0xc] ;  /* 0x00000c0007077983 */ /* 0x000f680000100800 */
[----:B--234-:R-:W2:Y:S01]  /*25d0*/  LDL R8, [R17] ;  /* 0x0000000011087983 */ /* 0x01cea20000100800 */
[----:B------:R-:W-:Y:S02]  /*25e0*/  VIADD R18, R6, 0x3 ;  /* 0x0000000306127836 */ /* 0x000fe40000000000 */
[----:B------:R-:W-:Y:S01]  /*25f0*/  HFMA2 R21, -RZ, RZ, 0.96630859375, -0.0022525787353515625 ;  /* 0x3bbb989dff157431 */ /* 0x000fe200000001ff */
[----:B------:R-:W-:Y:S01]  /*2600*/  MOV R22, 0x437c0000 ;  /* 0x437c000000167802 */ /* 0x000fe20000000f00 */
[----:B-1----:R-:W-:-:S05]  /*2610*/  IMAD R19, R18, UR13, R15 ;  /* 0x0000000d12137c24 */ /* 0x002fca000f8e020f */
[----:B------:R-:W-:-:S06]  /*2620*/  LEA R20, R19, UR8, 0x2 ;  /* 0x0000000813147c11 */ /* 0x000fcc000f8e10ff */
[----:B------:R-:W2:Y:S01]  /*2630*/  LDS R20, [R20] ;  /* 0x0000000014147984 */ /* 0x000ea20000000800 */
[----:B-----5:R-:W-:-:S04]  /*2640*/  FADD R18, -R4, R7 ;  /* 0x0000000704127221 */ /* 0x020fc80000000100 */
        /* <DEDUP_REMOVED lines=8> */
[----:B--2---:R-:W-:Y:S01]  /*26d0*/  FFMA R8, R19, R20, R8 ;  /* 0x0000001413087223 */ /* 0x004fe20000000008 */
[----:B------:R-:W-:-:S04]  /*26e0*/  FADD R9, R9, R19 ;  /* 0x0000001309097221 */ /* 0x000fc80000000000 */
[----:B------:R1:W-:Y:S03]  /*26f0*/  STL [R17], R8 ;  /* 0x0000000811007387 */ /* 0x0003e60000100800 */
.L_x_101:
[----:B------:R-:W-:-:S04]  /*2700*/  IADD3 R6, PT, PT, R6, 0x4, RZ ;  /* 0x0000000406067810 */ /* 0x000fc80007ffe0ff */
[----:B------:R-:W-:-:S13]  /*2710*/  ISETP.NE.AND P0, PT, R6, R16, PT ;  /* 0x000000100600720c */ /* 0x000fda0003f05270 */
[----:B------:R-:W-:Y:S05]  /*2720*/  @P0 BRA `(.L_x_102) ;  /* 0xfffffff800800947 */ /* 0x000fea000383ffff */
[----:B------:R-:W-:-:S07]  /*2730*/  MOV R6, R16 ;  /* 0x0000001000067202 */ /* 0x000fce0000000f00 */
.L_x_97:
[----:B------:R-:W-:-:S13]  /*2740*/  ISETP.NE.AND P0, PT, R13, RZ, PT ;  /* 0x000000ff0d00720c */ /* 0x000fda0003f05270 */
[----:B------:R-:W-:Y:S05]  /*2750*/  @!P0 BRA `(.L_x_86) ;  /* 0x0000000400348947 */ /* 0x000fea0003800000 */
[----:B0-----:R-:W-:Y:S01]  /*2760*/  IMAD.IADD R3, R12, 0x1, R6 ;  /* 0x000000010c037824 */ /* 0x001fe200078e0206 */
[----:B------:R-:W-:-:S04]  /*2770*/  ISETP.NE.AND P1, PT, R13, 0x1, PT ;  /* 0x000000010d00780c */ /* 0x000fc80003f25270 */
[----:B------:R-:W-:-:S13]  /*2780*/  ISETP.GT.AND P0, PT, R3, UR6, PT ;  /* 0x0000000603007c0c */ /* 0x000fda000bf04270 */
[----:B------:R-:W-:Y:S05]  /*2790*/  @P0 BRA `(.L_x_103) ;  /* 0x0000000000540947 */ /* 0x000fea0003800000 */
[C---:B-1234-:R-:W-:Y:S01]  /*27a0*/  LEA R8, R6.reuse, R1, 0x2 ;  /* 0x0000000106087211 */ /* 0x05efe200078e10ff */
[----:B------:R-:W2:Y:S01]  /*27b0*/  LDL R7, [R17] ;  /* 0x0000000011077983 */ /* 0x000ea20000100800 */
[----:B------:R-:W0:Y:S03]  /*27c0*/  LDCU UR13, c[0x0][0x3ac] ;  /* 0x00007580ff0d77ac */ /* 0x000e260008000800 */
[----:B------:R-:W3:Y:S01]  /*27d0*/  LDL R19, [R8] ;  /* 0x0000000008137983 */ /* 0x000ee20000100800 */
[----:B------:R-:W-:Y:S02]  /*27e0*/  HFMA2 R22, -RZ, RZ, 0.96630859375, -0.0022525787353515625 ;  /* 0x3bbb989dff167431 */ /* 0x000fe400000001ff */
[----:B------:R-:W-:Y:S02]  /*27f0*/  IMAD.MOV.U32 R21, RZ, RZ, 0x437c0000 ;  /* 0x437c0000ff157424 */ /* 0x000fe400078e00ff */
[----:B0-----:R-:W-:-:S05]  /*2800*/  IMAD R18, R6, UR13, R15 ;  /* 0x0000000d06127c24 */ /* 0x001fca000f8e020f */
[----:B------:R-:W-:-:S06]  /*2810*/  LEA R20, R18, UR8, 0x2 ;  /* 0x0000000812147c11 */ /* 0x000fcc000f8e10ff */
[----:B------:R-:W2:Y:S01]  /*2820*/  LDS R20, [R20] ;  /* 0x0000000014147984 */ /* 0x000ea20000000800 */
[----:B---3--:R-:W-:-:S04]  /*2830*/  FADD R19, -R4, R19 ;  /* 0x0000001304137221 */ /* 0x008fc80000000100 */
[----:B------:R-:W-:-:S04]  /*2840*/  FFMA.SAT R18, R19, R22, 0.5 ;  /* 0x3f00000013127423 */ /* 0x000fc80000002016 */
[----:B------:R-:W-:-:S04]  /*2850*/  FFMA.RM R18, R18, R21, 12582913 ;  /* 0x4b40000112127423 */ /* 0x000fc80000004015 */
[----:B------:R-:W-:-:S04]  /*2860*/  FADD R8, R18, -12583039 ;  /* 0xcb40007f12087421 */ /* 0x000fc80000000000 */
[----:B------:R-:W-:-:S04]  /*2870*/  FFMA R8, R19, 1.4426950216293334961, -R8 ;  /* 0x3fb8aa3b13087823 */ /* 0x000fc80000000808 */
[----:B------:R-:W-:-:S04]  /*2880*/  FFMA R8, R19, 1.925963033500011079e-08, R8 ;  /* 0x32a5706013087823 */ /* 0x000fc80000000008 */
[----:B------:R-:W0:Y:S01]  /*2890*/  MUFU.EX2 R19, R8 ;  /* 0x0000000800137308 */ /* 0x000e220000000800 */
[----:B------:R-:W-:-:S05]  /*28a0*/  SHF.L.U32 R18, R18, 0x17, RZ ;  /* 0x0000001712127819 */ /* 0x000fca00000006ff */
[----:B0-----:R-:W-:-:S04]  /*28b0*/  FMUL R18, R18, R19 ;  /* 0x0000001312127220 */ /* 0x001fc80000400000 */
[----:B--2---:R-:W-:-:S05]  /*28c0*/  FFMA R22, R18, R20, R7 ;  /* 0x0000001412167223 */ /* 0x004fca0000000007 */
[----:B------:R0:W-:Y:S01]  /*28d0*/  STL [R17], R22 ;  /* 0x0000001611007387 */ /* 0x0001e20000100800 */
[----:B------:R-:W-:-:S07]  /*28e0*/  FADD R9, R9, R18 ;  /* 0x0000001209097221 */ /* 0x000fce0000000000 */
.L_x_103:
[----:B------:R-:W-:Y:S05]  /*28f0*/  @!P1 BRA `(.L_x_86) ;  /* 0x0000000000cc9947 */ /* 0x000fea0003800000 */
[C---:B------:R-:W-:Y:S01]  /*2900*/  IADD3 R7, PT, PT, R3.reuse, 0x2, RZ ;  /* 0x0000000203077810 */ /* 0x040fe20007ffe0ff */
[----:B------:R-:W-:-:S03]  /*2910*/  VIADD R3, R3, 0x1 ;  /* 0x0000000103037836 */ /* 0x000fc60000000000 */
[----:B------:R-:W-:Y:S02]  /*2920*/  ISETP.GT.AND P0, PT, R7, UR6, PT ;  /* 0x0000000607007c0c */ /* 0x000fe4000bf04270 */
[----:B------:R-:W-:Y:S02]  /*2930*/  ISETP.GT.AND P1, PT, R3, UR6, PT ;  /* 0x0000000603007c0c */ /* 0x000fe4000bf24270 */
[----:B------:R-:W-:-:S11]  /*2940*/  ISETP.EQ.OR P0, PT, R13, 0x2, P0 ;  /* 0x000000020d00780c */ /* 0x000fd60000702670 */
[----:B------:R-:W-:Y:S05]  /*2950*/  @P1 BRA `(.L_x_104) ;  /* 0x0000000000581947 */ /* 0x000fea0003800000 */
[C---:B------:R-:W-:Y:S01]  /*2960*/  LEA R18, R6.reuse, R1, 0x2 ;  /* 0x0000000106127211 */ /* 0x040fe200078e10ff */
[----:B------:R-:W5:Y:S01]  /*2970*/  LDL R3, [R17] ;  /* 0x0000000011037983 */ /* 0x000f620000100800 */
[----:B------:R-:W1:Y:S03]  /*2980*/  LDC R19, c[0x0][0x3ac] ;  /* 0x0000eb00ff137b82 */ /* 0x000e660000000800 */
[----:B------:R-:W5:Y:S01]  /*2990*/  LDL R7, [R18+0x4] ;  /* 0x0000040012077983 */ /* 0x000f620000100800 */
[----:B------:R-:W-:Y:S01]  /*29a0*/  IMAD.MOV.U32 R20, RZ, RZ, 0x3bbb989d ;  /* 0x3bbb989dff147424 */ /* 0x000fe200078e00ff */
[----:B------:R-:W-:Y:S01]  /*29b0*/  MOV R21, 0x437c0000 ;  /* 0x437c000000157802 */ /* 0x000fe20000000f00 */
[----:B-1234-:R-:W-:-:S05]  /*29c0*/  IMAD R8, R6, R19, R19 ;  /* 0x0000001306087224 */ /* 0x01efca00078e0213 */
[----:B------:R-:W-:-:S04]  /*29d0*/  IADD3 R8, PT, PT, R8, R15, RZ ;  /* 0x0000000f08087210 */ /* 0x000fc80007ffe0ff */
[----:B------:R-:W-:-:S06]  /*29e0*/  LEA R19, R8, UR8, 0x2 ;  /* 0x0000000808137c11 */ /* 0x000fcc000f8e10ff */
[----:B------:R-:W1:Y:S01]  /*29f0*/  LDS R19, [R19] ;  /* 0x0000000013137984 */ /* 0x000e620000000800 */
[----:B-----5:R-:W-:-:S04]  /*2a00*/  FADD R7, -R4, R7 ;  /* 0x0000000704077221 */ /* 0x020fc80000000100 */
[----:B------:R-:W-:-:S04]  /*2a10*/  FFMA.SAT R8, R7, R20, 0.5 ;  /* 0x3f00000007087423 */ /* 0x000fc80000002014 */
[----:B------:R-:W-:-:S04]  /*2a20*/  FFMA.RM R8, R8, R21, 12582913 ;  /* 0x4b40000108087423 */ /* 0x000fc80000004015 */
[----:B------:R-:W-:-:S04]  /*2a30*/  FADD R18, R8, -12583039 ;  /* 0xcb40007f08127421 */ /* 0x000fc80000000000 */
[----:B------:R-:W-:-:S04]  /*2a40*/  FFMA R18, R7, 1.4426950216293334961, -R18 ;  /* 0x3fb8aa3b07127823 */ /* 0x000fc80000000812 */
[----:B------:R-:W-:-:S04]  /*2a50*/  FFMA R18, R7, 1.925963033500011079e-08, R18 ;  /* 0x32a5706007127823 */ /* 0x000fc80000000012 */
[----:B------:R-:W2:Y:S01]  /*2a60*/  MUFU.EX2 R7, R18 ;  /* 0x0000001200077308 */ /* 0x000ea20000000800 */
[----:B------:R-:W-:-:S05]  /*2a70*/  SHF.L.U32 R8, R8, 0x17, RZ ;  /* 0x0000001708087819 */ /* 0x000fca00000006ff */
[----:B--2---:R-:W-:-:S04]  /*2a80*/  FMUL R8, R8, R7 ;  /* 0x0000000708087220 */ /* 0x004fc80000400000 */
[----:B-1----:R-:W-:-:S05]  /*2a90*/  FFMA R20, R8, R19, R3 ;  /* 0x0000001308147223 */ /* 0x002fca0000000003 */
[----:B------:R1:W-:Y:S01]  /*2aa0*/  STL [R17], R20 ;  /* 0x0000001411007387 */ /* 0x0003e20000100800 */
[----:B------:R-:W-:-:S07]  /*2ab0*/  FADD R9, R9, R8 ;  /* 0x0000000809097221 */ /* 0x000fce0000000000 */
.L_x_104:
[----:B------:R-:W-:Y:S05]  /*2ac0*/  @P0 BRA `(.L_x_86) ;  /* 0x0000000000580947 */ /* 0x000fea0003800000 */
[C---:B-1234-:R-:W-:Y:S01]  /*2ad0*/  IMAD R8, R6.reuse, 0x4, R1 ;  /* 0x0000000406087824 */ /* 0x05efe200078e0201 */
[----:B------:R-:W2:Y:S01]  /*2ae0*/  LDL R3, [R17] ;  /* 0x0000000011037983 */ /* 0x000ea20000100800 */
[----:B------:R-:W1:Y:S03]  /*2af0*/  LDCU UR13, c[0x0][0x3ac] ;  /* 0x00007580ff0d77ac */ /* 0x000e660008000800 */
[----:B------:R-:W3:Y:S01]  /*2b00*/  LDL R7, [R8+0x8] ;  /* 0x0000080008077983 */ /* 0x000ee20000100800 */
[----:B------:R-:W-:Y:S01]  /*2b10*/  IADD3 R6, PT, PT, R6, 0x2, RZ ;  /* 0x0000000206067810 */ /* 0x000fe20007ffe0ff */
[----:B------:R-:W-:Y:S02]  /*2b20*/  HFMA2 R20, -RZ, RZ, 0.96630859375, -0.0022525787353515625 ;  /* 0x3bbb989dff147431 */ /* 0x000fe400000001ff */
[----:B------:R-:W-:Y:S02]  /*2b30*/  IMAD.MOV.U32 R19, RZ, RZ, 0x437c0000 ;  /* 0x437c0000ff137424 */ /* 0x000fe400078e00ff */
[----:B-1----:R-:W-:-:S05]  /*2b40*/  IMAD R6, R6, UR13, R15 ;  /* 0x0000000d06067c24 */ /* 0x002fca000f8e020f */
        /* <DEDUP_REMOVED lines=8> */
[----:B------:R-:W1:Y:S01]  /*2bd0*/  MUFU.EX2 R7, R8 ;  /* 0x0000000800077308 */ /* 0x000e620000000800 */
[----:B------:R-:W-:-:S05]  /*2be0*/  SHF.L.U32 R6, R6, 0x17, RZ ;  /* 0x0000001706067819 */ /* 0x000fca00000006ff */
[----:B-1----:R-:W-:-:S04]  /*2bf0*/  FMUL R6, R6, R7 ;  /* 0x0000000706067220 */ /* 0x002fc80000400000 */
[----:B--2---:R-:W-:-:S05]  /*2c00*/  FFMA R20, R6, R18, R3 ;  /* 0x0000001206147223 */ /* 0x004fca0000000003 */
[----:B------:R1:W-:Y:S01]  /*2c10*/  STL [R17], R20 ;  /* 0x0000001411007387 */ /* 0x0003e20000100800 */
[----:B------:R-:W-:-:S07]  /*2c20*/  FADD R9, R9, R6 ;  /* 0x0000000609097221 */ /* 0x000fce0000000000 */
.L_x_86:
[----:B-1----:R-:W1:Y:S01]  /*2c30*/  LDCU UR13, c[0x0][0x3ac] ;  /* 0x00007580ff0d77ac */ /* 0x002e620008000800 */
[----:B------:R-:W-:-:S04]  /*2c40*/  IADD3 R15, PT, PT, R15, UR16, RZ ;  /* 0x000000100f0f7c10 */ /* 0x000fc8000fffe0ff */
[----:B-1----:R-:W-:-:S13]  /*2c50*/  ISETP.GE.AND P0, PT, R15, UR13, PT ;  /* 0x0000000d0f007c0c */ /* 0x002fda000bf06270 */
[----:B------:R-:W-:Y:S05]  /*2c60*/  @!P0 BRA `(.L_x_105) ;  /* 0xffffffec00048947 */ /* 0x000fea000383ffff */
.L_x_85:
[----:B------:R-:W-:Y:S05]  /*2c70*/  BSYNC.RECONVERGENT B0 ;  /* 0x0000000000007941 */ /* 0x000fea0003800200 */
.L_x_84:
[----:B------:R-:W-:Y:S01]  /*2c80*/  UIADD3 UR4, UPT, UPT, UR4, 0x1, URZ ;  /* 0x0000000104047890 */ /* 0x000fe2000fffe0ff */
[----:B------:R-:W-:Y:S05]  /*2c90*/  BAR.SYNC.DEFER_BLOCKING 0x0 ;  /* 0x0000000000007b1d */ /* 0x000fea0000010000 */
[----:B------:R-:W-:-:S13]  /*2ca0*/  ISETP.NE.AND P0, PT, R0, UR4, PT ;  /* 0x0000000400007c0c */ /* 0x000fda000bf05270 */
[----:B------:R-:W-:Y:S05]  /*2cb0*/  @P0 BRA `(.L_x_80) ;  /* 0xffffffe400ec0947 */ /* 0x000fea000383ffff */
.L_x_78:
[----:B------:R-:W0:Y:S02]  /*2cc0*/  LDCU UR13, c[0x0][0x3ac] ;  /* 0x00007580ff0d77ac */ /* 0x000e240008000800 */
[----:B0-----:R-:W-:-:S13]  /*2cd0*/  ISETP.GE.AND P0, PT, R5, UR13, PT ;  /* 0x0000000d05007c0c */ /* 0x001fda000bf06270 */
[----:B------:R-:W-:Y:S05]  /*2ce0*/  @P0 EXIT ;  /* 0x000000000000094d */ /* 0x000fea0003800000 */
[----:B------:R-:W0:Y:S01]  /*2cf0*/  LDC.64 R10, c[0x0][0x380] ;  /* 0x0000e000ff0a7b82 */ /* 0x000e220000000a00 */
[----:B------:R-:W1:Y:S01]  /*2d00*/  LDCU UR4, c[0x0][0x3a4] ;  /* 0x00007480ff0477ac */ /* 0x000e620008000800 */
[----:B------:R-:W2:Y:S01]  /*2d10*/  LDCU UR8, c[0x0][0x3a8] ;  /* 0x00007500ff0877ac */ /* 0x000ea20008000800 */
[----:B------:R-:W0:Y:S01]  /*2d20*/  LDCU UR9, c[0x0][0x360] ;  /* 0x00006c00ff0977ac */ /* 0x000e220008000800 */
[----:B------:R-:W0:Y:S01]  /*2d30*/  LDCU UR10, c[0x0][0x3ac] ;  /* 0x00007580ff0a77ac */ /* 0x000e220008000800 */
[----:B-1----:R-:W-:-:S04]  /*2d40*/  UIMAD UR4, UR5, UR4, UR7 ;  /* 0x00000004050472a4 */ /* 0x002fc8000f8e0207 */
[----:B--2---:R-:W-:-:S12]  /*2d50*/  UIMAD UR4, UR4, UR8, UR6 ;  /* 0x00000008040472a4 */ /* 0x004fd8000f8e0206 */
.L_x_108:
[----:B------:R-:W-:-:S06]  /*2d60*/  IMAD R3, R5, 0x4, R2 ;  /* 0x0000000405037824 */ /* 0x000fcc00078e0202 */
[----:B------:R-:W2:Y:S01]  /*2d70*/  LDL R3, [R3] ;  /* 0x0000000003037983 */ /* 0x000ea20000100800 */
[----:B-1----:R-:W1:Y:S01]  /*2d80*/  MUFU.RCP R0, R9 ;  /* 0x0000000900007308 */ /* 0x002e620000001000 */
[----:B------:R-:W-:Y:S01]  /*2d90*/  BSSY.RECONVERGENT B0, `(.L_x_106) ;  /* 0x000000c000007945 */ /* 0x000fe20003800200 */
[----:B-1----:R-:W-:-:S04]  /*2da0*/  FFMA R7, R0, -R9, 1 ;  /* 0x3f80000000077423 */ /* 0x002fc80000000809 */
[----:B------:R-:W-:Y:S02]  /*2db0*/  FFMA R0, R0, R7, R0 ;  /* 0x0000000700007223 */ /* 0x000fe40000000000 */
[----:B--2---:R-:W1:Y:S02]  /*2dc0*/  FCHK P0, R3, R9 ;  /* 0x0000000903007302 */ /* 0x004e640000000000 */
[----:B------:R-:W-:-:S04]  /*2dd0*/  FFMA R4, R3, R0, RZ ;  /* 0x0000000003047223 */ /* 0x000fc800000000ff */
[----:B------:R-:W-:-:S04]  /*2de0*/  FFMA R7, R4, -R9, R3 ;  /* 0x8000000904077223 */ /* 0x000fc80000000003 */
[----:B------:R-:W-:Y:S01]  /*2df0*/  FFMA R13, R0, R7, R4 ;  /* 0x00000007000d7223 */ /* 0x000fe20000000004 */
[----:B-1----:R-:W-:Y:S06]  /*2e00*/  @!P0 BRA `(.L_x_107) ;  /* 0x0000000000108947 */ /* 0x002fec0003800000 */
[----:B------:R-:W-:Y:S02]  /*2e10*/  MOV R23, R9 ;  /* 0x0000000900177202 */ /* 0x000fe40000000f00 */
[----:B------:R-:W-:-:S07]  /*2e20*/  MOV R6, 0x2e40 ;  /* 0x00002e4000067802 */ /* 0x000fce0000000f00 */
[----:B0--345:R-:W-:Y:S05]  /*2e30*/  CALL.REL.NOINC `($__internal_3_$__cuda_sm3x_div_rn_noftz_f32_slowpath) ;  /* 0x0000000000887944 */ /* 0x039fea0003c00000 */
[----:B------:R-:W-:-:S07]  /*2e40*/  MOV R13, R3 ;  /* 0x00000003000d7202 */ /* 0x000fce0000000f00 */
.L_x_107:
[----:B0-----:R-:W-:Y:S05]  /*2e50*/  BSYNC.RECONVERGENT B0 ;  /* 0x0000000000007941 */ /* 0x001fea0003800200 */
.L_x_106:
[----:B------:R-:W-:-:S04]  /*2e60*/  IMAD.U32 R0, RZ, RZ, UR10 ;  /* 0x0000000aff007e24 */ /* 0x000fc8000f8e00ff */
[----:B------:R-:W-:Y:S01]  /*2e70*/  IMAD R7, R0, UR4, R5 ;  /* 0x0000000400077c24 */ /* 0x000fe2000f8e0205 */
[----:B------:R-:W-:-:S03]  /*2e80*/  IADD3 R5, PT, PT, R5, UR9, RZ ;  /* 0x0000000905057c10 */ /* 0x000fc6000fffe0ff */
[----:B------:R-:W-:Y:S01]  /*2e90*/  IMAD.WIDE R6, R7, 0x4, R10 ;  /* 0x0000000407067825 */ /* 0x000fe200078e020a */
[----:B------:R-:W-:-:S04]  /*2ea0*/  ISETP.GE.AND P0, PT, R5, UR10, PT ;  /* 0x0000000a05007c0c */ /* 0x000fc8000bf06270 */
[----:B------:R1:W-:Y:S09]  /*2eb0*/  STG.E desc[UR14][R6.64], R13 ;  /* 0x0000000d06007986 */ /* 0x0003f2000c10190e */
[----:B------:R-:W-:Y:S05]  /*2ec0*/  @!P0 BRA `(.L_x_108) ;  /* 0xfffffffc00a48947 */ /* 0x000fea000383ffff */
[----:B------:R-:W-:Y:S05]  /*2ed0*/  EXIT ;  /* 0x000000000000794d */ /* 0x000fea0003800000 */
        .weak           $__internal_2_$__cuda_sm20_sqrt_rn_f32_slowpath
        .type           $__internal_2_$__cuda_sm20_sqrt_rn_f32_slowpath,@function
        .size           $__internal_2_$__cuda_sm20_sqrt_rn_f32_slowpath,($__internal_3_$__cuda_sm3x_div_rn_noftz_f32_slowpath - $__internal_2_$__cuda_sm20_sqrt_rn_f32_slowpath)
$__internal_2_$__cuda_sm20_sqrt_rn_f32_slowpath:
[----:B------:R-:W-:-:S13]  /*2ee0*/  LOP3.LUT P0, RZ, R3, 0x7fffffff, RZ, 0xc0, !PT ;  /* 0x7fffffff03ff7812 */ /* 0x000fda000780c0ff */
[----:B------:R-:W-:Y:S01]  /*2ef0*/  @!P0 MOV R6, R3 ;  /* 0x0000000300068202 */ /* 0x000fe20000000f00 */
[----:B------:R-:W-:Y:S06]  /*2f00*/  @!P0 BRA `(.L_x_109) ;  /* 0x0000000000448947 */ /* 0x000fec0003800000 */
[----:B------:R-:W-:-:S13]  /*2f10*/  FSETP.GEU.FTZ.AND P0, PT, R3, RZ, PT ;  /* 0x000000ff0300720b */ /* 0x000fda0003f1e000 */
[----:B------:R-:W-:Y:S01]  /*2f20*/  @!P0 IMAD.MOV.U32 R6, RZ, RZ, 0x7fffffff ;  /* 0x7fffffffff068424 */ /* 0x000fe200078e00ff */
[----:B------:R-:W-:Y:S06]  /*2f30*/  @!P0 BRA `(.L_x_109) ;  /* 0x0000000000388947 */ /* 0x000fec0003800000 */
[----:B------:R-:W-:-:S13]  /*2f40*/  FSETP.GTU.FTZ.AND P0, PT, |R3|, +INF , PT ;  /* 0x7f8000000300780b */ /* 0x000fda0003f1c200 */
[----:B------:R-:W-:Y:S01]  /*2f50*/  @P0 FADD.FTZ R6, R3, 1 ;  /* 0x3f80000003060421 */ /* 0x000fe20000010000 */
[----:B------:R-:W-:Y:S06]  /*2f60*/  @P0 BRA `(.L_x_109) ;  /* 0x00000000002c0947 */ /* 0x000fec0003800000 */
[----:B------:R-:W-:-:S13]  /*2f70*/  FSETP.NEU.FTZ.AND P0, PT, |R3|, +INF , PT ;  /* 0x7f8000000300780b */ /* 0x000fda0003f1d200 */
[----:B------:R-:W-:Y:S01]  /*2f80*/  @!P0 MOV R6, R3 ;  /* 0x0000000300068202 */ /* 0x000fe20000000f00 */
[----:B------:R-:W-:Y:S06]  /*2f90*/  @!P0 BRA `(.L_x_109) ;  /* 0x0000000000208947 */ /* 0x000fec0003800000 */
[----:B------:R-:W-:-:S04]  /*2fa0*/  FFMA R3, R3, 1.84467440737095516160e+19, RZ ;  /* 0x5f80000003037823 */ /* 0x000fc800000000ff */
[----:B------:R-:W0:Y:S02]  /*2fb0*/  MUFU.RSQ R6, R3 ;  /* 0x0000000300067308 */ /* 0x000e240000001400 */
[----:B0-----:R-:W-:Y:S01]  /*2fc0*/  FMUL.FTZ R8, R3, R6 ;  /* 0x0000000603087220 */ /* 0x001fe20000410000 */
[----:B------:R-:W-:-:S03]  /*2fd0*/  FMUL.FTZ R6, R6, 0.5 ;  /* 0x3f00000006067820 */ /* 0x000fc60000410000 */
[----:B------:R-:W-:-:S04]  /*2fe0*/  FADD.FTZ R7, -R8, -RZ ;  /* 0x800000ff08077221 */ /* 0x000fc80000010100 */
[----:B------:R-:W-:-:S04]  /*2ff0*/  FFMA R7, R8, R7, R3 ;  /* 0x0000000708077223 */ /* 0x000fc80000000003 */
[----:B------:R-:W-:-:S04]  /*3000*/  FFMA R6, R7, R6, R8 ;  /* 0x0000000607067223 */ /* 0x000fc80000000008 */
[----:B------:R-:W-:-:S07]  /*3010*/  FMUL.FTZ R6, R6, 2.3283064365386962891e-10 ;  /* 0x2f80000006067820 */ /* 0x000fce0000410000 */
.L_x_109:
[----:B------:R-:W-:Y:S01]  /*3020*/  HFMA2 R7, -RZ, RZ, 0, 0 ;  /* 0x00000000ff077431 */ /* 0x000fe200000001ff */
[----:B------:R-:W-:Y:S01]  /*3030*/  MOV R10, R6 ;  /* 0x00000006000a7202 */ /* 0x000fe20000000f00 */
[----:B------:R-:W-:-:S04]  /*3040*/  IMAD.MOV.U32 R6, RZ, RZ, R11 ;  /* 0x000000ffff067224 */ /* 0x000fc800078e000b */
[----:B------:R-:W-:Y:S05]  /*3050*/  RET.REL.NODEC R6 `(_Z28tiled_flash_attention_kernelPfPKfS1_S1_iiiii) ;  /* 0xffffffcc06e87950 */ /* 0x000fea0003c3ffff */
        .weak           $__internal_3_$__cuda_sm3x_div_rn_noftz_f32_slowpath
        .type           $__internal_3_$__cuda_sm3x_div_rn_noftz_f32_slowpath,@function
        .size           $__internal_3_$__cuda_sm3x_div_rn_noftz_f32_slowpath,(.L_x_212 - $__internal_3_$__cuda_sm3x_div_rn_noftz_f32_slowpath)
$__internal_3_$__cuda_sm3x_div_rn_noftz_f32_slowpath:
[----:B------:R-:W-:Y:S01]  /*3060*/  SHF.R.U32.HI R7, RZ, 0x17, R23 ;  /* 0x00000017ff077819 */ /* 0x000fe20000011617 */
[----:B------:R-:W-:Y:S01]  /*3070*/  BSSY.RECONVERGENT B2, `(.L_x_110) ;  /* 0x0000062000027945 */ /* 0x000fe20003800200 */
[----:B------:R-:W-:Y:S02]  /*3080*/  SHF.R.U32.HI R19, RZ, 0x17, R3 ;  /* 0x00000017ff137819 */ /* 0x000fe40000011603 */
[----:B------:R-:W-:Y:S02]  /*3090*/  LOP3.LUT R7, R7, 0xff, RZ, 0xc0, !PT ;  /* 0x000000ff07077812 */ /* 0x000fe400078ec0ff */
[----:B------:R-:W-:Y:S02]  /*30a0*/  LOP3.LUT R19, R19, 0xff, RZ, 0xc0, !PT ;  /* 0x000000ff13137812 */ /* 0x000fe400078ec0ff */
[----:B------:R-:W-:-:S03]  /*30b0*/  IADD3 R21, PT, PT, R7, -0x1, RZ ;  /* 0xffffffff07157810 */ /* 0x000fc60007ffe0ff */
[----:B------:R-:W-:Y:S01]  /*30c0*/  VIADD R22, R19, 0xffffffff ;  /* 0xffffffff13167836 */ /* 0x000fe20000000000 */
[----:B------:R-:W-:-:S04]  /*30d0*/  ISETP.GT.U32.AND P0, PT, R21, 0xfd, PT ;  /* 0x000000fd1500780c */ /* 0x000fc80003f04070 */
[----:B------:R-:W-:-:S13]  /*30e0*/  ISETP.GT.U32.OR P0, PT, R22, 0xfd, P0 ;  /* 0x000000fd1600780c */ /* 0x000fda0000704470 */
[----:B------:R-:W-:Y:S01]  /*30f0*/  @!P0 MOV R8, RZ ;  /* 0x000000ff00088202 */ /* 0x000fe20000000f00 */
[----:B------:R-:W-:Y:S06]  /*3100*/  @!P0 BRA `(.L_x_111) ;  /* 0x00000000005c8947 */ /* 0x000fec0003800000 */
[----:B------:R-:W-:Y:S02]  /*3110*/  FSETP.GTU.FTZ.AND P0, PT, |R3|, +INF , PT ;  /* 0x7f8000000300780b */ /* 0x000fe40003f1c200 */
[----:B------:R-:W-:-:S04]  /*3120*/  FSETP.GTU.FTZ.AND P1, PT, |R23|, +INF , PT ;  /* 0x7f8000001700780b */ /* 0x000fc80003f3c200 */
[----:B------:R-:W-:-:S13]  /*3130*/  PLOP3.LUT P0, PT, P0, P1, PT, 0xf8, 0x8f ;  /* 0x00000000008f781c */ /* 0x000fda0000703f70 */
[----:B------:R-:W-:Y:S05]  /*3140*/  @P0 BRA `(.L_x_112) ;  /* 0x00000004004c0947 */ /* 0x000fea0003800000 */
[----:B------:R-:W-:-:S13]  /*3150*/  LOP3.LUT P0, RZ, R23, 0x7fffffff, R3, 0xc8, !PT ;  /* 0x7fffffff17ff7812 */ /* 0x000fda000780c803 */
[----:B------:R-:W-:Y:S05]  /*3160*/  @!P0 BRA `(.L_x_113) ;  /* 0x00000004003c8947 */ /* 0x000fea0003800000 */
[----:B------:R-:W-:Y:S02]  /*3170*/  FSETP.NEU.FTZ.AND P3, PT, |R3|, +INF , PT ;  /* 0x7f8000000300780b */ /* 0x000fe40003f7d200 */
        /* <DEDUP_REMOVED lines=12> */
[----:B------:R-:W-:Y:S02]  /*3240*/  @!P0 IMAD.MOV.U32 R8, RZ, RZ, -0x40 ;  /* 0xffffffc0ff088424 */ /* 0x000fe400078e00ff */
[----:B------:R-:W-:Y:S01]  /*3250*/  @!P0 FFMA R3, R3, 1.84467440737095516160e+19, RZ ;  /* 0x5f80000003038823 */ /* 0x000fe200000000ff */
[----:B------:R-:W-:Y:S02]  /*3260*/  @!P1 FFMA R23, R23, 1.84467440737095516160e+19, RZ ;  /* 0x5f80000017179823 */ /* 0x000fe400000000ff */
[----:B------:R-:W-:-:S07]  /*3270*/  @!P1 IADD3 R8, PT, PT, R8, 0x40, RZ ;  /* 0x0000004008089810 */ /* 0x000fce0007ffe0ff */
.L_x_111:
[----:B------:R-:W-:Y:S01]  /*3280*/  LEA R22, R7, 0xc0800000, 0x17 ;  /* 0xc080000007167811 */ /* 0x000fe200078eb8ff */
[----:B------:R-:W-:Y:S01]  /*3290*/  VIADD R24, R19, 0xffffff81 ;  /* 0xffffff8113187836 */ /* 0x000fe20000000000 */
[----:B------:R-:W-:Y:S02]  /*32a0*/  BSSY.RECONVERGENT B3, `(.L_x_116) ;  /* 0x0000035000037945 */ /* 0x000fe40003800200 */
[----:B------:R-:W-:Y:S01]  /*32b0*/  IADD3 R23, PT, PT, -R22, R23, RZ ;  /* 0x0000001716177210 */ /* 0x000fe20007ffe1ff */
[----:B------:R-:W-:-:S03]  /*32c0*/  IMAD R3, R24, -0x800000, R3 ;  /* 0xff80000018037824 */ /* 0x000fc600078e0203 */
[----:B------:R-:W0:Y:S01]  /*32d0*/  MUFU.RCP R21, R23 ;  /* 0x0000001700157308 */ /* 0x000e220000001000 */
[----:B------:R-:W-:-:S04]  /*32e0*/  FADD.FTZ R22, -R23, -RZ ;  /* 0x800000ff17167221 */ /* 0x000fc80000010100 */
[----:B0-----:R-:W-:-:S04]  /*32f0*/  FFMA R26, R21, R22, 1 ;  /* 0x3f800000151a7423 */ /* 0x001fc80000000016 */
[----:B------:R-:W-:-:S04]  /*3300*/  FFMA R26, R21, R26, R21 ;  /* 0x0000001a151a7223 */ /* 0x000fc80000000015 */
[----:B------:R-:W-:-:S04]  /*3310*/  FFMA R19, R3, R26, RZ ;  /* 0x0000001a03137223 */ /* 0x000fc800000000ff */
[----:B------:R-:W-:-:S04]  /*3320*/  FFMA R21, R22, R19, R3 ;  /* 0x0000001316157223 */ /* 0x000fc80000000003 */
[----:B------:R-:W-:Y:S01]  /*3330*/  FFMA R21, R26, R21, R19 ;  /* 0x000000151a157223 */ /* 0x000fe20000000013 */
[----:B------:R-:W-:-:S03]  /*3340*/  IADD3 R19, PT, PT, R24, 0x7f, -R7 ;  /* 0x0000007f18137810 */ /* 0x000fc60007ffe807 */
[----:B------:R-:W-:Y:S01]  /*3350*/  FFMA R22, R22, R21, R3 ;  /* 0x0000001516167223 */ /* 0x000fe20000000003 */
[----:B------:R-:W-:-:S03]  /*3360*/  IADD3 R8, PT, PT, R19, R8, RZ ;  /* 0x0000000813087210 */ /* 0x000fc60007ffe0ff */
[----:B------:R-:W-:-:S05]  /*3370*/  FFMA R3, R26, R22, R21 ;  /* 0x000000161a037223 */ /* 0x000fca0000000015 */
[----:B------:R-:W-:-:S04]  /*3380*/  SHF.R.U32.HI R7, RZ, 0x17, R3 ;  /* 0x00000017ff077819 */ /* 0x000fc80000011603 */
[----:B------:R-:W-:-:S04]  /*3390*/  LOP3.LUT R7, R7, 0xff, RZ, 0xc0, !PT ;  /* 0x000000ff07077812 */ /* 0x000fc800078ec0ff */
[----:B------:R-:W-:-:S05]  /*33a0*/  IADD3 R7, PT, PT, R7, R8, RZ ;  /* 0x0000000807077210 */ /* 0x000fca0007ffe0ff */
[----:B------:R-:W-:-:S05]  /*33b0*/  VIADD R19, R7, 0xffffffff ;  /* 0xffffffff07137836 */ /* 0x000fca0000000000 */
        /* <DEDUP_REMOVED lines=9> */
[CCC-:B------:R-:W-:Y:S01]  /*3450*/  FFMA.RZ R8, R26.reuse, R22.reuse, R21.reuse ;  /* 0x000000161a087223 */ /* 0x1c0fe2000000c015 */
[CCC-:B------:R-:W-:Y:S01]  /*3460*/  FFMA.RP R19, R26.reuse, R22.reuse, R21.reuse ;  /* 0x000000161a137223 */ /* 0x1c0fe20000008015 */
[----:B------:R-:W-:Y:S01]  /*3470*/  FFMA.RM R22, R26, R22, R21 ;  /* 0x000000161a167223 */ /* 0x000fe20000004015 */
[C---:B------:R-:W-:Y:S02]  /*3480*/  IADD3 R21, PT, PT, R7.reuse, 0x20, RZ ;  /* 0x0000002007157810 */ /* 0x040fe40007ffe0ff */
[----:B------:R-:W-:Y:S02]  /*3490*/  LOP3.LUT R8, R8, 0x7fffff, RZ, 0xc0, !PT ;  /* 0x007fffff08087812 */ /* 0x000fe400078ec0ff */
[C---:B------:R-:W-:Y:S02]  /*34a0*/  ISETP.NE.AND P3, PT, R7.reuse, RZ, PT ;  /* 0x000000ff0700720c */ /* 0x040fe40003f65270 */
[----:B------:R-:W-:Y:S02]  /*34b0*/  LOP3.LUT R8, R8, 0x800000, RZ, 0xfc, !PT ;  /* 0x0080000008087812 */ /* 0x000fe400078efcff */
[----:B------:R-:W-:-:S02]  /*34c0*/  ISETP.NE.AND P1, PT, R7, RZ, PT ;  /* 0x000000ff0700720c */ /* 0x000fc40003f25270 */
[----:B------:R-:W-:Y:S02]  /*34d0*/  IADD3 R7, PT, PT, -R7, RZ, RZ ;  /* 0x000000ff07077210 */ /* 0x000fe40007ffe1ff */
[----:B------:R-:W-:Y:S02]  /*34e0*/  SHF.L.U32 R21, R8, R21, RZ ;  /* 0x0000001508157219 */ /* 0x000fe400000006ff */
[----:B------:R-:W-:Y:S02]  /*34f0*/  FSETP.NEU.FTZ.AND P0, PT, R19, R22, PT ;  /* 0x000000161300720b */ /* 0x000fe40003f1d000 */
[----:B------:R-:W-:Y:S02]  /*3500*/  SEL R7, R7, RZ, P3 ;  /* 0x000000ff07077207 */ /* 0x000fe40001800000 */
[----:B------:R-:W-:Y:S02]  /*3510*/  ISETP.NE.AND P1, PT, R21, RZ, P1 ;  /* 0x000000ff1500720c */ /* 0x000fe40000f25270 */
[----:B------:R-:W-:-:S02]  /*3520*/  SHF.R.U32.HI R8, RZ, R7, R8 ;  /* 0x00000007ff087219 */ /* 0x000fc40000011608 */
[----:B------:R-:W-:Y:S02]  /*3530*/  PLOP3.LUT P0, PT, P0, P1, PT, 0xf8, 0x8f ;  /* 0x00000000008f781c */ /* 0x000fe40000703f70 */
[----:B------:R-:W-:Y:S02]  /*3540*/  SHF.R.U32.HI R7, RZ, 0x1, R8 ;  /* 0x00000001ff077819 */ /* 0x000fe40000011608 */
[----:B------:R-:W-:-:S04]  /*3550*/  SEL R22, RZ, 0x1, !P0 ;  /* 0x00000001ff167807 */ /* 0x000fc80004000000 */
[----:B------:R-:W-:-:S04]  /*3560*/  LOP3.LUT R19, R22, 0x1, R7, 0xf8, !PT ;  /* 0x0000000116137812 */ /* 0x000fc800078ef807 */
[----:B------:R-:W-:-:S05]  /*3570*/  LOP3.LUT R8, R19, R8, RZ, 0xc0, !PT ;  /* 0x0000000813087212 */ /* 0x000fca00078ec0ff */
[----:B------:R-:W-:-:S05]  /*3580*/  IMAD.IADD R8, R7, 0x1, R8 ;  /* 0x0000000107087824 */ /* 0x000fca00078e0208 */
[----:B------:R-:W-:Y:S01]  /*3590*/  LOP3.LUT R3, R8, R3, RZ, 0xfc, !PT ;  /* 0x0000000308037212 */ /* 0x000fe200078efcff */
[----:B------:R-:W-:Y:S06]  /*35a0*/  BRA `(.L_x_119) ;  /* 0x0000000000107947 */ /* 0x000fec0003800000 */
.L_x_118:
[----:B------:R-:W-:-:S04]  /*35b0*/  LOP3.LUT R3, R3, 0x80000000, RZ, 0xc0, !PT ;  /* 0x8000000003037812 */ /* 0x000fc800078ec0ff */
[----:B------:R-:W-:Y:S01]  /*35c0*/  LOP3.LUT R3, R3, 0x7f800000, RZ, 0xfc, !PT ;  /* 0x7f80000003037812 */ /* 0x000fe200078efcff */
[----:B------:R-:W-:Y:S06]  /*35d0*/  BRA `(.L_x_119) ;  /* 0x0000000000047947 */ /* 0x000fec0003800000 */
.L_x_117:
[----:B------:R-:W-:-:S07]  /*35e0*/  LEA R3, R8, R3, 0x17 ;  /* 0x0000000308037211 */ /* 0x000fce00078eb8ff */
.L_x_119:
[----:B------:R-:W-:Y:S05]  /*35f0*/  BSYNC.RECONVERGENT B3 ;  /* 0x0000000000037941 */ /* 0x000fea0003800200 */
.L_x_116:
[----:B------:R-:W-:Y:S05]  /*3600*/  BRA `(.L_x_120) ;  /* 0x0000000000207947 */ /* 0x000fea0003800000 */
.L_x_115:
[----:B------:R-:W-:-:S04]  /*3610*/  LOP3.LUT R3, R23, 0x80000000, R3, 0x48, !PT ;  /* 0x8000000017037812 */ /* 0x000fc800078e4803 */
[----:B------:R-:W-:Y:S01]  /*3620*/  LOP3.LUT R3, R3, 0x7f800000, RZ, 0xfc, !PT ;  /* 0x7f80000003037812 */ /* 0x000fe200078efcff */
[----:B------:R-:W-:Y:S06]  /*3630*/  BRA `(.L_x_120) ;  /* 0x0000000000147947 */ /* 0x000fec0003800000 */
.L_x_114:
[----:B------:R-:W-:Y:S01]  /*3640*/  LOP3.LUT R3, R23, 0x80000000, R3, 0x48, !PT ;  /* 0x8000000017037812 */ /* 0x000fe200078e4803 */
[----:B------:R-:W-:Y:S06]  /*3650*/  BRA `(.L_x_120) ;  /* 0x00000000000c7947 */ /* 0x000fec0003800000 */
.L_x_113:
[----:B------:R-:W0:Y:S01]  /*3660*/  MUFU.RSQ R3, -QNAN ;  /* 0xffc0000000037908 */ /* 0x000e220000001400 */
[----:B------:R-:W-:Y:S05]  /*3670*/  BRA `(.L_x_120) ;  /* 0x0000000000047947 */ /* 0x000fea0003800000 */
.L_x_112:
[----:B------:R-:W-:-:S07]  /*3680*/  FADD.FTZ R3, R3, R23 ;  /* 0x0000001703037221 */ /* 0x000fce0000010000 */
.L_x_120:
[----:B------:R-:W-:Y:S05]  /*3690*/  BSYNC.RECONVERGENT B2 ;  /* 0x0000000000027941 */ /* 0x000fea0003800200 */
.L_x_110:
[----:B------:R-:W-:-:S04]  /*36a0*/  HFMA2 R7, -RZ, RZ, 0, 0 ;  /* 0x00000000ff077431 */ /* 0x000fc800000001ff */
[----:B0-----:R-:W-:Y:S05]  /*36b0*/  RET.REL.NODEC R6 `(_Z28tiled_flash_attention_kernelPfPKfS1_S1_iiiii) ;  /* 0xffffffc806507950 */ /* 0x001fea0003c3ffff */
.L_x_121:
        /* <DEDUP_REMOVED lines=12> */
.L_x_212:


//--------------------- .text._Z23simple_attention_kernelPfPKfS1_S1_iiii --------------------------
	.section	.text._Z23simple_attention_kernelPfPKfS1_S1_iiii,"ax",@progbits
	.align	128
        .global         _Z23simple_attention_kernelPfPKfS1_S1_iiii
        .type           _Z23simple_attention_kernelPfPKfS1_S1_iiii,@function
        .size           _Z23simple_attention_kernelPfPKfS1_S1_iiii,(.L_x_214 - _Z23simple_attention_kernelPfPKfS1_S1_iiii)
        .other          _Z23simple_attention_kernelPfPKfS1_S1_iiii,@"STO_CUDA_ENTRY STV_DEFAULT"
_Z23simple_attention_kernelPfPKfS1_S1_iiii:
.text._Z23simple_attention_kernelPfPKfS1_S1_iiii:
        /* <DEDUP_REMOVED lines=8> */
[----:B------:R-:W0:Y:S01]  /*0080*/  S2R R16, SR_CTAID.Y ;  /* 0x0000000000107919 */ /* 0x000e220000002600 */
[----:B------:R-:W1:Y:S01]  /*0090*/  S2UR UR5, SR_CTAID.Z ;  /* 0x00000000000579c3 */ /* 0x000e620000002700 */
[----:B------:R-:W2:Y:S01]  /*00a0*/  LDCU UR4, c[0x0][0x3a8] ;  /* 0x00007500ff0477ac */ /* 0x000ea20008000800 */
[----:B------:R-:W3:Y:S06]  /*00b0*/  LDCU.64 UR8, c[0x0][0x358] ;  /* 0x00006b00ff0877ac */ /* 0x000eec0008000a00 */
[----:B------:R-:W4:Y:S01]  /*00c0*/  LDC.64 R2, c[0x0][0x388] ;  /* 0x0000e200ff027b82 */ /* 0x000f220000000a00 */
[----:B--2---:R-:W-:-:S04]  /*00d0*/  UIMAD UR4, UR6, UR4, URZ ;  /* 0x00000004060472a4 */ /* 0x004fc8000f8e02ff */
[----:B-1----:R-:W-:Y:S01]  /*00e0*/  UIMAD UR5, UR4, UR5, URZ ;  /* 0x00000005040572a4 */ /* 0x002fe2000f8e02ff */
[----:B0-----:R-:W-:-:S05]  /*00f0*/  IMAD R15, R16, UR6, R17 ;  /* 0x00000006100f7c24 */ /* 0x001fca000f8e0211 */
[----:B------:R-:W-:-:S05]  /*0100*/  IADD3 R15, PT, PT, R15, UR5, RZ ;  /* 0x000000050f0f7c10 */ /* 0x000fca000fffe0ff */
[----:B----4-:R-:W-:-:S05]  /*0110*/  IMAD.WIDE R2, R15, 0x4, R2 ;  /* 0x000000040f027825 */ /* 0x010fca00078e0202 */
[----:B---3--:R0:W5:Y:S01]  /*0120*/  LDG.E R14, desc[UR8][R2.64] ;  /* 0x00000008020e7981 */ /* 0x008162000c1e1900 */
[----:B------:R-:W-:Y:S01]  /*0130*/  I2FP.F32.S32 R0, UR6 ;  /* 0x0000000600007c45 */ /* 0x000fe20008201400 */
[----:B------:R-:W-:-:S03]  /*0140*/  UISETP.GE.AND UP0, UPT, UR6, 0x1, UPT ;  /* 0x000000010600788c */ /* 0x000fc6000bf06270 */
[----:B------:R-:W-:Y:S01]  /*0150*/  IADD3 R4, PT, PT, R0, -0xd000000, RZ ;  /* 0xf300000000047810 */ /* 0x000fe20007ffe0ff */
[----:B------:R0:W1:Y:S03]  /*0160*/  MUFU.RSQ R5, R0 ;  /* 0x0000000000057308 */ /* 0x0000660000001400 */
[----:B------:R-:W-:-:S13]  /*0170*/  ISETP.GT.U32.AND P0, PT, R4, 0x727fffff, PT ;  /* 0x727fffff0400780c */ /* 0x000fda0003f04070 */
[----:B0-----:R-:W-:Y:S05]  /*0180*/  @!P0 BRA `(.L_x_122) ;  /* 0x0000000000108947 */ /* 0x001fea0003800000 */
[----:B------:R-:W-:-:S07]  /*0190*/  MOV R4, 0x1b0 ;  /* 0x000001b000047802 */ /* 0x000fce0000000f00 */
[----:B-1---5:R-:W-:Y:S05]  /*01a0*/  CALL.REL.NOINC `($__internal_4_$__cuda_sm20_sqrt_rn_f32_slowpath) ;  /* 0x0000001c007c7944 */ /* 0x022fea0003c00000 */
[----:B------:R-:W-:Y:S01]  /*01b0*/  MOV R3, R0 ;  /* 0x0000000000037202 */ /* 0x000fe20000000f00 */
[----:B------:R-:W-:Y:S06]  /*01c0*/  BRA `(.L_x_123) ;  /* 0x0000000000107947 */ /* 0x000fec0003800000 */
.L_x_122:
[----:B-1----:R-:W-:Y:S01]  /*01d0*/  FMUL.FTZ R3, R0, R5 ;  /* 0x0000000500037220 */ /* 0x002fe20000410000 */
[----:B------:R-:W-:-:S03]  /*01e0*/  FMUL.FTZ R5, R5, 0.5 ;  /* 0x3f00000005057820 */ /* 0x000fc60000410000 */
[----:B------:R-:W-:-:S04]  /*01f0*/  FFMA R0, -R3, R3, R0 ;  /* 0x0000000303007223 */ /* 0x000fc80000000100 */
[----:B------:R-:W-:-:S07]  /*0200*/  FFMA R3, R0, R5, R3 ;  /* 0x0000000500037223 */ /* 0x000fce0000000003 */
.L_x_123:
[----:B------:R-:W-:Y:S05]  /*0210*/  BRA.U !UP0, `(.L_x_124) ;  /* 0x0000000908047547 */ /* 0x000fea000b800000 */
[----:B------:R-:W0:Y:S01]  /*0220*/  LDC R7, c[0x0][0x3ac] ;  /* 0x0000eb00ff077b82 */ /* 0x000e220000000800 */
[----:B------:R-:W-:Y:S01]  /*0230*/  HFMA2 R13, -RZ, RZ, -25.71875, 3664 ;  /* 0xce6e6b28ff0d7431 */ /* 0x000fe200000001ff */
[----:B------:R-:W-:Y:S01]  /*0240*/  UMOV UR4, URZ ;  /* 0x000000ff00047c82 */ /* 0x000fe20008000000 */
[C---:B0-----:R-:W-:Y:S02]  /*0250*/  LOP3.LUT R10, R7.reuse, 0xf, RZ, 0xc0, !PT ;  /* 0x0000000f070a7812 */ /* 0x041fe400078ec0ff */
[C---:B------:R-:W-:Y:S02]  /*0260*/  LOP3.LUT R9, R7.reuse, 0x7, RZ, 0xc0, !PT ;  /* 0x0000000707097812 */ /* 0x040fe400078ec0ff */
[C---:B------:R-:W-:Y:S02]  /*0270*/  IADD3 R11, PT, PT, R7.reuse, -0x1, RZ ;  /* 0xffffffff070b7810 */ /* 0x040fe40007ffe0ff */
[C---:B------:R-:W-:Y:S02]  /*0280*/  LOP3.LUT R8, R7.reuse, 0x7ffffff0, RZ, 0xc0, !PT ;  /* 0x7ffffff007087812 */ /* 0x040fe400078ec0ff */
[----:B------:R-:W-:-:S02]  /*0290*/  LOP3.LUT R7, R7, 0x3, RZ, 0xc0, !PT ;  /* 0x0000000307077812 */ /* 0x000fc400078ec0ff */
[----:B------:R-:W-:Y:S02]  /*02a0*/  IADD3 R6, PT, PT, R10, -0x1, RZ ;  /* 0xffffffff0a067810 */ /* 0x000fe40007ffe0ff */
[----:B------:R-:W-:-:S07]  /*02b0*/  IADD3 R5, PT, PT, R9, -0x1, RZ ;  /* 0xffffffff09057810 */ /* 0x000fce0007ffe0ff */
.L_x_133:
[----:B------:R-:W0:Y:S01]  /*02c0*/  LDCU UR6, c[0x0][0x3ac] ;  /* 0x00007580ff0677ac */ /* 0x000e220008000800 */
[----:B------:R-:W-:Y:S02]  /*02d0*/  ISETP.GE.U32.AND P0, PT, R11, 0xf, PT ;  /* 0x0000000f0b00780c */ /* 0x000fe40003f06070 */
[----:B------:R-:W-:Y:S02]  /*02e0*/  MOV R21, RZ ;  /* 0x000000ff00157202 */ /* 0x000fe40000000f00 */
[----:B------:R-:W-:Y:S01]  /*02f0*/  MOV R0, RZ ;  /* 0x000000ff00007202 */ /* 0x000fe20000000f00 */
[----:B0-----:R-:W-:-:S08]  /*0300*/  UIMAD UR6, UR4, UR6, UR5 ;  /* 0x00000006040672a4 */ /* 0x001fd0000f8e0205 */
[----:B------:R-:W-:Y:S05]  /*0310*/  @!P0 BRA `(.L_x_125) ;  /* 0x0000000000a48947 */ /* 0x000fea0003800000 */
[----:B------:R-:W-:Y:S02]  /*0320*/  HFMA2 R23, -RZ, RZ, 0, 0 ;  /* 0x00000000ff177431 */ /* 0x000fe400000001ff */
[----:B------:R-:W-:-:S07]  /*0330*/  IMAD.MOV.U32 R21, RZ, RZ, RZ ;  /* 0x000000ffff157224 */ /* 0x000fce00078e00ff */
.L_x_126:
[----:B------:R-:W0:Y:S01]  /*0340*/  LDC.64 R18, c[0x0][0x390] ;  /* 0x0000e400ff127b82 */ /* 0x000e220000000a00 */
[----:B------:R-:W-:-:S05]  /*0350*/  IADD3 R25, PT, PT, R23, UR6, RZ ;  /* 0x0000000617197c10 */ /* 0x000fca000fffe0ff */
[----:B0-----:R-:W-:-:S05]  /*0360*/  IMAD.WIDE R18, R25, 0x4, R18 ;  /* 0x0000000419127825 */ /* 0x001fca00078e0212 */
[----:B------:R-:W2:Y:S04]  /*0370*/  LDG.E R0, desc[UR8][R18.64] ;  /* 0x0000000812007981 */ /* 0x000ea8000c1e1900 */
[----:B------:R-:W3:Y:S04]  /*0380*/  LDG.E R22, desc[UR8][R18.64+0x4] ;  /* 0x0000040812167981 */ /* 0x000ee8000c1e1900 */
[----:B------:R-:W4:Y:S04]  /*0390*/  LDG.E R20, desc[UR8][R18.64+0x8] ;  /* 0x0000080812147981 */ /* 0x000f28000c1e1900 */
[----:B------:R-:W4:Y:S04]  /*03a0*/  LDG.E R12, desc[UR8][R18.64+0xc] ;  /* 0x00000c08120c7981 */ /* 0x000f28000c1e1900 */
[----:B------:R-:W4:Y:S04]  /*03b0*/  LDG.E R4, desc[UR8][R18.64+0x10] ;  /* 0x0000100812047981 */ /* 0x000f28000c1e1900 */
[----:B------:R-:W4:Y:S04]  /*03c0*/  LDG.E R2, desc[UR8][R18.64+0x14] ;  /* 0x0000140812027981 */ /* 0x000f28000c1e1900 */
[----:B------:R-:W4:Y:S04]  /*03d0*/  LDG.E R29, desc[UR8][R18.64+0x18] ;  /* 0x00001808121d7981 */ /* 0x000f28000c1e1900 */
[----:B------:R-:W4:Y:S04]  /*03e0*/  LDG.E R27, desc[UR8][R18.64+0x1c] ;  /* 0x00001c08121b7981 */ /* 0x000f28000c1e1900 */
[----:B------:R-:W4:Y:S01]  /*03f0*/  LDG.E R25, desc[UR8][R18.64+0x20] ;  /* 0x0000200812197981 */ /* 0x000f22000c1e1900 */
[----:B--2--5:R-:W-:-:S03]  /*0400*/  FFMA R21, R14, R0, R21 ;  /* 0x000000000e157223 */ /* 0x024fc60000000015 */
[----:B------:R-:W2:Y:S01]  /*0410*/  LDG.E R0, desc[UR8][R18.64+0x24] ;  /* 0x0000240812007981 */ /* 0x000ea2000c1e1900 */
[----:B---3--:R-:W-:-:S03]  /*0420*/  FFMA R22, R14, R22, R21 ;  /* 0x000000160e167223 */ /* 0x008fc60000000015 */
[----:B------:R-:W3:Y:S01]  /*0430*/  LDG.E R21, desc[UR8][R18.64+0x28] ;  /* 0x0000280812157981 */ /* 0x000ee2000c1e1900 */
[----:B----4-:R-:W-:-:S03]  /*0440*/  FFMA R22, R14, R20, R22 ;  /* 0x000000140e167223 */ /* 0x010fc60000000016 */
[----:B------:R-:W4:Y:S01]  /*0450*/  LDG.E R20, desc[UR8][R18.64+0x2c] ;  /* 0x00002c0812147981 */ /* 0x000f22000c1e1900 */
[----:B------:R-:W-:-:S03]  /*0460*/  FFMA R22, R14, R12, R22 ;  /* 0x0000000c0e167223 */ /* 0x000fc60000000016 */
[----:B------:R-:W4:Y:S01]  /*0470*/  LDG.E R12, desc[UR8][R18.64+0x30] ;  /* 0x00003008120c7981 */ /* 0x000f22000c1e1900 */
[----:B------:R-:W-:-:S03]  /*0480*/  FFMA R22, R14, R4, R22 ;  /* 0x000000040e167223 */ /* 0x000fc60000000016 */
[----:B------:R-:W4:Y:S01]  /*0490*/  LDG.E R4, desc[UR8][R18.64+0x34] ;  /* 0x0000340812047981 */ /* 0x000f22000c1e1900 */
[----:B------:R-:W-:-:S03]  /*04a0*/  FFMA R24, R14, R2, R22 ;  /* 0x000000020e187223 */ /* 0x000fc60000000016 */
[----:B------:R-:W4:Y:S04]  /*04b0*/  LDG.E R2, desc[UR8][R18.64+0x38] ;  /* 0x0000380812027981 */ /* 0x000f28000c1e1900 */
[----:B------:R-:W4:Y:S01]  /*04c0*/  LDG.E R22, desc[UR8][R18.64+0x3c] ;  /* 0x00003c0812167981 */ /* 0x000f22000c1e1900 */
[----:B------:R-:W-:Y:S01]  /*04d0*/  FFMA R24, R14, R29, R24 ;  /* 0x0000001d0e187223 */ /* 0x000fe20000000018 */
[----:B------:R-:W-:-:S03]  /*04e0*/  IADD3 R23, PT, PT, R23, 0x10, RZ ;  /* 0x0000001017177810 */ /* 0x000fc60007ffe0ff */
[----:B------:R-:W-:Y:S01]  /*04f0*/  FFMA R24, R14, R27, R24 ;  /* 0x0000001b0e187223 */ /* 0x000fe20000000018 */
[----:B------:R-:W-:-:S03]  /*0500*/  ISETP.NE.AND P0, PT, R23, R8, PT ;  /* 0x000000081700720c */ /* 0x000fc60003f05270 */
[----:B------:R-:W-:-:S04]  /*0510*/  FFMA R25, R14, R25, R24 ;  /* 0x000000190e197223 */ /* 0x000fc80000000018 */
[----:B--2---:R-:W-:-:S04]  /*0520*/  FFMA R0, R14, R0, R25 ;  /* 0x000000000e007223 */ /* 0x004fc80000000019 */
[----:B---3--:R-:W-:-:S04]  /*0530*/  FFMA R21, R14, R21, R0 ;  /* 0x000000150e157223 */ /* 0x008fc80000000000 */
[----:B----4-:R-:W-:-:S04]  /*0540*/  FFMA R21, R14, R20, R21 ;  /* 0x000000140e157223 */ /* 0x010fc80000000015 */
[----:B------:R-:W-:-:S04]  /*0550*/  FFMA R21, R14, R12, R21 ;  /* 0x0000000c0e157223 */ /* 0x000fc80000000015 */
[----:B------:R-:W-:-:S04]  /*0560*/  FFMA R21, R14, R4, R21 ;  /* 0x000000040e157223 */ /* 0x000fc80000000015 */
[----:B------:R-:W-:-:S04]  /*0570*/  FFMA R21, R14, R2, R21 ;  /* 0x000000020e157223 */ /* 0x000fc80000000015 */
[----:B------:R-:W-:Y:S01]  /*0580*/  FFMA R21, R14, R22, R21 ;  /* 0x000000160e157223 */ /* 0x000fe20000000015 */
[----:B------:R-:W-:Y:S06]  /*0590*/  @P0 BRA `(.L_x_126) ;  /* 0xfffffffc00680947 */ /* 0x000fec000383ffff */
[----:B------:R-:W-:-:S07]  /*05a0*/  MOV R0, R8 ;  /* 0x0000000800007202 */ /* 0x000fce0000000f00 */
.L_x_125:
[----:B------:R-:W-:-:S13]  /*05b0*/  ISETP.NE.AND P0, PT, R10, RZ, PT ;  /* 0x000000ff0a00720c */ /* 0x000fda0003f05270 */
[----:B------:R-:W-:Y:S05]  /*05c0*/  @!P0 BRA `(.L_x_127) ;  /* 0x0000000000d08947 */ /* 0x000fea0003800000 */
[----:B------:R-:W-:Y:S02]  /*05d0*/  ISETP.GE.U32.AND P0, PT, R6, 0x7, PT ;  /* 0x000000070600780c */ /* 0x000fe40003f06070 */
[----:B------:R-:W-:-:S11]  /*05e0*/  ISETP.NE.AND P1, PT, R9, RZ, PT ;  /* 0x000000ff0900720c */ /* 0x000fd60003f25270 */
[----:B------:R-:W-:Y:S05]  /*05f0*/  @!P0 BRA `(.L_x_128) ;  /* 0x0000000000508947 */ /* 0x000fea0003800000 */
        /* <DEDUP_REMOVED lines=10> */
[----:B------:R-:W4:Y:S01]  /*06a0*/  LDG.E R27, desc[UR8][R18.64+0x1c] ;  /* 0x00001c08121b7981 */ /* 0x000f22000c1e1900 */
[----:B------:R-:W-:Y:S01]  /*06b0*/  IADD3 R0, PT, PT, R0, 0x8, RZ ;  /* 0x0000000800007810 */ /* 0x000fe20007ffe0ff */
[----:B--2--5:R-:W-:-:S04]  /*06c0*/  FFMA R21, R14, R2, R21 ;  /* 0x000000020e157223 */ /* 0x024fc80000000015 */
[----:B---3--:R-:W-:-:S04]  /*06d0*/  FFMA R21, R14, R4, R21 ;  /* 0x000000040e157223 */ /* 0x008fc80000000015 */
[----:B----4-:R-:W-:-:S04]  /*06e0*/  FFMA R21, R14, R12, R21 ;  /* 0x0000000c0e157223 */ /* 0x010fc80000000015 */
[----:B------:R-:W-:-:S04]  /*06f0*/  FFMA R21, R14, R20, R21 ;  /* 0x000000140e157223 */ /* 0x000fc80000000015 */
[----:B------:R-:W-:-:S04]  /*0700*/  FFMA R22, R14, R22, R21 ;  /* 0x000000160e167223 */ /* 0x000fc80000000015 */
[----:B------:R-:W-:-:S04]  /*0710*/  FFMA R22, R14, R25, R22 ;  /* 0x000000190e167223 */ /* 0x000fc80000000016 */
[----:B------:R-:W-:-:S04]  /*0720*/  FFMA R22, R14, R23, R22 ;  /* 0x000000170e167223 */ /* 0x000fc80000000016 */
[----:B------:R-:W-:-:S07]  /*0730*/  FFMA R21, R14, R27, R22 ;  /* 0x0000001b0e157223 */ /* 0x000fce0000000016 */
.L_x_128:
        /* <DEDUP_REMOVED lines=10> */
[----:B------:R-:W4:Y:S01]  /*07e0*/  LDG.E R20, desc[UR8][R18.64+0xc] ;  /* 0x00000c0812147981 */ /* 0x000f22000c1e1900 */
[----:B------:R-:W-:Y:S01]  /*07f0*/  IADD3 R0, PT, PT, R0, 0x4, RZ ;  /* 0x0000000400007810 */ /* 0x000fe20007ffe0ff */
[----:B--2--5:R-:W-:-:S04]  /*0800*/  FFMA R21, R14, R2, R21 ;  /* 0x000000020e157223 */ /* 0x024fc80000000015 */
[----:B---3--:R-:W-:-:S04]  /*0810*/  FFMA R21, R14, R4, R21 ;  /* 0x000000040e157223 */ /* 0x008fc80000000015 */
[----:B----4-:R-:W-:-:S04]  /*0820*/  FFMA R21, R14, R12, R21 ;  /* 0x0000000c0e157223 */ /* 0x010fc80000000015 */
[----:B------:R-:W-:-:S07]  /*0830*/  FFMA R21, R14, R20, R21 ;  /* 0x000000140e157223 */ /* 0x000fce0000000015 */
.L_x_129:
[----:B------:R-:W-:Y:S05]  /*0840*/  @!P1 BRA `(.L_x_127) ;  /* 0x0000000000309947 */ /* 0x000fea0003800000 */
[----:B------:R-:W0:Y:S01]  /*0850*/  LDC.64 R18, c[0x0][0x390] ;  /* 0x0000e400ff127b82 */ /* 0x000e220000000a00 */
[----:B------:R-:W-:-:S04]  /*0860*/  VIADD R23, R0, UR6 ;  /* 0x0000000600177c36 */ /* 0x000fc80008000000 */
[----:B0-----:R-:W-:-:S05]  /*0870*/  IMAD.WIDE R18, R23, 0x4, R18 ;  /* 0x0000000417127825 */ /* 0x001fca00078e0212 */
[----:B------:R-:W2:Y:S01]  /*0880*/  LDG.E R0, desc[UR8][R18.64] ;  /* 0x0000000812007981 */ /* 0x000ea2000c1e1900 */
[----:B------:R-:W-:Y:S01]  /*0890*/  ISETP.NE.AND P0, PT, R7, 0x1, PT ;  /* 0x000000010700780c */ /* 0x000fe20003f05270 */
[----:B--2--5:R-:W-:-:S12]  /*08a0*/  FFMA R21, R14, R0, R21 ;  /* 0x000000000e157223 */ /* 0x024fd80000000015 */
[----:B------:R-:W-:Y:S05]  /*08b0*/  @!P0 BRA `(.L_x_127) ;  /* 0x0000000000148947 */ /* 0x000fea0003800000 */
[----:B------:R-:W-:Y:S01]  /*08c0*/  ISETP.NE.AND P0, PT, R7, 0x2, PT ;  /* 0x000000020700780c */ /* 0x000fe20003f05270 */
[----:B------:R-:W2:-:S12]  /*08d0*/  LDG.E R0, desc[UR8][R18.64+0x4] ;  /* 0x0000040812007981 */ /* 0x000e98000c1e1900 */
[----:B------:R-:W3:Y:S01]  /*08e0*/  @P0 LDG.E R2, desc[UR8][R18.64+0x8] ;  /* 0x0000080812020981 */ /* 0x000ee2000c1e1900 */
[----:B--2---:R-:W-:-:S04]  /*08f0*/  FFMA R21, R14, R0, R21 ;  /* 0x000000000e157223 */ /* 0x004fc80000000015 */
[----:B---3--:R-:W-:-:S07]  /*0900*/  @P0 FFMA R21, R14, R2, R21 ;  /* 0x000000020e150223 */ /* 0x008fce0000000015 */
.L_x_127:
        /* <DEDUP_REMOVED lines=9> */
[----:B------:R-:W-:Y:S02]  /*09a0*/  MOV R0, R21 ;  /* 0x0000001500007202 */ /* 0x000fe40000000f00 */
[----:B------:R-:W-:-:S07]  /*09b0*/  MOV R18, 0x9d0 ;  /* 0x000009d000127802 */ /* 0x000fce0000000f00 */
[----:B-----5:R-:W-:Y:S05]  /*09c0*/  CALL.REL.NOINC `($__internal_5_$__cuda_sm3x_div_rn_noftz_f32_slowpath) ;  /* 0x0000001400d47944 */ /* 0x020fea0003c00000 */
.L_x_131:
[----:B------:R-:W-:Y:S05]  /*09d0*/  BSYNC.RECONVERGENT B0 ;  /* 0x0000000000007941 */ /* 0x000fea0003800200 */
.L_x_130:
[----:B------:R-:W-:Y:S02]  /*09e0*/  ISETP.NE.AND P0, PT, R16, UR4, PT ;  /* 0x0000000410007c0c */ /* 0x000fe4000bf05270 */
[----:B------:R-:W-:-:S11]  /*09f0*/  FMNMX R13, R0, R13, !PT ;  /* 0x0000000d000d7209 */ /* 0x000fd60007800000 */
[----:B------:R-:W-:Y:S05]  /*0a00*/  @!P0 BRA `(.L_x_132) ;  /* 0x0000000000d08947 */ /* 0x000fea0003800000 */
[----:B------:R-:W-:Y:S01]  /*0a10*/  UIADD3 UR4, UPT, UPT, UR4, 0x1, URZ ;  /* 0x0000000104047890 */ /* 0x000fe2000fffe0ff */
[----:B------:R-:W-:Y:S11]  /*0a20*/  BRA `(.L_x_133) ;  /* 0xfffffff800247947 */ /* 0x000ff6000383ffff */
.L_x_124:
[----:B------:R-:W0:Y:S08]  /*0a30*/  MUFU.RCP R0, R3 ;  /* 0x0000000300007308 */ /* 0x000e300000001000 */
[----:B------:R-:W1:Y:S01]  /*0a40*/  FCHK P0, RZ, R3 ;  /* 0x00000003ff007302 */ /* 0x000e620000000000 */
[----:B0-----:R-:W-:-:S04]  /*0a50*/  FFMA R5, R0, -R3, 1 ;  /* 0x3f80000000057423 */ /* 0x001fc80000000803 */
[----:B------:R-:W-:-:S04]  /*0a60*/  FFMA R7, R0, R5, R0 ;  /* 0x0000000500077223 */ /* 0x000fc80000000000 */
[----:B------:R-:W-:-:S04]  /*0a70*/  FFMA R0, RZ, R7, RZ ;  /* 0x00000007ff007223 */ /* 0x000fc800000000ff */
[----:B------:R-:W-:-:S04]  /*0a80*/  FFMA R5, R0, -R3, RZ ;  /* 0x8000000300057223 */ /* 0x000fc800000000ff */
[----:B------:R-:W-:Y:S01]  /*0a90*/  FFMA R0, R7, R5, R0 ;  /* 0x0000000507007223 */ /* 0x000fe20000000000 */
[----:B-1----:R-:W-:Y:S06]  /*0aa0*/  @!P0 BRA `(.L_x_134) ;  /* 0x00000000000c8947 */ /* 0x002fec0003800000 */
[----:B------:R-:W-:Y:S01]  /*0ab0*/  HFMA2 R0, -RZ, RZ, 0, 0 ;  /* 0x00000000ff007431 */ /* 0x000fe200000001ff */
[----:B------:R-:W-:-:S07]  /*0ac0*/  MOV R18, 0xae0 ;  /* 0x00000ae000127802 */ /* 0x000fce0000000f00 */
[----:B-----5:R-:W-:Y:S05]  /*0ad0*/  CALL.REL.NOINC `($__internal_5_$__cuda_sm3x_div_rn_noftz_f32_slowpath) ;  /* 0x0000001400907944 */ /* 0x020fea0003c00000 */
.L_x_134:
[C---:B------:R-:W-:Y:S02]  /*0ae0*/  ISETP.GE.U32.AND P0, PT, R16.reuse, 0x3, PT ;  /* 0x000000031000780c */ /* 0x040fe40003f06070 */
[----:B------:R-:W-:Y:S02]  /*0af0*/  IADD3 R2, PT, PT, R16, 0x1, RZ ;  /* 0x0000000110027810 */ /* 0x000fe40007ffe0ff */
[----:B------:R-:W-:Y:S02]  /*0b00*/  MOV R13, 0xce6e6b28 ;  /* 0xce6e6b28000d7802 */ /* 0x000fe40000000f00 */
[----:B------:R-:W-:-:S07]  /*0b10*/  LOP3.LUT R6, R2, 0x3, RZ, 0xc0, !PT ;  /* 0x0000000302067812 */ /* 0x000fce00078ec0ff */
[----:B------:R-:W-:Y:S05]  /*0b20*/  @!P0 BRA `(.L_x_135) ;  /* 0x00000000006c8947 */ /* 0x000fea0003800000 */
[----:B------:R-:W-:Y:S01]  /*0b30*/  LOP3.LUT R2, R2, 0x1fffc, RZ, 0xc0, !PT ;  /* 0x0001fffc02027812 */ /* 0x000fe200078ec0ff */
[----:B------:R-:W-:Y:S01]  /*0b40*/  HFMA2 R5, -RZ, RZ, 0, 0 ;  /* 0x00000000ff057431 */ /* 0x000fe200000001ff */
[----:B------:R-:W-:Y:S02]  /*0b50*/  MOV R13, 0xce6e6b28 ;  /* 0xce6e6b28000d7802 */ /* 0x000fe40000000f00 */
[----:B------:R-:W-:-:S13]  /*0b60*/  ISETP.GT.AND P0, PT, R2, RZ, PT ;  /* 0x000000ff0200720c */ /* 0x000fda0003f04270 */
[----:B------:R-:W-:Y:S05]  /*0b70*/  @!P0 BRA `(.L_x_136) ;  /* 0x0000000000488947 */ /* 0x000fea0003800000 */
[----:B------:R-:W-:Y:S02]  /*0b80*/  IADD3 R4, PT, PT, R2, -R5, RZ ;  /* 0x8000000502047210 */ /* 0x000fe40007ffe0ff */
[----:B------:R-:W-:Y:S02]  /*0b90*/  PLOP3.LUT P0, PT, PT, PT, PT, 0x80, 0x8 ;  /* 0x000000000008781c */ /* 0x000fe40003f0f070 */
[----:B------:R-:W-:-:S13]  /*0ba0*/  ISETP.GT.AND P1, PT, R4, 0xc, PT ;  /* 0x0000000c0400780c */ /* 0x000fda0003f24270 */
[----:B------:R-:W-:Y:S05]  /*0bb0*/  @!P1 BRA `(.L_x_137) ;  /* 0x00000000001c9947 */ /* 0x000fea0003800000 */
[----:B------:R-:W-:Y:S02]  /*0bc0*/  PLOP3.LUT P0, PT, PT, PT, PT, 0x8, 0x80 ;  /* 0x000000000080781c */ /* 0x000fe40003f0e170 */
[----:B------:R-:W-:-:S11]  /*0bd0*/  IADD3 R4, PT, PT, R2, -0xc, RZ ;  /* 0xfffffff402047810 */ /* 0x000fd60007ffe0ff */
.L_x_138:
[----:B------:R-:W-:Y:S01]  /*0be0*/  VIADD R5, R5, 0x10 ;  /* 0x0000001005057836 */ /* 0x000fe20000000000 */
[----:B------:R-:W-:-:S04]  /*0bf0*/  FMNMX3 R13, R13, R0, R0, !PT ;  /* 0x000000000d0d7276 */ /* 0x000fc80007800000 */
[----:B------:R-:W-:Y:S02]  /*0c00*/  ISETP.GE.AND P1, PT, R5, R4, PT ;  /* 0x000000040500720c */ /* 0x000fe40003f26270 */
[----:B------:R-:W-:-:S11]  /*0c10*/  FMNMX3 R13, R13, R0, R0, !PT ;  /* 0x000000000d0d7276 */ /* 0x000fd60007800000 */
[----:B------:R-:W-:Y:S05]  /*0c20*/  @!P1 BRA `(.L_x_138) ;  /* 0xfffffffc00ec9947 */ /* 0x000fea000383ffff */
.L_x_137:
[----:B------:R-:W-:-:S04]  /*0c30*/  IADD3 R4, PT, PT, R2, -R5, RZ ;  /* 0x8000000502047210 */ /* 0x000fc80007ffe0ff */
[----:B------:R-:W-:-:S13]  /*0c40*/  ISETP.GT.AND P1, PT, R4, 0x4, PT ;  /* 0x000000040400780c */ /* 0x000fda0003f24270 */
[----:B------:R-:W-:Y:S02]  /*0c50*/  @P1 PLOP3.LUT P0, PT, PT, PT, PT, 0x8, 0x80 ;  /* 0x000000000080181c */ /* 0x000fe40003f0e170 */
[----:B------:R-:W-:Y:S02]  /*0c60*/  @P1 IADD3 R5, PT, PT, R5, 0x8, RZ ;  /* 0x0000000805051810 */ /* 0x000fe40007ffe0ff */
[----:B------:R-:W-:Y:S02]  /*0c70*/  @P1 FMNMX3 R13, R13, R0, R0, !PT ;  /* 0x000000000d0d1276 */ /* 0x000fe40007800000 */
[----:B------:R-:W-:-:S13]  /*0c80*/  ISETP.NE.OR P0, PT, R5, R2, P0 ;  /* 0x000000020500720c */ /* 0x000fda0000705670 */
[----:B------:R-:W-:Y:S05]  /*0c90*/  @!P0 BRA `(.L_x_135) ;  /* 0x0000000000108947 */ /* 0x000fea0003800000 */
.L_x_136:
[----:B------:R-:W-:Y:S02]  /*0ca0*/  IADD3 R5, PT, PT, R5, 0x4, RZ ;  /* 0x0000000405057810 */ /* 0x000fe40007ffe0ff */
[----:B------:R-:W-:Y:S02]  /*0cb0*/  FMNMX R13, R0, R13, !PT ;  /* 0x0000000d000d7209 */ /* 0x000fe40007800000 */
[----:B------:R-:W-:-:S13]  /*0cc0*/  ISETP.NE.AND P0, PT, R5, R2, PT ;  /* 0x000000020500720c */ /* 0x000fda0003f05270 */
[----:B------:R-:W-:Y:S05]  /*0cd0*/  @P0 BRA `(.L_x_136) ;  /* 0xfffffffc00f00947 */ /* 0x000fea000383ffff */
.L_x_135:
[----:B------:R-:W-:-:S13]  /*0ce0*/  ISETP.NE.AND P0, PT, R6, RZ, PT ;  /* 0x000000ff0600720c */ /* 0x000fda0003f05270 */
[----:B------:R-:W-:Y:S05]  /*0cf0*/  @!P0 BRA `(.L_x_132) ;  /* 0x0000000000148947 */ /* 0x000fea0003800000 */
[----:B------:R-:W-:-:S05]  /*0d00*/  UMOV UR4, URZ ;  /* 0x000000ff00047c82 */ /* 0x000fca0008000000 */
.L_x_139:
[----:B------:R-:W-:Y:S01]  /*0d10*/  UIADD3 UR4, UPT, UPT, UR4, 0x1, URZ ;  /* 0x0000000104047890 */ /* 0x000fe2000fffe0ff */
[----:B------:R-:W-:-:S05]  /*0d20*/  FMNMX R13, R0, R13, !PT ;  /* 0x0000000d000d7209 */ /* 0x000fca0007800000 */
[----:B------:R-:W-:-:S13]  /*0d30*/  ISETP.NE.AND P0, PT, R6, UR4, PT ;  /* 0x0000000406007c0c */ /* 0x000fda000bf05270 */
[----:B------:R-:W-:Y:S05]  /*0d40*/  @P0 BRA `(.L_x_139) ;  /* 0xfffffffc00f00947 */ /* 0x000fea000383ffff */
.L_x_132:
[----:B------:R-:W0:Y:S01]  /*0d50*/  LDC R8, c[0x0][0x3ac] ;  /* 0x0000eb00ff087b82 */ /* 0x000e220000000800 */
[----:B------:R-:W-:Y:S02]  /*0d60*/  IADD3 R5, PT, PT, R17, UR5, RZ ;  /* 0x0000000511057c10 */ /* 0x000fe4000fffe0ff */
[----:B0-----:R-:W-:-:S13]  /*0d70*/  ISETP.GE.AND P0, PT, R8, 0x1, PT ;  /* 0x000000010800780c */ /* 0x001fda0003f06270 */
[----:B------:R-:W-:Y:S05]  /*0d80*/  @!P0 BRA `(.L_x_140) ;  /* 0x0000000800488947 */ /* 0x000fea0003800000 */
[C---:B------:R-:W-:Y:S02]  /*0d90*/  LOP3.LUT R9, R8.reuse, 0x7ffffff0, RZ, 0xc0, !PT ;  /* 0x7ffffff008097812 */ /* 0x040fe400078ec0ff */
[----:B------:R-:W-:Y:S02]  /*0da0*/  CS2R R6, SRZ ;  /* 0x0000000000067805 */ /* 0x000fe4000001ff00 */
[C---:B------:R-:W-:Y:S01]  /*0db0*/  IADD3 R12, PT, PT, R8.reuse, -0x1, RZ ;  /* 0xffffffff080c7810 */ /* 0x040fe20007ffe0ff */
[----:B------:R-:W-:Y:S01]  /*0dc0*/  UMOV UR4, URZ ;  /* 0x000000ff00047c82 */ /* 0x000fe20008000000 */
[C---:B------:R-:W-:Y:S02]  /*0dd0*/  LOP3.LUT R11, R8.reuse, 0xf, RZ, 0xc0, !PT ;  /* 0x0000000f080b7812 */ /* 0x040fe400078ec0ff */
[C---:B------:R-:W-:Y:S02]  /*0de0*/  LOP3.LUT R10, R8.reuse, 0x7, RZ, 0xc0, !PT ;  /* 0x00000007080a7812 */ /* 0x040fe400078ec0ff */
[----:B------:R-:W-:-:S02]  /*0df0*/  LOP3.LUT R8, R8, 0x3, RZ, 0xc0, !PT ;  /* 0x0000000308087812 */ /* 0x000fc400078ec0ff */
[----:B------:R-:W-:-:S07]  /*0e00*/  IADD3 R5, PT, PT, -R9, RZ, RZ ;  /* 0x000000ff09057210 */ /* 0x000fce0007ffe1ff */
.L_x_149:
[----:B------:R-:W0:Y:S01]  /*0e10*/  LDCU UR6, c[0x0][0x3ac] ;  /* 0x00007580ff0677ac */ /* 0x000e220008000800 */
[----:B------:R-:W-:Y:S01]  /*0e20*/  ISETP.GE.U32.AND P0, PT, R12, 0xf, PT ;  /* 0x0000000f0c00780c */ /* 0x000fe20003f06070 */
[----:B------:R-:W-:Y:S01]  /*0e30*/  HFMA2 R21, -RZ, RZ, 0, 0 ;  /* 0x00000000ff157431 */ /* 0x000fe200000001ff */
[----:B------:R-:W-:Y:S01]  /*0e40*/  MOV R0, RZ ;  /* 0x000000ff00007202 */ /* 0x000fe20000000f00 */
[----:B0-----:R-:W-:-:S10]  /*0e50*/  UIMAD UR6, UR4, UR6, UR5 ;  /* 0x00000006040672a4 */ /* 0x001fd4000f8e0205 */
[----:B------:R-:W-:Y:S05]  /*0e60*/  @!P0 BRA `(.L_x_141) ;  /* 0x0000000000a88947 */ /* 0x000fea0003800000 */
[----:B------:R-:W-:Y:S01]  /*0e70*/  IMAD.MOV.U32 R21, RZ, RZ, RZ ;  /* 0x000000ffff157224 */ /* 0x000fe200078e00ff */
[----:B------:R-:W-:Y:S02]  /*0e80*/  MOV R23, UR6 ;  /* 0x0000000600177c02 */ /* 0x000fe40008000f00 */
[----:B------:R-:W-:-:S07]  /*0e90*/  MOV R0, R5 ;  /* 0x0000000500007202 */ /* 0x000fce0000000f00 */
.L_x_142:
[----:B------:R-:W0:Y:S02]  /*0ea0*/  LDC.64 R18, c[0x0][0x390] ;  /* 0x0000e400ff127b82 */ /* 0x000e240000000a00 */
        /* <DEDUP_REMOVED lines=16> */
[----:B------:R-:W2:Y:S01]  /*0fb0*/  LDG.E R2, desc[UR8][R18.64+0x28] ;  /* 0x0000280812027981 */ /* 0x000ea2000c1e1900 */
        /* <DEDUP_REMOVED lines=8> */
[----:B------:R-:W-:-:S04]  /*1040*/  IADD3 R0, PT, PT, R0, 0x10, RZ ;  /* 0x0000001000007810 */ /* 0x000fc80007ffe0ff */
[----:B------:R-:W-:Y:S02]  /*1050*/  ISETP.NE.AND P0, PT, R0, RZ, PT ;  /* 0x000000ff0000720c */ /* 0x000fe40003f05270 */
[----:B------:R-:W-:Y:S01]  /*1060*/  IADD3 R23, PT, PT, R23, 0x10, RZ ;  /* 0x0000001017177810 */ /* 0x000fe20007ffe0ff */
[----:B---3--:R-:W-:-:S04]  /*1070*/  FFMA R24, R14, R21, R24 ;  /* 0x000000150e187223 */ /* 0x008fc80000000018 */
[----:B----4-:R-:W-:-:S04]  /*1080*/  FFMA R29, R14, R29, R24 ;  /* 0x0000001d0e1d7223 */ /* 0x010fc80000000018 */
[----:B--2---:R-:W-:-:S04]  /*1090*/  FFMA R29, R14, R2, R29 ;  /* 0x000000020e1d7223 */ /* 0x004fc8000000001d */
[----:B------:R-:W-:-:S04]  /*10a0*/  FFMA R29, R14, R20, R29 ;  /* 0x000000140e1d7223 */ /* 0x000fc8000000001d */
[----:B------:R-:W-:-:S04]  /*10b0*/  FFMA R4, R14, R4, R29 ;  /* 0x000000040e047223 */ /* 0x000fc8000000001d */
[----:B------:R-:W-:-:S04]  /*10c0*/  FFMA R4, R14, R25, R4 ;  /* 0x000000190e047223 */ /* 0x000fc80000000004 */
[----:B------:R-:W-:-:S04]  /*10d0*/  FFMA R27, R14, R27, R4 ;  /* 0x0000001b0e1b7223 */ /* 0x000fc80000000004 */
[----:B------:R-:W-:Y:S01]  /*10e0*/  FFMA R21, R14, R22, R27 ;  /* 0x000000160e157223 */ /* 0x000fe2000000001b */
[----:B------:R-:W-:Y:S06]  /*10f0*/  @P0 BRA `(.L_x_142) ;  /* 0xfffffffc00680947 */ /* 0x000fec000383ffff */
[----:B------:R-:W-:-:S07]  /*1100*/  MOV R0, R9 ;  /* 0x0000000900007202 */ /* 0x000fce0000000f00 */
.L_x_141:
[----:B------:R-:W-:-:S13]  /*1110*/  ISETP.NE.AND P0, PT, R11, RZ, PT ;  /* 0x000000ff0b00720c */ /* 0x000fda0003f05270 */
[----:B------:R-:W-:Y:S05]  /*1120*/  @!P0 BRA `(.L_x_143) ;  /* 0x0000000000d88947 */ /* 0x000fea0003800000 */
[----:B------:R-:W-:Y:S02]  /*1130*/  IADD3 R2, PT, PT, R11, -0x1, RZ ;  /* 0xffffffff0b027810 */ /* 0x000fe40007ffe0ff */
[----:B------:R-:W-:Y:S02]  /*1140*/  ISETP.NE.AND P1, PT, R10, RZ, PT ;  /* 0x000000ff0a00720c */ /* 0x000fe40003f25270 */
[----:B------:R-:W-:-:S13]  /*1150*/  ISETP.GE.U32.AND P0, PT, R2, 0x7, PT ;  /* 0x000000070200780c */ /* 0x000fda0003f06070 */
        /* <DEDUP_REMOVED lines=21> */
.L_x_144:
[----:B------:R-:W-:Y:S05]  /*12b0*/  @!P1 BRA `(.L_x_143) ;  /* 0x0000000000749947 */ /* 0x000fea0003800000 */
[----:B------:R-:W-:Y:S01]  /*12c0*/  VIADD R2, R10, 0xffffffff ;  /* 0xffffffff0a027836 */ /* 0x000fe20000000000 */
[----:B------:R-:W-:-:S04]  /*12d0*/  ISETP.NE.AND P1, PT, R8, RZ, PT ;  /* 0x000000ff0800720c */ /* 0x000fc80003f25270 */
        /* <DEDUP_REMOVED lines=14> */
.L_x_145:
[----:B------:R-:W-:Y:S05]  /*13c0*/  @!P1 BRA `(.L_x_143) ;  /* 0x0000000000309947 */ /* 0x000fea0003800000 */
[----:B------:R-:W0:Y:S01]  /*13d0*/  LDC.64 R18, c[0x0][0x390] ;  /* 0x0000e400ff127b82 */ /* 0x000e220000000a00 */
[----:B------:R-:W-:-:S05]  /*13e0*/  IADD3 R23, PT, PT, R0, UR6, RZ ;  /* 0x0000000600177c10 */ /* 0x000fca000fffe0ff */
        /* <DEDUP_REMOVED lines=10> */
.L_x_143:
        /* <DEDUP_REMOVED lines=12> */
.L_x_147:
[----:B------:R-:W-:Y:S05]  /*1550*/  BSYNC.RECONVERGENT B0 ;  /* 0x0000000000007941 */ /* 0x000fea0003800200 */
.L_x_146:
[----:B------:R-:W0:Y:S01]  /*1560*/  LDC.64 R18, c[0x0][0x398] ;  /* 0x0000e600ff127b82 */ /* 0x000e220000000a00 */
[----:B------:R-:W-:-:S05]  /*1570*/  IADD3 R21, PT, PT, R17, UR6, RZ ;  /* 0x0000000611157c10 */ /* 0x000fca000fffe0ff */
[----:B0-----:R-:W-:-:S06]  /*1580*/  IMAD.WIDE R18, R21, 0x4, R18 ;  /* 0x0000000415127825 */ /* 0x001fcc00078e0212 */
[----:B------:R0:W2:Y:S01]  /*1590*/  LDG.E R18, desc[UR8][R18.64] ;  /* 0x0000000812127981 */ /* 0x0000a2000c1e1900 */
[----:B------:R-:W-:Y:S02]  /*15a0*/  HFMA2 R21, -RZ, RZ, 0.96630859375, -0.0022525787353515625 ;  /* 0x3bbb989dff157431 */ /* 0x000fe400000001ff */
[----:B------:R-:W-:Y:S01]  /*15b0*/  FADD R0, R0, -R13 ;  /* 0x8000000d00007221 */ /* 0x000fe20000000000 */
[----:B------:R-:W-:Y:S02]  /*15c0*/  MOV R23, 0x437c0000 ;  /* 0x437c000000177802 */ /* 0x000fe40000000f00 */
[----:B------:R-:W-:Y:S01]  /*15d0*/  ISETP.NE.AND P0, PT, R16, UR4, PT ;  /* 0x0000000410007c0c */ /* 0x000fe2000bf05270 */
[----:B------:R-:W-:-:S04]  /*15e0*/  FFMA.SAT R2, R0, R21, 0.5 ;  /* 0x3f00000000027423 */ /* 0x000fc80000002015 */
[----:B------:R-:W-:-:S04]  /*15f0*/  FFMA.RM R2, R2, R23, 12582913 ;  /* 0x4b40000102027423 */ /* 0x000fc80000004017 */
[C---:B------:R-:W-:Y:S01]  /*1600*/  FADD R21, R2.reuse, -12583039 ;  /* 0xcb40007f02157421 */ /* 0x040fe20000000000 */
[----:B------:R-:W-:-:S03]  /*1610*/  SHF.L.U32 R2, R2, 0x17, RZ ;  /* 0x0000001702027819 */ /* 0x000fc600000006ff */
[----:B------:R-:W-:-:S04]  /*1620*/  FFMA R21, R0, 1.4426950216293334961, -R21 ;  /* 0x3fb8aa3b00157823 */ /* 0x000fc80000000815 */
[----:B------:R-:W-:-:S06]  /*1630*/  FFMA R21, R0, 1.925963033500011079e-08, R21 ;  /* 0x32a5706000157823 */ /* 0x000fcc0000000015 */
[----:B------:R-:W0:Y:S02]  /*1640*/  MUFU.EX2 R21, R21 ;  /* 0x0000001500157308 */ /* 0x000e240000000800 */
[----:B0-----:R-:W-:-:S04]  /*1650*/  FMUL R19, R2, R21 ;  /* 0x0000001502137220 */ /* 0x001fc80000400000 */
[C---:B------:R-:W-:Y:S01]  /*1660*/  FADD R7, R19.reuse, R7 ;  /* 0x0000000713077221 */ /* 0x040fe20000000000 */
[----:B--2---:R-:W-:Y:S01]  /*1670*/  FFMA R6, R19, R18, R6 ;  /* 0x0000001213067223 */ /* 0x004fe20000000006 */
[----:B------:R-:W-:Y:S06]  /*1680*/  @!P0 BRA `(.L_x_148) ;  /* 0x0000000400f88947 */ /* 0x000fec0003800000 */
[----:B------:R-:W-:Y:S01]  /*1690*/  UIADD3 UR4, UPT, UPT, UR4, 0x1, URZ ;  /* 0x0000000104047890 */ /* 0x000fe2000fffe0ff */
[----:B------:R-:W-:Y:S11]  /*16a0*/  BRA `(.L_x_149) ;  /* 0xfffffff400d87947 */ /* 0x000ff6000383ffff */
.L_x_140:
[----:B------:R-:W0:Y:S08]  /*16b0*/  MUFU.RCP R0, R3 ;  /* 0x0000000300007308 */ /* 0x000e300000001000 */
[----:B------:R-:W1:Y:S01]  /*16c0*/  FCHK P0, RZ, R3 ;  /* 0x00000003ff007302 */ /* 0x000e620000000000 */
[----:B0-----:R-:W-:-:S04]  /*16d0*/  FFMA R7, R0, -R3, 1 ;  /* 0x3f80000000077423 */ /* 0x001fc80000000803 */
[----:B------:R-:W-:Y:S01]  /*16e0*/  FFMA R9, R0, R7, R0 ;  /* 0x0000000700097223 */ /* 0x000fe20000000000 */
[----:B------:R-:W-:-:S03]  /*16f0*/  IMAD.MOV.U32 R7, RZ, RZ, RZ ;  /* 0x000000ffff077224 */ /* 0x000fc600078e00ff */
[----:B------:R-:W-:-:S04]  /*1700*/  FFMA R0, RZ, R9, RZ ;  /* 0x00000009ff007223 */ /* 0x000fc800000000ff */
[----:B------:R-:W-:-:S04]  /*1710*/  FFMA R2, R0, -R3, RZ ;  /* 0x8000000300027223 */ /* 0x000fc800000000ff */
[----:B------:R-:W-:Y:S01]  /*1720*/  FFMA R0, R9, R2, R0 ;  /* 0x0000000209007223 */ /* 0x000fe20000000000 */
[----:B-1----:R-:W-:Y:S06]  /*1730*/  @!P0 BRA `(.L_x_150) ;  /* 0x00000000000c8947 */ /* 0x002fec0003800000 */
[----:B------:R-:W-:Y:S01]  /*1740*/  HFMA2 R0, -RZ, RZ, 0, 0 ;  /* 0x00000000ff007431 */ /* 0x000fe200000001ff */
[----:B------:R-:W-:-:S07]  /*1750*/  MOV R18, 0x1770 ;  /* 0x0000177000127802 */ /* 0x000fce0000000f00 */
[----:B-----5:R-:W-:Y:S05]  /*1760*/  CALL.REL.NOINC `($__internal_5_$__cuda_sm3x_div_rn_noftz_f32_slowpath) ;  /* 0x00000008006c7944 */ /* 0x020fea0003c00000 */
.L_x_150:
[----:B------:R-:W-:Y:S01]  /*1770*/  HFMA2 R9, -RZ, RZ, 3.7421875, 0 ;  /* 0x437c0000ff097431 */ /* 0x000fe200000001ff */
[----:B------:R-:W-:Y:S01]  /*1780*/  MOV R3, 0x3bbb989d ;  /* 0x3bbb989d00037802 */ /* 0x000fe20000000f00 */
[----:B------:R-:W-:Y:S01]  /*1790*/  FADD R4, R0, -R13 ;  /* 0x8000000d00047221 */ /* 0x000fe20000000000 */
[C---:B------:R-:W-:Y:S01]  /*17a0*/  ISETP.GE.U32.AND P0, PT, R16.reuse, 0x7, PT ;  /* 0x000000071000780c */ /* 0x040fe20003f06070 */
[----:B------:R-:W-:Y:S01]  /*17b0*/  HFMA2 R6, -RZ, RZ, 0, 0 ;  /* 0x00000000ff067431 */ /* 0x000fe200000001ff */
[----:B------:R-:W-:Y:S01]  /*17c0*/  IADD3 R0, PT, PT, R16, 0x1, RZ ;  /* 0x0000000110007810 */ /* 0x000fe20007ffe0ff */
[----:B------:R-:W-:Y:S01]  /*17d0*/  FFMA.SAT R2, R4, R3, 0.5 ;  /* 0x3f00000004027423 */ /* 0x000fe20000002003 */
[----:B------:R-:W-:-:S03]  /*17e0*/  MOV R8, RZ ;  /* 0x000000ff00087202 */ /* 0x000fc60000000f00 */
[----:B------:R-:W-:Y:S01]  /*17f0*/  FFMA.RM R9, R2, R9, 12582913 ;  /* 0x4b40000102097423 */ /* 0x000fe20000004009 */
[----:B------:R-:W-:-:S03]  /*1800*/  LOP3.LUT R2, R0, 0x7, RZ, 0xc0, !PT ;  /* 0x0000000700027812 */ /* 0x000fc600078ec0ff */
[C---:B------:R-:W-:Y:S01]  /*1810*/  FADD R3, R9.reuse, -12583039 ;  /* 0xcb40007f09037421 */ /* 0x040fe20000000000 */
[----:B------:R-:W-:Y:S02]  /*1820*/  ISETP.NE.AND P1, PT, R2, RZ, PT ;  /* 0x000000ff0200720c */ /* 0x000fe40003f25270 */
[----:B------:R-:W-:Y:S01]  /*1830*/  SHF.L.U32 R9, R9, 0x17, RZ ;  /* 0x0000001709097819 */ /* 0x000fe200000006ff */
[----:B------:R-:W-:-:S04]  /*1840*/  FFMA R3, R4, 1.4426950216293334961, -R3 ;  /* 0x3fb8aa3b04037823 */ /* 0x000fc80000000803 */
[----:B------:R-:W-:Y:S01]  /*1850*/  FFMA R4, R4, 1.925963033500011079e-08, R3 ;  /* 0x32a5706004047823 */ /* 0x000fe20000000003 */
[----:B------:R-:W-:Y:S06]  /*1860*/  @!P0 BRA `(.L_x_151) ;  /* 0x0000000000ac8947 */ /* 0x000fec0003800000 */
[----:B------:R-:W0:Y:S01]  /*1870*/  LDC R17, c[0x0][0x3ac] ;  /* 0x0000eb00ff117b82 */ /* 0x000e220000000800 */
[----:B------:R-:W1:Y:S01]  /*1880*/  MUFU.EX2 R12, R4 ;  /* 0x00000004000c7308 */ /* 0x000e620000000800 */
[----:B------:R-:W-:Y:S01]  /*1890*/  LOP3.LUT R8, R0, 0x1fff8, RZ, 0xc0, !PT ;  /* 0x0001fff800087812 */ /* 0x000fe200078ec0ff */
[----:B------:R-:W-:Y:S01]  /*18a0*/  UMOV UR4, URZ ;  /* 0x000000ff00047c82 */ /* 0x000fe20008000000 */
[----:B------:R-:W-:-:S04]  /*18b0*/  MOV R7, RZ ;  /* 0x000000ff00077202 */ /* 0x000fc80000000f00 */
[----:B------:R-:W2:Y:S01]  /*18c0*/  LDC.64 R10, c[0x0][0x398] ;  /* 0x0000e600ff0a7b82 */ /* 0x000ea20000000a00 */
[----:B-1----:R-:W-:-:S07]  /*18d0*/  FMUL R3, R9, R12 ;  /* 0x0000000c09037220 */ /* 0x002fce0000400000 */
.L_x_152:
[----:B0-----:R-:W-:-:S04]  /*18e0*/  IMAD R23, R17, UR4, R5 ;  /* 0x0000000411177c24 */ /* 0x001fc8000f8e0205 */
[----:B--2---:R-:W-:-:S04]  /*18f0*/  IMAD.WIDE R22, R23, 0x4, R10 ;  /* 0x0000000417167825 */ /* 0x004fc800078e020a */
[C---:B------:R-:W-:Y:S02]  /*1900*/  IMAD.WIDE R12, R17.reuse, 0x4, R22 ;  /* 0x00000004110c7825 */ /* 0x040fe400078e0216 */
[----:B------:R-:W2:Y:S02]  /*1910*/  LDG.E R22, desc[UR8][R22.64] ;  /* 0x0000000816167981 */ /* 0x000ea4000c1e1900 */
[C---:B------:R-:W-:Y:S02]  /*1920*/  IMAD.WIDE R18, R17.reuse, 0x4, R12 ;  /* 0x0000000411127825 */ /* 0x040fe400078e020c */
[----:B-----5:R0:W3:Y:S02]  /*1930*/  LDG.E R14, desc[UR8][R12.64] ;  /* 0x000000080c0e7981 */ /* 0x0200e4000c1e1900 */
[C---:B------:R-:W-:Y:S02]  /*1940*/  IMAD.WIDE R20, R17.reuse, 0x4, R18 ;  /* 0x0000000411147825 */ /* 0x040fe400078e0212 */
[----:B------:R-:W4:Y:S02]  /*1950*/  LDG.E R18, desc[UR8][R18.64] ;  /* 0x0000000812127981 */ /* 0x000f24000c1e1900 */
[----:B------:R-:W-:-:S02]  /*1960*/  IMAD.WIDE R24, R17, 0x4, R20 ;  /* 0x0000000411187825 */ /* 0x000fc400078e0214 */
[----:B------:R-:W4:Y:S02]  /*1970*/  LDG.E R20, desc[UR8][R20.64] ;  /* 0x0000000814147981 */ /* 0x000f24000c1e1900 */
[C---:B------:R-:W-:Y:S02]  /*1980*/  IMAD.WIDE R26, R17.reuse, 0x4, R24 ;  /* 0x00000004111a7825 */ /* 0x040fe400078e0218 */
[----:B------:R-:W4:Y:S02]  /*1990*/  LDG.E R24, desc[UR8][R24.64] ;  /* 0x0000000818187981 */ /* 0x000f24000c1e1900 */
[C---:B------:R-:W-:Y:S02]  /*19a0*/  IMAD.WIDE R28, R17.reuse, 0x4, R26 ;  /* 0x00000004111c7825 */ /* 0x040fe400078e021a */
[----:B------:R-:W4:Y:S02]  /*19b0*/  LDG.E R26, desc[UR8][R26.64] ;  /* 0x000000081a1a7981 */ /* 0x000f24000c1e1900 */
[----:B0-----:R-:W-:-:S02]  /*19c0*/  IMAD.WIDE R12, R17, 0x4, R28 ;  /* 0x00000004110c7825 */ /* 0x001fc400078e021c */
[----:B------:R-:W4:Y:S04]  /*19d0*/  LDG.E R28, desc[UR8][R28.64] ;  /* 0x000000081c1c7981 */ /* 0x000f28000c1e1900 */
[----:B------:R-:W4:Y:S01]  /*19e0*/  LDG.E R23, desc[UR8][R12.64] ;  /* 0x000000080c177981 */ /* 0x000f22000c1e1900 */
[----:B------:R-:W-:-:S06]  /*19f0*/  UIADD3 UR4, UPT, UPT, UR4, 0x8, URZ ;  /* 0x0000000804047890 */ /* 0x000fcc000fffe0ff */
[----:B------:R-:W-:Y:S01]  /*1a00*/  ISETP.NE.AND P0, PT, R8, UR4, PT ;  /* 0x0000000408007c0c */ /* 0x000fe2000bf05270 */
[C---:B--2---:R-:W-:Y:S01]  /*1a10*/  FFMA R22, R3.reuse, R22, R6 ;  /* 0x0000001603167223 */ /* 0x044fe20000000006 */
[----:B------:R-:W-:-:S04]  /*1a20*/  FADD R6, R3, R7 ;  /* 0x0000000703067221 */ /* 0x000fc80000000000 */
[C---:B------:R-:W-:Y:S01]  /*1a30*/  FADD R6, R3.reuse, R6 ;  /* 0x0000000603067221 */ /* 0x040fe20000000000 */
[----:B---3--:R-:W-:-:S03]  /*1a40*/  FFMA R7, R3, R14, R22 ;  /* 0x0000000e03077223 */ /* 0x008fc60000000016 */
[C---:B------:R-:W-:Y:S01]  /*1a50*/  FADD R6, R3.reuse, R6 ;  /* 0x0000000603067221 */ /* 0x040fe20000000000 */
[----:B----4-:R-:W-:-:S03]  /*1a60*/  FFMA R7, R3, R18, R7 ;  /* 0x0000001203077223 */ /* 0x010fc60000000007 */
[C---:B------:R-:W-:Y:S01]  /*1a70*/  FADD R6, R3.reuse, R6 ;  /* 0x0000000603067221 */ /* 0x040fe20000000000 */
[----:B------:R-:W-:-:S03]  /*1a80*/  FFMA R7, R3, R20, R7 ;  /* 0x0000001403077223 */ /* 0x000fc60000000007 */
[C---:B------:R-:W-:Y:S01]  /*1a90*/  FADD R6, R3.reuse, R6 ;  /* 0x0000000603067221 */ /* 0x040fe20000000000 */
[----:B------:R-:W-:-:S03]  /*1aa0*/  FFMA R24, R3, R24, R7 ;  /* 0x0000001803187223 */ /* 0x000fc60000000007 */
[C---:B------:R-:W-:Y:S01]  /*1ab0*/  FADD R6, R3.reuse, R6 ;  /* 0x0000000603067221 */ /* 0x040fe20000000000 */
[----:B------:R-:W-:-:S03]  /*1ac0*/  FFMA R7, R3, R26, R24 ;  /* 0x0000001a03077223 */ /* 0x000fc60000000018 */
[C---:B------:R-:W-:Y:S01]  /*1ad0*/  FADD R6, R3.reuse, R6 ;  /* 0x0000000603067221 */ /* 0x040fe20000000000 */
[----:B------:R-:W-:-:S03]  /*1ae0*/  FFMA R28, R3, R28, R7 ;  /* 0x0000001c031c7223 */ /* 0x000fc60000000007 */
[C---:B------:R-:W-:Y:S01]  /*1af0*/  FADD R7, R3.reuse, R6 ;  /* 0x0000000603077221 */ /* 0x040fe20000000000 */
[----:B------:R-:W-:Y:S01]  /*1b00*/  FFMA R6, R3, R23, R28 ;  /* 0x0000001703067223 */ /* 0x000fe2000000001c */
[----:B------:R-:W-:Y:S06]  /*1b10*/  @P0 BRA `(.L_x_152) ;  /* 0xfffffffc00700947 */ /* 0x000fec000383ffff */
.L_x_151:
[----:B------:R-:W-:Y:S05]  /*1b20*/  @!P1 BRA `(.L_x_148) ;  /* 0x0000000000d09947 */ /* 0x000fea0003800000 */
[----:B------:R-:W-:Y:S02]  /*1b30*/  ISETP.GE.U32.AND P0, PT, R2, 0x4, PT ;  /* 0x000000040200780c */ /* 0x000fe40003f06070 */
[----:B------:R-:W-:-:S11]  /*1b40*/  LOP3.LUT P1, R0, R0, 0x3, RZ, 0xc0, !PT ;  /* 0x0000000300007812 */ /* 0x000fd6000782c0ff */
[----:B------:R-:W-:Y:S05]  /*1b50*/  @!P0 BRA `(.L_x_153) ;  /* 0x0000000000588947 */ /* 0x000fea0003800000 */
[----:B------:R-:W0:Y:S08]  /*1b60*/  LDC R19, c[0x0][0x3ac] ;  /* 0x0000eb00ff137b82 */ /* 0x000e300000000800 */
[----:B------:R-:W1:Y:S01]  /*1b70*/  LDC.64 R10, c[0x0][0x398] ;  /* 0x0000e600ff0a7b82 */ /* 0x000e620000000a00 */
[----:B0-----:R-:W-:-:S04]  /*1b80*/  IMAD R3, R8, R19, R5 ;  /* 0x0000001308037224 */ /* 0x001fc800078e0205 */
[----:B-1----:R-:W-:-:S04]  /*1b90*/  IMAD.WIDE R10, R3, 0x4, R10 ;  /* 0x00000004030a7825 */ /* 0x002fc800078e020a */
[C---:B------:R-:W-:Y:S02]  /*1ba0*/  IMAD.WIDE R12, R19.reuse, 0x4, R10 ;  /* 0x00000004130c7825 */ /* 0x040fe400078e020a */
[----:B------:R-:W2:Y:S02]  /*1bb0*/  LDG.E R11, desc[UR8][R10.64] ;  /* 0x000000080a0b7981 */ /* 0x000ea4000c1e1900 */
[C---:B------:R-:W-:Y:S02]  /*1bc0*/  IMAD.WIDE R2, R19.reuse, 0x4, R12 ;  /* 0x0000000413027825 */ /* 0x040fe400078e020c */
[----:B------:R-:W3:Y:S02]  /*1bd0*/  LDG.E R13, desc[UR8][R12.64] ;  /* 0x000000080c0d7981 */ /* 0x000ee4000c1e1900 */
[----:B------:R-:W-:Y:S02]  /*1be0*/  IMAD.WIDE R18, R19, 0x4, R2 ;  /* 0x0000000413127825 */ /* 0x000fe400078e0202 */
[----:B------:R-:W4:Y:S04]  /*1bf0*/  LDG.E R3, desc[UR8][R2.64] ;  /* 0x0000000802037981 */ /* 0x000f28000c1e1900 */
[----:B------:R-:W4:Y:S01]  /*1c00*/  LDG.E R19, desc[UR8][R18.64] ;  /* 0x0000000812137981 */ /* 0x000f22000c1e1900 */
[----:B-----5:R-:W0:Y:S01]  /*1c10*/  MUFU.EX2 R14, R4 ;  /* 0x00000004000e7308 */ /* 0x020e220000000800 */
[----:B------:R-:W-:-:S02]  /*1c20*/  VIADD R8, R8, 0x4 ;  /* 0x0000000408087836 */ /* 0x000fc40000000000 */
[----:B0-----:R-:W-:-:S04]  /*1c30*/  FMUL R14, R9, R14 ;  /* 0x0000000e090e7220 */ /* 0x001fc80000400000 */
[----:B------:R-:W-:-:S04]  /*1c40*/  FADD R7, R7, R14 ;  /* 0x0000000e07077221 */ /* 0x000fc80000000000 */
[----:B------:R-:W-:-:S04]  /*1c50*/  FADD R7, R7, R14 ;  /* 0x0000000e07077221 */ /* 0x000fc80000000000 */
[----:B------:R-:W-:-:S04]  /*1c60*/  FADD R7, R7, R14 ;  /* 0x0000000e07077221 */ /* 0x000fc80000000000 */
[----:B------:R-:W-:Y:S01]  /*1c70*/  FADD R7, R7, R14 ;  /* 0x0000000e07077221 */ /* 0x000fe20000000000 */
[----:B--2---:R-:W-:-:S04]  /*1c80*/  FFMA R6, R11, R14, R6 ;  /* 0x0000000e0b067223 */ /* 0x004fc80000000006 */
[----:B---3--:R-:W-:-:S04]  /*1c90*/  FFMA R6, R13, R14, R6 ;  /* 0x0000000e0d067223 */ /* 0x008fc80000000006 */
[----:B----4-:R-:W-:-:S04]  /*1ca0*/  FFMA R6, R3, R14, R6 ;  /* 0x0000000e03067223 */ /* 0x010fc80000000006 */
[----:B------:R-:W-:-:S07]  /*1cb0*/  FFMA R6, R19, R14, R6 ;  /* 0x0000000e13067223 */ /* 0x000fce0000000006 */
.L_x_153:
[----:B------:R-:W-:Y:S05]  /*1cc0*/  @!P1 BRA `(.L_x_148) ;  /* 0x0000000000689947 */ /* 0x000fea0003800000 */
[----:B------:R-:W-:Y:S02]  /*1cd0*/  ISETP.NE.AND P0, PT, R0, 0x1, PT ;  /* 0x000000010000780c */ /* 0x000fe40003f05270 */
[----:B------:R-:W-:-:S04]  /*1ce0*/  LOP3.LUT R16, R16, 0x1, RZ, 0xc0, !PT ;  /* 0x0000000110107812 */ /* 0x000fc800078ec0ff */
[----:B------:R-:W-:-:S07]  /*1cf0*/  ISETP.NE.U32.AND P1, PT, R16, 0x1, PT ;  /* 0x000000011000780c */ /* 0x000fce0003f25070 */
[----:B------:R-:W0:Y:S08]  /*1d00*/  @P0 LDC R13, c[0x0][0x3ac] ;  /* 0x0000eb00ff0d0b82 */ /* 0x000e300000000800 */
[----:B------:R-:W1:Y:S08]  /*1d10*/  @P0 LDC.64 R10, c[0x0][0x398] ;  /* 0x0000e600ff0a0b82 */ /* 0x000e700000000a00 */
[----:B------:R-:W2:Y:S08]  /*1d20*/  @P1 LDC R0, c[0x0][0x3ac] ;  /* 0x0000eb00ff001b82 */ /* 0x000eb00000000800 */
[----:B------:R-:W3:Y:S01]  /*1d30*/  @P1 LDC.64 R2, c[0x0][0x398] ;  /* 0x0000e600ff021b82 */ /* 0x000ee20000000a00 */
[C---:B0-----:R-:W-:Y:S01]  /*1d40*/  @P0 IMAD R17, R8.reuse, R13, R5 ;  /* 0x0000000d08110224 */ /* 0x041fe200078e0205 */
[----:B------:R-:W-:-:S03]  /*1d50*/  @P0 IADD3 R8, PT, PT, R8, 0x2, RZ ;  /* 0x0000000208080810 */ /* 0x000fc60007ffe0ff */
[----:B-1----:R-:W-:-:S04]  /*1d60*/  @P0 IMAD.WIDE R10, R17, 0x4, R10 ;  /* 0x00000004110a0825 */ /* 0x002fc800078e020a */
[----:B------:R-:W-:Y:S02]  /*1d70*/  @P0 IMAD.WIDE R12, R13, 0x4, R10 ;  /* 0x000000040d0c0825 */ /* 0x000fe400078e020a */
[----:B------:R-:W4:Y:S02]  /*1d80*/  @P0 LDG.E R11, desc[UR8][R10.64] ;  /* 0x000000080a0b0981 */ /* 0x000f24000c1e1900 */
[----:B--2---:R-:W-:Y:S02]  /*1d90*/  @P1 IMAD R5, R8, R0, R5 ;  /* 0x0000000008051224 */ /* 0x004fe400078e0205 */
[----:B------:R-:W2:Y:S02]  /*1da0*/  @P0 LDG.E R12, desc[UR8][R12.64] ;  /* 0x000000080c0c0981 */ /* 0x000ea4000c1e1900 */
[----:B---3--:R-:W-:-:S06]  /*1db0*/  @P1 IMAD.WIDE R2, R5, 0x4, R2 ;  /* 0x0000000405021825 */ /* 0x008fcc00078e0202 */
[----:B------:R-:W3:Y:S01]  /*1dc0*/  @P1 LDG.E R3, desc[UR8][R2.64] ;  /* 0x0000000802031981 */ /* 0x000ee2000c1e1900 */
[----:B------:R-:W0:Y:S08]  /*1dd0*/  @P0 MUFU.EX2 R0, R4 ;  /* 0x0000000400000308 */ /* 0x000e300000000800 */
[----:B------:R-:W1:Y:S01]  /*1de0*/  @P1 MUFU.EX2 R8, R4 ;  /* 0x0000000400081308 */ /* 0x000e620000000800 */
[----:B0-----:R-:W-:-:S04]  /*1df0*/  @P0 FMUL R0, R9, R0 ;  /* 0x0000000009000220 */ /* 0x001fc80000400000 */
[----:B------:R-:W-:Y:S01]  /*1e00*/  @P0 FADD R5, R7, R0 ;  /* 0x0000000007050221 */ /* 0x000fe20000000000 */
[----:B-1----:R-:W-:-:S03]  /*1e10*/  @P1 FMUL R8, R9, R8 ;  /* 0x0000000809081220 */ /* 0x002fc60000400000 */
[----:B------:R-:W-:-:S04]  /*1e20*/  @P0 FADD R7, R5, R0 ;  /* 0x0000000005070221 */ /* 0x000fc80000000000 */
[----:B------:R-:W-:Y:S01]  /*1e30*/  @P1 FADD R7, R7, R8 ;  /* 0x0000000807071221 */ /* 0x000fe20000000000 */
[----:B----4-:R-:W-:-:S04]  /*1e40*/  @P0 FFMA R17, R11, R0, R6 ;  /* 0x000000000b110223 */ /* 0x010fc80000000006 */
[----:B--2---:R-:W-:-:S04]  /*1e50*/  @P0 FFMA R6, R12, R0, R17 ;  /* 0x000000000c060223 */ /* 0x004fc80000000011 */
[----:B---3--:R-:W-:-:S07]  /*1e60*/  @P1 FFMA R6, R3, R8, R6 ;  /* 0x0000000803061223 */ /* 0x008fce0000000006 */
.L_x_148:
        /* <DEDUP_REMOVED lines=10> */
[----:B------:R-:W-:Y:S02]  /*1f10*/  MOV R3, R7 ;  /* 0x0000000700037202 */ /* 0x000fe40000000f00 */
[----:B------:R-:W-:-:S07]  /*1f20*/  MOV R18, 0x1f40 ;  /* 0x00001f4000127802 */ /* 0x000fce0000000f00 */
[----:B-----5:R-:W-:Y:S05]  /*1f30*/  CALL.REL.NOINC `($__internal_5_$__cuda_sm3x_div_rn_noftz_f32_slowpath) ;  /* 0x0000000000787944 */ /* 0x020fea0003c00000 */
[----:B------:R-:W-:-:S07]  /*1f40*/  MOV R5, R0 ;  /* 0x0000000000057202 */ /* 0x000fce0000000f00 */
.L_x_155:
[----:B------:R-:W-:Y:S05]  /*1f50*/  BSYNC.RECONVERGENT B0 ;  /* 0x0000000000007941 */ /* 0x000fea0003800200 */
.L_x_154:
[----:B------:R-:W0:Y:S02]  /*1f60*/  LDC.64 R2, c[0x0][0x380] ;  /* 0x0000e000ff027b82 */ /* 0x000e240000000a00 */
[----:B0-----:R-:W-:-:S05]  /*1f70*/  IMAD.WIDE R2, R15, 0x4, R2 ;  /* 0x000000040f027825 */ /* 0x001fca00078e0202 */
[----:B------:R-:W-:Y:S01]  /*1f80*/  STG.E desc[UR8][R2.64], R5 ;  /* 0x0000000502007986 */ /* 0x000fe2000c101908 */
[----:B------:R-:W-:Y:S05]  /*1f90*/  EXIT ;  /* 0x000000000000794d */ /* 0x000fea0003800000 */
        .weak           $__internal_4_$__cuda_sm20_sqrt_rn_f32_slowpath
        .type           $__internal_4_$__cuda_sm20_sqrt_rn_f32_slowpath,@function
        .size           $__internal_4_$__cuda_sm20_sqrt_rn_f32_slowpath,($__internal_5_$__cuda_sm3x_div_rn_noftz_f32_slowpath - $__internal_4_$__cuda_sm20_sqrt_rn_f32_slowpath)
$__internal_4_$__cuda_sm20_sqrt_rn_f32_slowpath:
[----:B------:R-:W-:-:S13]  /*1fa0*/  LOP3.LUT P0, RZ, R0, 0x7fffffff, RZ, 0xc0, !PT ;  /* 0x7fffffff00ff7812 */ /* 0x000fda000780c0ff */
[----:B------:R-:W-:Y:S01]  /*1fb0*/  @!P0 MOV R2, R0 ;  /* 0x0000000000028202 */ /* 0x000fe20000000f00 */
[----:B------:R-:W-:Y:S06]  /*1fc0*/  @!P0 BRA `(.L_x_156) ;  /* 0x0000000000448947 */ /* 0x000fec0003800000 */
[----:B------:R-:W-:-:S13]  /*1fd0*/  FSETP.GEU.FTZ.AND P0, PT, R0, RZ, PT ;  /* 0x000000ff0000720b */ /* 0x000fda0003f1e000 */
[----:B------:R-:W-:Y:S01]  /*1fe0*/  @!P0 MOV R2, 0x7fffffff ;  /* 0x7fffffff00028802 */ /* 0x000fe20000000f00 */
        /* <DEDUP_REMOVED lines=15> */
.L_x_156:
[----:B------:R-:W-:Y:S01]  /*20e0*/  MOV R0, R2 ;  /* 0x0000000200007202 */ /* 0x000fe20000000f00 */
[----:B------:R-:W-:Y:S01]  /*20f0*/  IMAD.MOV.U32 R3, RZ, RZ, 0x0 ;  /* 0x00000000ff037424 */ /* 0x000fe200078e00ff */
[----:B------:R-:W-:-:S04]  /*2100*/  MOV R2, R4 ;  /* 0x0000000400027202 */ /* 0x000fc80000000f00 */
[----:B------:R-:W-:Y:S05]  /*2110*/  RET.REL.NODEC R2 `(_Z23simple_attention_kernelPfPKfS1_S1_iiii) ;  /* 0xffffffdc02b87950 */ /* 0x000fea0003c3ffff */
        .weak           $__internal_5_$__cuda_sm3x_div_rn_noftz_f32_slowpath
        .type           $__internal_5_$__cuda_sm3x_div_rn_noftz_f32_slowpath,@function
        .size           $__internal_5_$__cuda_sm3x_div_rn_noftz_f32_slowpath,(.L_x_214 - $__internal_5_$__cuda_sm3x_div_rn_noftz_f32_slowpath)
$__internal_5_$__cuda_sm3x_div_rn_noftz_f32_slowpath:
[----:B------:R-:W-:Y:S01]  /*2120*/  SHF.R.U32.HI R4, RZ, 0x17, R3 ;  /* 0x00000017ff047819 */ /* 0x000fe20000011603 */
[----:B------:R-:W-:Y:S01]  /*2130*/  BSSY.RECONVERGENT B1, `(.L_x_157) ;  /* 0x0000065000017945 */ /* 0x000fe20003800200 */
[----:B------:R-:W-:Y:S02]  /*2140*/  SHF.R.U32.HI R19, RZ, 0x17, R0 ;  /* 0x00000017ff137819 */ /* 0x000fe40000011600 */
[----:B------:R-:W-:Y:S02]  /*2150*/  LOP3.LUT R4, R4, 0xff, RZ, 0xc0, !PT ;  /* 0x000000ff04047812 */ /* 0x000fe400078ec0ff */
[----:B------:R-:W-:Y:S02]  /*2160*/  LOP3.LUT R19, R19, 0xff, RZ, 0xc0, !PT ;  /* 0x000000ff13137812 */ /* 0x000fe400078ec0ff */
[----:B------:R-:W-:Y:S02]  /*2170*/  IADD3 R20, PT, PT, R4, -0x1, RZ ;  /* 0xffffffff04147810 */ /* 0x000fe40007ffe0ff */
[----:B------:R-:W-:-:S02]  /*2180*/  IADD3 R2, PT, PT, R19, -0x1, RZ ;  /* 0xffffffff13027810 */ /* 0x000fc40007ffe0ff */
[----:B------:R-:W-:Y:S02]  /*2190*/  ISETP.GT.U32.AND P0, PT, R20, 0xfd, PT ;  /* 0x000000fd1400780c */ /* 0x000fe40003f04070 */
[----:B------:R-:W-:Y:S02]  /*21a0*/  MOV R21, R3 ;  /* 0x0000000300157202 */ /* 0x000fe40000000f00 */
        /* <DEDUP_REMOVED lines=19> */
[----:B------:R-:W-:-:S04]  /*22e0*/  IADD3 R2, PT, PT, R19, -0x1, RZ ;  /* 0xffffffff13027810 */ /* 0x000fc80007ffe0ff */
[----:B------:R-:W-:Y:S02]  /*22f0*/  ISETP.GE.AND P0, PT, R2, RZ, PT ;  /* 0x000000ff0200720c */ /* 0x000fe40003f06270 */
[----:B------:R-:W-:-:S04]  /*2300*/  IADD3 R2, PT, PT, R4, -0x1, RZ ;  /* 0xffffffff04027810 */ /* 0x000fc80007ffe0ff */
[----:B------:R-:W-:-:S07]  /*2310*/  ISETP.GE.AND P1, PT, R2, RZ, PT ;  /* 0x000000ff0200720c */ /* 0x000fce0003f26270 */
[----:B------:R-:W-:Y:S01]  /*2320*/  @P0 MOV R2, RZ ;  /* 0x000000ff00020202 */ /* 0x000fe20000000f00 */
[----:B------:R-:W-:Y:S01]  /*2330*/  @!P0 FFMA R0, R0, 1.84467440737095516160e+19, RZ ;  /* 0x5f80000000008823 */ /* 0x000fe200000000ff */
[----:B------:R-:W-:-:S04]  /*2340*/  @!P0 MOV R2, 0xffffffc0 ;  /* 0xffffffc000028802 */ /* 0x000fc80000000f00 */
[----:B------:R-:W-:Y:S01]  /*2350*/  @!P1 FFMA R21, R3, 1.84467440737095516160e+19, RZ ;  /* 0x5f80000003159823 */ /* 0x000fe200000000ff */
[----:B------:R-:W-:-:S07]  /*2360*/  @!P1 IADD3 R2, PT, PT, R2, 0x40, RZ ;  /* 0x0000004002029810 */ /* 0x000fce0007ffe0ff */
.L_x_158:
[----:B------:R-:W-:Y:S01]  /*2370*/  LEA R20, R4, 0xc0800000, 0x17 ;  /* 0xc080000004147811 */ /* 0x000fe200078eb8ff */
[----:B------:R-:W-:Y:S01]  /*2380*/  BSSY.RECONVERGENT B2, `(.L_x_163) ;  /* 0x0000036000027945 */ /* 0x000fe20003800200 */
[----:B------:R-:W-:-:S03]  /*2390*/  IADD3 R19, PT, PT, R19, -0x7f, RZ ;  /* 0xffffff8113137810 */ /* 0x000fc60007ffe0ff */
[----:B------:R-:W-:Y:S02]  /*23a0*/  IMAD.IADD R24, R21, 0x1, -R20 ;  /* 0x0000000115187824 */ /* 0x000fe400078e0a14 */
[C---:B------:R-:W-:Y:S01]  /*23b0*/  IMAD R0, R19.reuse, -0x800000, R0 ;  /* 0xff80000013007824 */ /* 0x040fe200078e0200 */
[----:B------:R-:W-:Y:S01]  /*23c0*/  IADD3 R19, PT, PT, R19, 0x7f, -R4 ;  /* 0x0000007f13137810 */ /* 0x000fe20007ffe804 */
[----:B------:R-:W0:Y:S01]  /*23d0*/  MUFU.RCP R20, R24 ;  /* 0x0000001800147308 */ /* 0x000e220000001000 */
[----:B------:R-:W-:Y:S02]  /*23e0*/  FADD.FTZ R21, -R24, -RZ ;  /* 0x800000ff18157221 */ /* 0x000fe40000010100 */
[----:B------:R-:W-:Y:S02]  /*23f0*/  IADD3 R19, PT, PT, R19, R2, RZ ;  /* 0x0000000213137210 */ /* 0x000fe40007ffe0ff */
[----:B0-----:R-:W-:-:S04]  /*2400*/  FFMA R23, R20, R21, 1 ;  /* 0x3f80000014177423 */ /* 0x001fc80000000015 */
        /* <DEDUP_REMOVED lines=22> */
[----:B------:R-:W-:Y:S02]  /*2570*/  IADD3 R20, PT, PT, R2, 0x20, RZ ;  /* 0x0000002002147810 */ /* 0x000fe40007ffe0ff */
[----:B------:R-:W-:Y:S02]  /*2580*/  LOP3.LUT R4, R4, 0x7fffff, RZ, 0xc0, !PT ;  /* 0x007fffff04047812 */ /* 0x000fe400078ec0ff */
[----:B------:R-:W-:Y:S02]  /*2590*/  ISETP.NE.AND P2, PT, R2, RZ, PT ;  /* 0x000000ff0200720c */ /* 0x000fe40003f45270 */
        /* <DEDUP_REMOVED lines=12> */
[----:B------:R-:W-:-:S04]  /*2660*/  LOP3.LUT R2, R21, R2, RZ, 0xc0, !PT ;  /* 0x0000000215027212 */ /* 0x000fc800078ec0ff */
[----:B------:R-:W-:-:S04]  /*2670*/  IADD3 R19, PT, PT, R19, R2, RZ ;  /* 0x0000000213137210 */ /* 0x000fc80007ffe0ff */
[----:B------:R-:W-:Y:S01]  /*2680*/  LOP3.LUT R0, R19, R0, RZ, 0xfc, !PT ;  /* 0x0000000013007212 */ /* 0x000fe200078efcff */
[----:B------:R-:W-:Y:S06]  /*2690*/  BRA `(.L_x_166) ;  /* 0x0000000000107947 */ /* 0x000fec0003800000 */
.L_x_165:
[----:B------:R-:W-:-:S04]  /*26a0*/  LOP3.LUT R0, R0, 0x80000000, RZ, 0xc0, !PT ;  /* 0x8000000000007812 */ /* 0x000fc800078ec0ff */
[----:B------:R-:W-:Y:S01]  /*26b0*/  LOP3.LUT R0, R0, 0x7f800000, RZ, 0xfc, !PT ;  /* 0x7f80000000007812 */ /* 0x000fe200078efcff */
[----:B------:R-:W-:Y:S06]  /*26c0*/  BRA `(.L_x_166) ;  /* 0x0000000000047947 */ /* 0x000fec0003800000 */
.L_x_164:
[----:B------:R-:W-:-:S07]  /*26d0*/  LEA R0, R19, R0, 0x17 ;  /* 0x0000000013007211 */ /* 0x000fce00078eb8ff */
.L_x_166:
[----:B------:R-:W-:Y:S05]  /*26e0*/  BSYNC.RECONVERGENT B2 ;  /* 0x0000000000027941 */ /* 0x000fea0003800200 */
.L_x_163:
[----:B------:R-:W-:Y:S05]  /*26f0*/  BRA `(.L_x_167) ;  /* 0x0000000000207947 */ /* 0x000fea0003800000 */
.L_x_162:
[----:B------:R-:W-:-:S04]  /*2700*/  LOP3.LUT R0, R21, 0x80000000, R0, 0x48, !PT ;  /* 0x8000000015007812 */ /* 0x000fc800078e4800 */
[----:B------:R-:W-:Y:S01]  /*2710*/  LOP3.LUT R0, R0, 0x7f800000, RZ, 0xfc, !PT ;  /* 0x7f80000000007812 */ /* 0x000fe200078efcff */
[----:B------:R-:W-:Y:S06]  /*2720*/  BRA `(.L_x_167) ;  /* 0x0000000000147947 */ /* 0x000fec0003800000 */
.L_x_161:
[----:B------:R-:W-:Y:S01]  /*2730*/  LOP3.LUT R0, R21, 0x80000000, R0, 0x48, !PT ;  /* 0x8000000015007812 */ /* 0x000fe200078e4800 */
[----:B------:R-:W-:Y:S06]  /*2740*/  BRA `(.L_x_167) ;  /* 0x00000000000c7947 */ /* 0x000fec0003800000 */
.L_x_160:
[----:B------:R-:W0:Y:S01]  /*2750*/  MUFU.RSQ R0, -QNAN ;  /* 0xffc0000000007908 */ /* 0x000e220000001400 */
[----:B------:R-:W-:Y:S05]  /*2760*/  BRA `(.L_x_167) ;  /* 0x0000000000047947 */ /* 0x000fea0003800000 */
.L_x_159:
[----:B------:R-:W-:-:S07]  /*2770*/  FADD.FTZ R0, R0, R3 ;  /* 0x0000000300007221 */ /* 0x000fce0000010000 */
.L_x_167:
[----:B------:R-:W-:Y:S05]  /*2780*/  BSYNC.RECONVERGENT B1 ;  /* 0x0000000000017941 */ /* 0x000fea0003800200 */
.L_x_157:
[----:B------:R-:W-:-:S04]  /*2790*/  HFMA2 R19, -RZ, RZ, 0, 0 ;  /* 0x00000000ff137431 */ /* 0x000fc800000001ff */
[----:B0-----:R-:W-:Y:S05]  /*27a0*/  RET.REL.NODEC R18 `(_Z23simple_attention_kernelPfPKfS1_S1_iiii) ;  /* 0xffffffd812147950 */ /* 0x001fea0003c3ffff */
.L_x_168:
        /* <DEDUP_REMOVED lines=13> */
.L_x_214:


//--------------------- .text._Z20qkv_transform_kernelPfS_S_PKfS1_S1_S1_iiiii --------------------------
	.section	.text._Z20qkv_transform_kernelPfS_S_PKfS1_S1_S1_iiiii,"ax",@progbits
	.align	128
        .global         _Z20qkv_transform_kernelPfS_S_PKfS1_S1_S1_iiiii
        .type           _Z20qkv_transform_kernelPfS_S_PKfS1_S1_S1_iiiii,@function
        .size           _Z20qkv_transform_kernelPfS_S_PKfS1_S1_S1_iiiii,(.L_x_222 - _Z20qkv_transform_kernelPfS_S_PKfS1_S1_S1_iiiii)
        .other          _Z20qkv_transform_kernelPfS_S_PKfS1_S1_S1_iiiii,@"STO_CUDA_ENTRY STV_DEFAULT"
_Z20qkv_transform_kernelPfS_S_PKfS1_S1_S1_iiiii:
.text._Z20qkv_transform_kernelPfS_S_PKfS1_S1_S1_iiiii:
[----:B------:R-:W-:Y:S01]  /*0000*/  LDC R1, c[0x0][0x37c] ;  /* 0x0000df00ff017b82 */ /* 0x000fe20000000800 */
[----:B------:R-:W0:Y:S07]  /*0010*/  S2R R4, SR_TID.X ;  /* 0x0000000000047919 */ /* 0x000e2e0000002100 */
[----:B------:R-:W1:Y:S08]  /*0020*/  LDC.64 R2, c[0x0][0x3b8] ;  /* 0x0000ee00ff027b82 */ /* 0x000e700000000a00 */
[----:B------:R-:W2:Y:S08]  /*0030*/  LDC R10, c[0x0][0x3c4] ;  /* 0x0000f100ff0a7b82 */ /* 0x000eb00000000800 */
[----:B------:R-:W0:Y:S08]  /*0040*/  S2UR UR4, SR_CTAID.X ;  /* 0x00000000000479c3 */ /* 0x000e300000002500 */
[----:B------:R-:W0:Y:S01]  /*0050*/  LDC R11, c[0x0][0x360] ;  /* 0x0000d800ff0b7b82 */ /* 0x000e220000000800 */
[----:B-1----:R-:W-:-:S07]  /*0060*/  IMAD R5, R3, R2, RZ ;  /* 0x0000000203057224 */ /* 0x002fce00078e02ff */
[----:B------:R-:W1:Y:S01]  /*0070*/  LDC R0, c[0x0][0x3c8] ;  /* 0x0000f200ff007b82 */ /* 0x000e620000000800 */
[----:B--2---:R-:W-:Y:S02]  /*0080*/  IMAD R5, R5, R10, RZ ;  /* 0x0000000a05057224 */ /* 0x004fe400078e02ff */
[----:B0-----:R-:W-:Y:S02]  /*0090*/  IMAD R11, R11, UR4, R4 ;  /* 0x000000040b0b7c24 */ /* 0x001fe4000f8e0204 */
[----:B-1----:R-:W-:-:S05]  /*00a0*/  IMAD R2, R5, R0, RZ ;  /* 0x0000000005027224 */ /* 0x002fca00078e02ff */
[----:B------:R-:W-:-:S13]  /*00b0*/  ISETP.GE.AND P0, PT, R11, R2, PT ;  /* 0x000000020b00720c */ /* 0x000fda0003f06270 */
[----:B------:R-:W-:Y:S05]  /*00c0*/  @P0 EXIT ;  /* 0x000000000000094d */ /* 0x000fea0003800000 */
[-C--:B------:R-:W-:Y:S01]  /*00d0*/  IMAD R6, R3, R0.reuse, RZ ;  /* 0x0000000003067224 */ /* 0x080fe200078e02ff */
[----:B------:R-:W-:Y:S01]  /*00e0*/  IABS R8, R0 ;  /* 0x0000000000087213 */ /* 0x000fe20000000000 */
[----:B------:R-:W0:Y:S01]  /*00f0*/  LDCU UR5, c[0x0][0x3c0] ;  /* 0x00007800ff0577ac */ /* 0x000e220008000800 */
[----:B------:R-:W-:Y:S02]  /*0100*/  IABS R13, R10 ;  /* 0x0000000a000d7213 */ /* 0x000fe40000000000 */
[----:B------:R-:W-:Y:S01]  /*0110*/  IABS R7, R6 ;  /* 0x0000000600077213 */ /* 0x000fe20000000000 */
[----:B------:R-:W1:Y:S01]  /*0120*/  I2F.RP R9, R8 ;  /* 0x0000000800097306 */ /* 0x000e620000209400 */
[----:B------:R-:W-:Y:S01]  /*0130*/  IABS R12, R3 ;  /* 0x00000003000c7213 */ /* 0x000fe20000000000 */
[----:B------:R-:W2:Y:S01]  /*0140*/  LDCU.64 UR14, c[0x0][0x358] ;  /* 0x00006b00ff0e77ac */ /* 0x000ea20008000a00 */
[----:B------:R-:W-:-:S05]  /*0150*/  MOV R26, RZ ;  /* 0x000000ff001a7202 */ /* 0x000fca0000000f00 */
[----:B------:R-:W3:Y:S01]  /*0160*/  I2F.RP R2, R7 ;  /* 0x0000000700027306 */ /* 0x000ee20000209400 */
[----:B0-----:R-:W-:-:S07]  /*0170*/  UISETP.GE.AND UP0, UPT, UR5, 0x1, UPT ;  /* 0x000000010500788c */ /* 0x001fce000bf06270 */
[----:B-1----:R-:W0:Y:S08]  /*0180*/  MUFU.RCP R9, R9 ;  /* 0x0000000900097308 */ /* 0x002e300000001000 */
[----:B---3--:R-:W1:Y:S08]  /*0190*/  MUFU.RCP R2, R2 ;  /* 0x0000000200027308 */ /* 0x008e700000001000 */
[----:B------:R-:W-:Y:S01]  /*01a0*/  I2F.RP R17, R13 ;  /* 0x0000000d00117306 */ /* 0x000fe20000209400 */
[----:B0-----:R-:W-:-:S07]  /*01b0*/  IADD3 R4, PT, PT, R9, 0xffffffe, RZ ;  /* 0x0ffffffe09047810 */ /* 0x001fce0007ffe0ff */
[----:B------:R0:W3:Y:S01]  /*01c0*/  F2I.FTZ.U32.TRUNC.NTZ R5, R4 ;  /* 0x0000000400057305 */ /* 0x0000e2000021f000 */
[----:B-1----:R-:W-:Y:S01]  /*01d0*/  IADD3 R14, PT, PT, R2, 0xffffffe, RZ ;  /* 0x0ffffffe020e7810 */ /* 0x002fe20007ffe0ff */
[----:B------:R-:W-:-:S06]  /*01e0*/  IMAD R2, R6, R10, RZ ;  /* 0x0000000a06027224 */ /* 0x000fcc00078e02ff */
[----:B------:R1:W4:Y:S01]  /*01f0*/  F2I.FTZ.U32.TRUNC.NTZ R15, R14 ;  /* 0x0000000e000f7305 */ /* 0x000322000021f000 */
[----:B0-----:R-:W-:-:S04]  /*0200*/  IABS R4, R6 ;  /* 0x0000000600047213 */ /* 0x001fc80000000000 */
[----:B------:R-:W-:Y:S01]  /*0210*/  IADD3 R20, PT, PT, RZ, -R4, RZ ;  /* 0x80000004ff147210 */ /* 0x000fe20007ffe0ff */
[----:B------:R-:W-:Y:S01]  /*0220*/  HFMA2 R4, -RZ, RZ, 0, 0 ;  /* 0x00000000ff047431 */ /* 0x000fe200000001ff */
[----:B---3--:R-:W-:Y:S01]  /*0230*/  IADD3 R18, PT, PT, RZ, -R5, RZ ;  /* 0x80000005ff127210 */ /* 0x008fe20007ffe0ff */
[----:B------:R-:W0:Y:S01]  /*0240*/  I2F.RP R9, R12 ;  /* 0x0000000c00097306 */ /* 0x000e220000209400 */
[----:B-1----:R-:W-:Y:S01]  /*0250*/  HFMA2 R14, -RZ, RZ, 0, 0 ;  /* 0x00000000ff0e7431 */ /* 0x002fe200000001ff */
[----:B----4-:R-:W-:-:S06]  /*0260*/  IADD3 R16, PT, PT, RZ, -R15, RZ ;  /* 0x8000000fff107210 */ /* 0x010fcc0007ffe0ff */
[----:B------:R-:W1:Y:S01]  /*0270*/  MUFU.RCP R17, R17 ;  /* 0x0000001100117308 */ /* 0x000e620000001000 */
[----:B------:R-:W-:-:S04]  /*0280*/  IMAD R19, R16, R7, RZ ;  /* 0x0000000710137224 */ /* 0x000fc800078e02ff */
[----:B------:R-:W-:Y:S01]  /*0290*/  IMAD.HI.U32 R16, R15, R19, R14 ;  /* 0x000000130f107227 */ /* 0x000fe200078e000e */
[----:B------:R-:W-:Y:S02]  /*02a0*/  MOV R19, R18 ;  /* 0x0000001200137202 */ /* 0x000fe40000000f00 */
[----:B0-----:R-:W0:Y:S01]  /*02b0*/  MUFU.RCP R9, R9 ;  /* 0x0000000900097308 */ /* 0x001e220000001000 */
[----:B------:R-:W-:Y:S02]  /*02c0*/  IABS R15, R11 ;  /* 0x0000000b000f7213 */ /* 0x000fe40000000000 */
[----:B------:R-:W-:Y:S01]  /*02d0*/  IABS R14, R2 ;  /* 0x00000002000e7213 */ /* 0x000fe20000000000 */
[----:B------:R-:W-:Y:S01]  /*02e0*/  IMAD R19, R19, R8, RZ ;  /* 0x0000000813137224 */ /* 0x000fe200078e02ff */
[----:B-1----:R-:W-:-:S03]  /*02f0*/  IADD3 R17, PT, PT, R17, 0xffffffe, RZ ;  /* 0x0ffffffe11117810 */ /* 0x002fc60007ffe0ff */
[----:B------:R-:W-:Y:S01]  /*0300*/  IMAD.HI.U32 R18, R5, R19, R4 ;  /* 0x0000001305127227 */ /* 0x000fe200078e0004 */
[----:B------:R-:W-:Y:S01]  /*0310*/  MOV R5, R20 ;  /* 0x0000001400057202 */ /* 0x000fe20000000f00 */
[----:B------:R-:W1:Y:S02]  /*0320*/  I2F.RP R21, R14 ;  /* 0x0000000e00157306 */ /* 0x000e640000209400 */
[----:B------:R-:W-:-:S04]  /*0330*/  IMAD.HI.U32 R4, R16, R15, RZ ;  /* 0x0000000f10047227 */ /* 0x000fc800078e00ff */
[----:B------:R-:W-:Y:S01]  /*0340*/  IMAD.HI.U32 R16, R18, R15, RZ ;  /* 0x0000000f12107227 */ /* 0x000fe200078e00ff */
[----:B0-----:R-:W-:Y:S02]  /*0350*/  IADD3 R20, PT, PT, R9, 0xffffffe, RZ ;  /* 0x0ffffffe09147810 */ /* 0x001fe40007ffe0ff */
[----:B------:R-:W-:Y:S01]  /*0360*/  LOP3.LUT R9, R11, R6, RZ, 0x3c, !PT ;  /* 0x000000060b097212 */ /* 0x000fe200078e3cff */
[--C-:B------:R-:W-:Y:S01]  /*0370*/  IMAD R18, R4, R5, R15.reuse ;  /* 0x0000000504127224 */ /* 0x100fe200078e020f */
[----:B------:R-:W-:Y:S01]  /*0380*/  IADD3 R19, PT, PT, -R16, RZ, RZ ;  /* 0x000000ff10137210 */ /* 0x000fe20007ffe1ff */
[----:B------:R-:W-:Y:S01]  /*0390*/  F2I.FTZ.U32.TRUNC.NTZ R5, R17 ;  /* 0x0000001100057305 */ /* 0x000fe2000021f000 */
[----:B------:R-:W-:Y:S02]  /*03a0*/  ISETP.GE.AND P3, PT, R9, RZ, PT ;  /* 0x000000ff0900720c */ /* 0x000fe40003f66270 */
[----:B------:R-:W-:Y:S01]  /*03b0*/  ISETP.GT.U32.AND P1, PT, R7, R18, PT ;  /* 0x000000120700720c */ /* 0x000fe20003f24070 */
[----:B------:R-:W-:-:S04]  /*03c0*/  IMAD R19, R8, R19, R15 ;  /* 0x0000001308137224 */ /* 0x000fc800078e020f */
[----:B-1----:R-:W0:Y:S01]  /*03d0*/  MUFU.RCP R21, R21 ;  /* 0x0000001500157308 */ /* 0x002e220000001000 */
[----:B------:R-:W-:-:S07]  /*03e0*/  ISETP.GT.U32.AND P4, PT, R8, R19, PT ;  /* 0x000000130800720c */ /* 0x000fce0003f84070 */
[-C--:B------:R-:W-:Y:S02]  /*03f0*/  @!P1 IADD3 R18, PT, PT, R18, -R7.reuse, RZ ;  /* 0x8000000712129210 */ /* 0x080fe40007ffe0ff */
[----:B------:R-:W-:Y:S02]  /*0400*/  @!P1 IADD3 R4, PT, PT, R4, 0x1, RZ ;  /* 0x0000000104049810 */ /* 0x000fe40007ffe0ff */
[----:B------:R-:W-:Y:S02]  /*0410*/  ISETP.GE.U32.AND P5, PT, R18, R7, PT ;  /* 0x000000071200720c */ /* 0x000fe40003fa6070 */
[----:B------:R-:W1:Y:S01]  /*0420*/  F2I.FTZ.U32.TRUNC.NTZ R7, R20 ;  /* 0x0000001400077305 */ /* 0x000e62000021f000 */
[----:B------:R-:W-:Y:S02]  /*0430*/  @!P4 IADD3 R19, PT, PT, R19, -R8, RZ ;  /* 0x800000081313c210 */ /* 0x000fe40007ffe0ff */
[----:B------:R-:W-:Y:S02]  /*0440*/  ISETP.NE.AND P1, PT, R6, RZ, PT ;  /* 0x000000ff0600720c */ /* 0x000fe40003f25270 */
[----:B0-----:R-:W-:-:S02]  /*0450*/  IADD3 R21, PT, PT, R21, 0xffffffe, RZ ;  /* 0x0ffffffe15157810 */ /* 0x001fc40007ffe0ff */
[----:B------:R-:W-:Y:S02]  /*0460*/  LOP3.LUT R18, R11, R0, RZ, 0x3c, !PT ;  /* 0x000000000b127212 */ /* 0x000fe400078e3cff */
[----:B------:R-:W-:Y:S01]  /*0470*/  ISETP.GE.U32.AND P2, PT, R19, R8, PT ;  /* 0x000000081300720c */ /* 0x000fe20003f46070 */
[----:B------:R1:W0:Y:S01]  /*0480*/  F2I.FTZ.U32.TRUNC.NTZ R9, R21 ;  /* 0x0000001500097305 */ /* 0x000222000021f000 */
[----:B------:R-:W-:Y:S02]  /*0490*/  @P5 IADD3 R4, PT, PT, R4, 0x1, RZ ;  /* 0x0000000104045810 */ /* 0x000fe40007ffe0ff */
[----:B------:R-:W-:Y:S02]  /*04a0*/  ISETP.GE.AND P0, PT, R18, RZ, PT ;  /* 0x000000ff1200720c */ /* 0x000fe40003f06270 */
[----:B------:R-:W-:Y:S01]  /*04b0*/  MOV R17, R4 ;  /* 0x0000000400117202 */ /* 0x000fe20000000f00 */
[----:B------:R-:W-:Y:S01]  /*04c0*/  IMAD.MOV.U32 R4, RZ, RZ, RZ ;  /* 0x000000ffff047224 */ /* 0x000fe200078e00ff */
[----:B------:R-:W-:-:S02]  /*04d0*/  ISETP.NE.AND P5, PT, R0, RZ, PT ;  /* 0x000000ff0000720c */ /* 0x000fc40003fa5270 */
[----:B------:R-:W-:Y:S02]  /*04e0*/  IADD3 R8, PT, PT, RZ, -R5, RZ ;  /* 0x80000005ff087210 */ /* 0x000fe40007ffe0ff */
[----:B------:R-:W-:Y:S02]  /*04f0*/  @!P3 IADD3 R17, PT, PT, -R17, RZ, RZ ;  /* 0x000000ff1111b210 */ /* 0x000fe40007ffe1ff */
[----:B------:R-:W-:Y:S01]  /*0500*/  @!P4 IADD3 R16, PT, PT, R16, 0x1, RZ ;  /* 0x000000011010c810 */ /* 0x000fe20007ffe0ff */
[----:B------:R-:W-:Y:S01]  /*0510*/  IMAD R19, R8, R13, RZ ;  /* 0x0000000d08137224 */ /* 0x000fe200078e02ff */
[----:B------:R-:W-:Y:S01]  /*0520*/  @!P1 LOP3.LUT R17, RZ, R6, RZ, 0x33, !PT ;  /* 0x00000006ff119212 */ /* 0x000fe200078e33ff */
[----:B------:R-:W-:Y:S01]  /*0530*/  HFMA2 R6, -RZ, RZ, 0, 0 ;  /* 0x00000000ff067431 */ /* 0x000fe200000001ff */
[----:B-1----:R-:W-:Y:S01]  /*0540*/  IADD3 R21, PT, PT, RZ, -R7, RZ ;  /* 0x80000007ff157210 */ /* 0x002fe20007ffe0ff */
[----:B------:R-:W-:Y:S01]  /*0550*/  IMAD.HI.U32 R4, R5, R19, R4 ;  /* 0x0000001305047227 */ /* 0x000fe200078e0004 */
[----:B------:R-:W-:-:S02]  /*0560*/  @P2 IADD3 R16, PT, PT, R16, 0x1, RZ ;  /* 0x0000000110102810 */ /* 0x000fc40007ffe0ff */
[----:B0-----:R-:W-:Y:S01]  /*0570*/  IADD3 R19, PT, PT, RZ, -R9, RZ ;  /* 0x80000009ff137210 */ /* 0x001fe20007ffe0ff */
[----:B------:R-:W-:Y:S01]  /*0580*/  IMAD R5, R21, R12, RZ ;  /* 0x0000000c15057224 */ /* 0x000fe200078e02ff */
[----:B------:R-:W-:Y:S02]  /*0590*/  @!P0 IADD3 R16, PT, PT, -R16, RZ, RZ ;  /* 0x000000ff10108210 */ /* 0x000fe40007ffe1ff */
[----:B------:R-:W-:Y:S01]  /*05a0*/  @!P5 LOP3.LUT R16, RZ, R0, RZ, 0x33, !PT ;  /* 0x00000000ff10d212 */ /* 0x000fe200078e33ff */
[----:B------:R-:W-:Y:S01]  /*05b0*/  IMAD.HI.U32 R6, R7, R5, R6 ;  /* 0x0000000507067227 */ /* 0x000fe200078e0006 */
[----:B------:R-:W-:Y:S02]  /*05c0*/  MOV R8, RZ ;  /* 0x000000ff00087202 */ /* 0x000fe40000000f00 */
[----:B------:R-:W-:Y:S01]  /*05d0*/  IABS R18, R16 ;  /* 0x0000001000127213 */ /* 0x000fe20000000000 */
[----:B------:R-:W-:Y:S01]  /*05e0*/  IMAD R7, R19, R14, RZ ;  /* 0x0000000e13077224 */ /* 0x000fe200078e02ff */
[----:B------:R-:W-:-:S02]  /*05f0*/  IABS R5, R17 ;  /* 0x0000001100057213 */ /* 0x000fc40000000000 */
[----:B------:R-:W-:Y:S01]  /*0600*/  IABS R20, R2 ;  /* 0x0000000200147213 */ /* 0x000fe20000000000 */
[----:B------:R-:W-:Y:S01]  /*0610*/  IMAD.HI.U32 R8, R9, R7, R8 ;  /* 0x0000000709087227 */ /* 0x000fe200078e0008 */
[----:B------:R-:W-:Y:S02]  /*0620*/  MOV R9, R18 ;  /* 0x0000001200097202 */ /* 0x000fe40000000f00 */
[----:B------:R-:W-:Y:S01]  /*0630*/  IADD3 R20, PT, PT, RZ, -R20, RZ ;  /* 0x80000014ff147210 */ /* 0x000fe20007ffe0ff */
[----:B------:R-:W-:-:S03]  /*0640*/  IMAD.HI.U32 R4, R4, R5, RZ ;  /* 0x0000000504047227 */ /* 0x000fc600078e00ff */
[----:B------:R-:W-:Y:S01]  /*0650*/  MOV R18, R20 ;  /* 0x0000001400127202 */ /* 0x000fe20000000f00 */
[----:B------:R-:W-:Y:S01]  /*0660*/  IMAD.HI.U32 R6, R6, R9, RZ ;  /* 0x0000000906067227 */ /* 0x000fe200078e00ff */
[----:B------:R-:W-:-:S03]  /*0670*/  IADD3 R4, PT, PT, -R4, RZ, RZ ;  /* 0x000000ff04047210 */ /* 0x000fc60007ffe1ff */
[----:B------:R-:W-:Y:S01]  /*0680*/  IMAD.HI.U32 R7, R8, R15, RZ ;  /* 0x0000000f08077227 */ /* 0x000fe200078e00ff */
[----:B------:R-:W-:-:S03]  /*0690*/  IADD3 R6, PT, PT, -R6, RZ, RZ ;  /* 0x000000ff06067210 */ /* 0x000fc60007ffe1ff */
[----:B------:R-:W-:Y:S02]  /*06a0*/  IMAD R15, R7, R18, R15 ;  /* 0x00000012070f7224 */ /* 0x000fe400078e020f */
[----:B------:R-:W-:Y:S02]  /*06b0*/  HFMA2 R18, -RZ, RZ, 0, 0 ;  /* 0x00000000ff127431 */ /* 0x000fe400000001ff */
[C---:B------:R-:W-:Y:S02]  /*06c0*/  IMAD R4, R13.reuse, R4, R5 ;  /* 0x000000040d047224 */ /* 0x040fe400078e0205 */
[----:B------:R-:W-:Y:S01]  /*06d0*/  IMAD R5, R12, R6, R9 ;  /* 0x000000060c057224 */ /* 0x000fe200078e0209 */
[----:B------:R-:W-:Y:S02]  /*06e0*/  ISETP.GT.U32.AND P1, PT, R14, R15, PT ;  /* 0x0000000f0e00720c */ /* 0x000fe40003f24070 */
[----:B------:R-:W-:Y:S02]  /*06f0*/  ISETP.GT.U32.AND P0, PT, R13, R4, PT ;  /* 0x000000040d00720c */ /* 0x000fe40003f04070 */
[----:B------:R-:W-:-:S02]  /*0700*/  ISETP.GT.U32.AND P2, PT, R12, R5, PT ;  /* 0x000000050c00720c */ /* 0x000fc40003f44070 */
[----:B------:R-:W-:-:S07]  /*0710*/  LOP3.LUT R6, R11, R2, RZ, 0x3c, !PT ;  /* 0x000000020b067212 */ /* 0x000fce00078e3cff */
[----:B------:R-:W-:Y:S01]  /*0720*/  @!P1 IADD3 R15, PT, PT, R15, -R14, RZ ;  /* 0x8000000e0f0f9210 */ /* 0x000fe20007ffe0ff */
[----:B------:R-:W-:Y:S01]  /*0730*/  @!P1 VIADD R7, R7, 0x1 ;  /* 0x0000000107079836 */ /* 0x000fe20000000000 */
[----:B------:R-:W-:Y:S02]  /*0740*/  @!P0 IADD3 R4, PT, PT, R4, -R13, RZ ;  /* 0x8000000d04048210 */ /* 0x000fe40007ffe0ff */
[----:B------:R-:W-:Y:S02]  /*0750*/  @!P2 IADD3 R5, PT, PT, R5, -R12, RZ ;  /* 0x8000000c0505a210 */ /* 0x000fe40007ffe0ff */
[----:B------:R-:W-:Y:S02]  /*0760*/  ISETP.GE.U32.AND P4, PT, R15, R14, PT ;  /* 0x0000000e0f00720c */ /* 0x000fe40003f86070 */
[----:B------:R-:W-:Y:S02]  /*0770*/  ISETP.GT.U32.AND P5, PT, R13, R4, PT ;  /* 0x000000040d00720c */ /* 0x000fe40003fa4070 */
[----:B------:R-:W-:-:S02]  /*0780*/  ISETP.GT.U32.AND P3, PT, R12, R5, PT ;  /* 0x000000050c00720c */ /* 0x000fc40003f64070 */
[----:B------:R-:W-:Y:S01]  /*0790*/  ISETP.GE.AND P0, PT, R6, RZ, PT ;  /* 0x000000ff0600720c */ /* 0x000fe20003f06270 */
[----:B------:R-:W-:Y:S01]  /*07a0*/  HFMA2 R6, -RZ, RZ, 0, 0 ;  /* 0x00000000ff067431 */ /* 0x000fe200000001ff */
[----:B------:R-:W-:Y:S02]  /*07b0*/  ISETP.NE.AND P1, PT, R2, RZ, PT ;  /* 0x000000ff0200720c */ /* 0x000fe40003f25270 */
[----:B------:R-:W-:-:S03]  /*07c0*/  ISETP.GE.AND P2, PT, R17, RZ, PT ;  /* 0x000000ff1100720c */ /* 0x000fc60003f46270 */
[----:B------:R-:W-:Y:S02]  /*07d0*/  @P4 IADD3 R7, PT, PT, R7, 0x1, RZ ;  /* 0x0000000107074810 */ /* 0x000fe40007ffe0ff */
[----:B------:R-:W-:Y:S02]  /*07e0*/  @!P5 IADD3 R4, PT, PT, R4, -R13, RZ ;  /* 0x8000000d0404d210 */ /* 0x000fe40007ffe0ff */
[----:B------:R-:W-:Y:S02]  /*07f0*/  ISETP.GE.AND P4, PT, R16, RZ, PT ;  /* 0x000000ff1000720c */ /* 0x000fe40003f86270 */
[----:B------:R-:W-:Y:S02]  /*0800*/  @!P3 IADD3 R5, PT, PT, R5, -R12, RZ ;  /* 0x8000000c0505b210 */ /* 0x000fe40007ffe0ff */
[----:B------:R-:W-:Y:S02]  /*0810*/  ISETP.NE.AND P5, PT, R10, RZ, PT ;  /* 0x000000ff0a00720c */ /* 0x000fe40003fa5270 */
[----:B------:R-:W-:-:S02]  /*0820*/  ISETP.NE.AND P3, PT, R3, RZ, PT ;  /* 0x000000ff0300720c */ /* 0x000fc40003f65270 */
[----:B------:R-:W-:Y:S02]  /*0830*/  @!P0 IADD3 R7, PT, PT, -R7, RZ, RZ ;  /* 0x000000ff07078210 */ /* 0x000fe40007ffe1ff */
[----:B------:R-:W-:Y:S02]  /*0840*/  @!P1 LOP3.LUT R7, RZ, R2, RZ, 0x33, !PT ;  /* 0x00000002ff079212 */ /* 0x000fe400078e33ff */
[----:B------:R-:W-:Y:S02]  /*0850*/  IADD3 R16, PT, PT, -R16, RZ, RZ ;  /* 0x000000ff10107210 */ /* 0x000fe40007ffe1ff */
[----:B------:R-:W-:Y:S02]  /*0860*/  MOV R2, R5 ;  /* 0x0000000500027202 */ /* 0x000fe40000000f00 */
[----:B------:R-:W-:Y:S01]  /*0870*/  @!P2 IADD3 R4, PT, PT, -R4, RZ, RZ ;  /* 0x000000ff0404a210 */ /* 0x000fe20007ffe1ff */
[----:B------:R-:W-:Y:S01]  /*0880*/  IMAD R5, R0, R16, R11 ;  /* 0x0000001000057224 */ /* 0x000fe200078e020b */
[----:B------:R-:W-:-:S02]  /*0890*/  @!P4 IADD3 R2, PT, PT, -R2, RZ, RZ ;  /* 0x000000ff0202c210 */ /* 0x000fc40007ffe1ff */
[----:B------:R-:W-:Y:S02]  /*08a0*/  @!P5 LOP3.LUT R4, RZ, R10, RZ, 0x33, !PT ;  /* 0x0000000aff04d212 */ /* 0x000fe400078e33ff */
[----:B------:R-:W-:Y:S01]  /*08b0*/  @!P3 LOP3.LUT R2, RZ, R3, RZ, 0x33, !PT ;  /* 0x00000003ff02b212 */ /* 0x000fe200078e33ff */
[----:B--2---:R-:W-:Y:S06]  /*08c0*/  BRA.U !UP0, `(.L_x_169) ;  /* 0x0000000908ec7547 */ /* 0x004fec000b800000 */
[----:B------:R-:W0:Y:S01]  /*08d0*/  LDCU UR12, c[0x0][0x3c0] ;  /* 0x00007800ff0c77ac */ /* 0x000e220008000800 */
[----:B------:R-:W-:Y:S01]  /*08e0*/  IMAD R8, R7, R3, R2 ;  /* 0x0000000307087224 */ /* 0x000fe200078e0202 */
[----:B------:R-:W-:Y:S01]  /*08f0*/  MOV R6, RZ ;  /* 0x000000ff00067202 */ /* 0x000fe20000000f00 */
[----:B------:R-:W-:Y:S01]  /*0900*/  IMAD R9, R4, R0, R5 ;  /* 0x0000000004097224 */ /* 0x000fe200078e0205 */
[----:B------:R-:W-:Y:S01]  /*0910*/  UISETP.GE.U32.AND UP1, UPT, UR5, 0x8, UPT ;  /* 0x000000080500788c */ /* 0x000fe2000bf26070 */
[----:B------:R-:W-:Y:S01]  /*0920*/  MOV R26, RZ ;  /* 0x000000ff001a7202 */ /* 0x000fe20000000f00 */
[----:B------:R-:W-:Y:S01]  /*0930*/  IMAD R8, R8, UR5, RZ ;  /* 0x0000000508087c24 */ /* 0x000fe2000f8e02ff */
[----:B------:R-:W-:Y:S01]  /*0940*/  MOV R18, RZ ;  /* 0x000000ff00127202 */ /* 0x000fe20000000f00 */
[----:B------:R-:W-:Y:S01]  /*0950*/  IMAD R9, R9, UR5, RZ ;  /* 0x0000000509097c24 */ /* 0x000fe2000f8e02ff */
[----:B------:R-:W-:Y:S01]  /*0960*/  UMOV UR4, URZ ;  /* 0x000000ff00047c82 */ /* 0x000fe20008000000 */
[----:B0-----:R-:W-:-:S04]  /*0970*/  ULOP3.LUT UR13, UR12, 0x7, URZ, 0xc0, !UPT ;  /* 0x000000070c0d7892 */ /* 0x001fc8000f8ec0ff */
[----:B------:R-:W-:Y:S01]  /*0980*/  UISETP.NE.AND UP0, UPT, UR13, URZ, UPT ;  /* 0x000000ff0d00728c */ /* 0x000fe2000bf05270 */
[----:B------:R-:W-:Y:S10]  /*0990*/  BRA.U !UP1, `(.L_x_170) ;  /* 0x0000000509487547 */ /* 0x000ff4000b800000 */
[----:B------:R-:W0:Y:S01]  /*09a0*/  LDCU.64 UR8, c[0x0][0x3a8] ;  /* 0x00007500ff0877ac */ /* 0x000e220008000a00 */
[----:B------:R-:W-:Y:S01]  /*09b0*/  IMAD.MOV.U32 R6, RZ, RZ, RZ ;  /* 0x000000ffff067224 */ /* 0x000fe200078e00ff */
[----:B------:R-:W-:Y:S01]  /*09c0*/  MOV R10, R9 ;  /* 0x00000009000a7202 */ /* 0x000fe20000000f00 */
[----:B------:R-:W1:Y:S01]  /*09d0*/  LDCU.64 UR10, c[0x0][0x3b0] ;  /* 0x00007600ff0a77ac */ /* 0x000e620008000a00 */
[----:B------:R-:W-:Y:S01]  /*09e0*/  MOV R11, R8 ;  /* 0x00000008000b7202 */ /* 0x000fe20000000f00 */
[----:B------:R-:W-:Y:S02]  /*09f0*/  ULOP3.LUT UR4, UR5, 0x7ffffff8, URZ, 0xc0, !UPT ;  /* 0x7ffffff805047892 */ /* 0x000fe4000f8ec0ff */
[----:B0-----:R-:W-:Y:S02]  /*0a00*/  UIADD3 UR7, UP1, UPT, UR8, 0x10, URZ ;  /* 0x0000001008077890 */ /* 0x001fe4000ff3e0ff */
[----:B-1----:R-:W-:Y:S02]  /*0a10*/  UIADD3 UR5, UP2, UPT, UR10, 0x10, URZ ;  /* 0x000000100a057890 */ /* 0x002fe4000ff5e0ff */
[----:B------:R-:W-:-:S02]  /*0a20*/  UIADD3 UR10, UPT, UPT, -UR4, URZ, URZ ;  /* 0x000000ff040a7290 */ /* 0x000fc4000fffe1ff */
[----:B------:R-:W-:Y:S02]  /*0a30*/  UIADD3.X UR8, UPT, UPT, URZ, UR9, URZ, UP1, !UPT ;  /* 0x00000009ff087290 */ /* 0x000fe40008ffe4ff */
[----:B------:R-:W-:-:S12]  /*0a40*/  UIADD3.X UR6, UPT, UPT, URZ, UR11, URZ, UP2, !UPT ;  /* 0x0000000bff067290 */ /* 0x000fd800097fe4ff */
.L_x_171:
[----:B------:R-:W0:Y:S08]  /*0a50*/  LDC.64 R16, c[0x0][0x398] ;  /* 0x0000e600ff107b82 */ /* 0x000e300000000a00 */
[----:B------:R-:W1:Y:S01]  /*0a60*/  LDC.64 R14, c[0x0][0x3a0] ;  /* 0x0000e800ff0e7b82 */ /* 0x000e620000000a00 */
[----:B0-----:R-:W-:-:S05]  /*0a70*/  IMAD.WIDE R16, R11, 0x4, R16 ;  /* 0x000000040b107825 */ /* 0x001fca00078e0210 */
[----:B------:R-:W2:Y:S01]  /*0a80*/  LDG.E R13, desc[UR14][R16.64] ;  /* 0x0000000e100d7981 */ /* 0x000ea2000c1e1900 */
[----:B-1----:R-:W-:-:S03]  /*0a90*/  IMAD.WIDE R14, R10, 0x4, R14 ;  /* 0x000000040a0e7825 */ /* 0x002fc600078e020e */
[----:B------:R-:W3:Y:S04]  /*0aa0*/  LDG.E R12, desc[UR14][R16.64+0x4] ;  /* 0x0000040e100c7981 */ /* 0x000ee8000c1e1900 */
[----:B------:R-:W2:Y:S04]  /*0ab0*/  LDG.E R19, desc[UR14][R14.64] ;  /* 0x0000000e0e137981 */ /* 0x000ea8000c1e1900 */
[----:B------:R-:W3:Y:S04]  /*0ac0*/  LDG.E R25, desc[UR14][R14.64+0x4] ;  /* 0x0000040e0e197981 */ /* 0x000ee8000c1e1900 */
[----:B------:R-:W4:Y:S04]  /*0ad0*/  LDG.E R20, desc[UR14][R16.64+0x8] ;  /* 0x0000080e10147981 */ /* 0x000f28000c1e1900 */
[----:B------:R-:W4:Y:S04]  /*0ae0*/  LDG.E R27, desc[UR14][R14.64+0x8] ;  /* 0x0000080e0e1b7981 */ /* 0x000f28000c1e1900 */
[----:B------:R-:W5:Y:S04]  /*0af0*/  LDG.E R21, desc[UR14][R16.64+0xc] ;  /* 0x00000c0e10157981 */ /* 0x000f68000c1e1900 */
[----:B------:R-:W5:Y:S04]  /*0b00*/  LDG.E R24, desc[UR14][R14.64+0xc] ;  /* 0x00000c0e0e187981 */ /* 0x000f68000c1e1900 */
[----:B------:R-:W5:Y:S04]  /*0b10*/  LDG.E R22, desc[UR14][R16.64+0x10] ;  /* 0x0000100e10167981 */ /* 0x000f68000c1e1900 */
[----:B------:R-:W5:Y:S04]  /*0b20*/  LDG.E R28, desc[UR14][R14.64+0x14] ;  /* 0x0000140e0e1c7981 */ /* 0x000f68000c1e1900 */
[----:B------:R-:W5:Y:S01]  /*0b30*/  LDG.E R29, desc[UR14][R14.64+0x18] ;  /* 0x0000180e0e1d7981 */ /* 0x000f62000c1e1900 */
[----:B--2---:R-:W-:-:S03]  /*0b40*/  FFMA R23, R13, R19, R18 ;  /* 0x000000130d177223 */ /* 0x004fc60000000012 */
[----:B------:R-:W2:Y:S01]  /*0b50*/  LDG.E R19, desc[UR14][R14.64+0x10] ;  /* 0x0000100e0e137981 */ /* 0x000ea2000c1e1900 */
[----:B---3--:R-:W-:-:S03]  /*0b60*/  FFMA R23, R12, R25, R23 ;  /* 0x000000190c177223 */ /* 0x008fc60000000017 */
[----:B------:R-:W3:Y:S01]  /*0b70*/  LDG.E R25, desc[UR14][R16.64+0x1c] ;  /* 0x00001c0e10197981 */ /* 0x000ee2000c1e1900 */
[----:B----4-:R-:W-:-:S03]  /*0b80*/  FFMA R18, R20, R27, R23 ;  /* 0x0000001b14127223 */ /* 0x010fc60000000017 */
[----:B------:R-:W4:Y:S04]  /*0b90*/  LDG.E R23, desc[UR14][R16.64+0x14] ;  /* 0x0000140e10177981 */ /* 0x000f28000c1e1900 */
[----:B------:R-:W3:Y:S01]  /*0ba0*/  LDG.E R27, desc[UR14][R14.64+0x1c] ;  /* 0x00001c0e0e1b7981 */ /* 0x000ee2000c1e1900 */
[----:B-----5:R-:W-:-:S03]  /*0bb0*/  FFMA R18, R21, R24, R18 ;  /* 0x0000001815127223 */ /* 0x020fc60000000012 */
[----:B------:R2:W5:Y:S02]  /*0bc0*/  LDG.E R24, desc[UR14][R16.64+0x18] ;  /* 0x0000180e10187981 */ /* 0x000564000c1e1900 */
[----:B--2---:R-:W-:Y:S01]  /*0bd0*/  FFMA R16, R22, R19, R18 ;  /* 0x0000001316107223 */ /* 0x004fe20000000012 */
[----:B------:R-:W-:Y:S02]  /*0be0*/  MOV R18, UR7 ;  /* 0x0000000700127c02 */ /* 0x000fe40008000f00 */
[----:B------:R-:W-:-:S03]  /*0bf0*/  MOV R19, UR8 ;  /* 0x0000000800137c02 */ /* 0x000fc60008000f00 */
[----:B------:R-:W-:-:S05]  /*0c00*/  IMAD.WIDE R18, R10, 0x4, R18 ;  /* 0x000000040a127825 */ /* 0x000fca00078e0212 */
[----:B------:R-:W2:Y:S01]  /*0c10*/  LDG.E R14, desc[UR14][R18.64+-0x10] ;  /* 0xfffff00e120e7981 */ /* 0x000ea2000c1e1900 */
[----:B----4-:R-:W-:-:S03]  /*0c20*/  FFMA R28, R23, R28, R16 ;  /* 0x0000001c171c7223 */ /* 0x010fc60000000010 */
[----:B------:R-:W4:Y:S01]  /*0c30*/  LDG.E R16, desc[UR14][R18.64+-0x8] ;  /* 0xfffff80e12107981 */ /* 0x000f22000c1e1900 */
[----:B-----5:R-:W-:-:S03]  /*0c40*/  FFMA R28, R24, R29, R28 ;  /* 0x0000001d181c7223 */ /* 0x020fc6000000001c */
[----:B------:R-:W5:Y:S01]  /*0c50*/  LDG.E R29, desc[UR14][R18.64+-0xc] ;  /* 0xfffff40e121d7981 */ /* 0x000f62000c1e1900 */
[----:B--2---:R-:W-:-:S03]  /*0c60*/  FFMA R17, R13, R14, R26 ;  /* 0x0000000e0d117223 */ /* 0x004fc6000000001a */
[----:B------:R-:W2:Y:S04]  /*0c70*/  LDG.E R14, desc[UR14][R18.64+-0x4] ;  /* 0xfffffc0e120e7981 */ /* 0x000ea8000c1e1900 */
[----:B------:R-:W3:Y:S01]  /*0c80*/  LDG.E R26, desc[UR14][R18.64+0xc] ;  /* 0x00000c0e121a7981 */ /* 0x000ee2000c1e1900 */
[----:B-----5:R-:W-:-:S04]  /*0c90*/  FFMA R17, R12, R29, R17 ;  /* 0x0000001d0c117223 */ /* 0x020fc80000000011 */
[----:B----4-:R-:W-:Y:S02]  /*0ca0*/  FFMA R16, R20, R16, R17 ;  /* 0x0000001014107223 */ /* 0x010fe40000000011 */
[----:B------:R-:W4:Y:S02]  /*0cb0*/  LDG.E R17, desc[UR14][R18.64] ;  /* 0x0000000e12117981 */ /* 0x000f24000c1e1900 */
[----:B--2---:R-:W-:Y:S02]  /*0cc0*/  FFMA R15, R21, R14, R16 ;  /* 0x0000000e150f7223 */ /* 0x004fe40000000010 */
[----:B------:R-:W2:Y:S02]  /*0cd0*/  LDG.E R16, desc[UR14][R18.64+0x4] ;  /* 0x0000040e12107981 */ /* 0x000ea4000c1e1900 */
[----:B----4-:R-:W-:Y:S01]  /*0ce0*/  FFMA R14, R22, R17, R15 ;  /* 0x00000011160e7223 */ /* 0x010fe2000000000f */
[----:B------:R-:W-:Y:S01]  /*0cf0*/  MOV R15, UR6 ;  /* 0x00000006000f7c02 */ /* 0x000fe20008000f00 */
[----:B------:R-:W4:Y:S02]  /*0d00*/  LDG.E R17, desc[UR14][R18.64+0x8] ;  /* 0x0000080e12117981 */ /* 0x000f24000c1e1900 */
[----:B--2---:R-:W-:Y:S01]  /*0d10*/  FFMA R29, R23, R16, R14 ;  /* 0x00000010171d7223 */ /* 0x004fe2000000000e */
[----:B------:R-:W-:-:S05]  /*0d20*/  MOV R14, UR5 ;  /* 0x00000005000e7c02 */ /* 0x000fca0008000f00 */
[----:B------:R-:W-:-:S05]  /*0d30*/  IMAD.WIDE R14, R10, 0x4, R14 ;  /* 0x000000040a0e7825 */ /* 0x000fca00078e020e */
[----:B------:R-:W2:Y:S04]  /*0d40*/  LDG.E R16, desc[UR14][R14.64+-0x10] ;  /* 0xfffff00e0e107981 */ /* 0x000ea8000c1e1900 */
[----:B------:R-:W5:Y:S04]  /*0d50*/  LDG.E R18, desc[UR14][R14.64] ;  /* 0x0000000e0e127981 */ /* 0x000f68000c1e1900 */
[----:B------:R-:W5:Y:S01]  /*0d60*/  LDG.E R19, desc[UR14][R14.64+0x4] ;  /* 0x0000040e0e137981 */ /* 0x000f62000c1e1900 */
[----:B--2---:R-:W-:-:S03]  /*0d70*/  FFMA R13, R13, R16, R6 ;  /* 0x000000100d0d7223 */ /* 0x004fc60000000006 */
[----:B------:R-:W2:Y:S04]  /*0d80*/  LDG.E R6, desc[UR14][R14.64+-0xc] ;  /* 0xfffff40e0e067981 */ /* 0x000ea8000c1e1900 */
[----:B------:R-:W3:Y:S01]  /*0d90*/  LDG.E R16, desc[UR14][R14.64+-0x8] ;  /* 0xfffff80e0e107981 */ /* 0x000ee2000c1e1900 */
[----:B--2---:R-:W-:-:S03]  /*0da0*/  FFMA R13, R12, R6, R13 ;  /* 0x000000060c0d7223 */ /* 0x004fc6000000000d */
[----:B------:R-:W2:Y:S01]  /*0db0*/  LDG.E R6, desc[UR14][R14.64+-0x4] ;  /* 0xfffffc0e0e067981 */ /* 0x000ea2000c1e1900 */
[----:B---3--:R-:W-:-:S03]  /*0dc0*/  FFMA R16, R20, R16, R13 ;  /* 0x0000001014107223 */ /* 0x008fc6000000000d */
[----:B------:R-:W3:Y:S04]  /*0dd0*/  LDG.E R13, desc[UR14][R14.64+0x8] ;  /* 0x0000080e0e0d7981 */ /* 0x000ee8000c1e1900 */
[----:B------:R-:W3:Y:S01]  /*0de0*/  LDG.E R12, desc[UR14][R14.64+0xc] ;  /* 0x00000c0e0e0c7981 */ /* 0x000ee2000c1e1900 */
[----:B------:R-:W-:-:S04]  /*0df0*/  UIADD3 UR10, UPT, UPT, UR10, 0x8, URZ ;  /* 0x000000080a0a7890 */ /* 0x000fc8000fffe0ff */
[----:B------:R-:W-:Y:S01]  /*0e00*/  UISETP.NE.AND UP1, UPT, UR10, URZ, UPT ;  /* 0x000000ff0a00728c */ /* 0x000fe2000bf25270 */
[----:B----4-:R-:W-:Y:S01]  /*0e10*/  FFMA R17, R24, R17, R29 ;  /* 0x0000001118117223 */ /* 0x010fe2000000001d */
[----:B------:R-:W-:Y:S02]  /*0e20*/  IADD3 R11, PT, PT, R11, 0x8, RZ ;  /* 0x000000080b0b7810 */ /* 0x000fe40007ffe0ff */
[----:B------:R-:W-:Y:S01]  /*0e30*/  IADD3 R10, PT, PT, R10, 0x8, RZ ;  /* 0x000000080a0a7810 */ /* 0x000fe20007ffe0ff */
[----:B------:R-:W-:Y:S01]  /*0e40*/  FFMA R26, R25, R26, R17 ;  /* 0x0000001a191a7223 */ /* 0x000fe20000000011 */
[----:B--2---:R-:W-:-:S04]  /*0e50*/  FFMA R21, R21, R6, R16 ;  /* 0x0000000615157223 */ /* 0x004fc80000000010 */
[----:B-----5:R-:W-:-:S04]  /*0e60*/  FFMA R18, R22, R18, R21 ;  /* 0x0000001216127223 */ /* 0x020fc80000000015 */
[----:B------:R-:W-:-:S04]  /*0e70*/  FFMA R19, R23, R19, R18 ;  /* 0x0000001317137223 */ /* 0x000fc80000000012 */
[----:B---3--:R-:W-:Y:S01]  /*0e80*/  FFMA R13, R24, R13, R19 ;  /* 0x0000000d180d7223 */ /* 0x008fe20000000013 */
[----:B------:R-:W-:-:S03]  /*0e90*/  FFMA R18, R25, R27, R28 ;  /* 0x0000001b19127223 */ /* 0x000fc6000000001c */
[----:B------:R-:W-:Y:S01]  /*0ea0*/  FFMA R6, R25, R12, R13 ;  /* 0x0000000c19067223 */ /* 0x000fe2000000000d */
[----:B------:R-:W-:Y:S06]  /*0eb0*/  BRA.U UP1, `(.L_x_171) ;  /* 0xfffffff901e47547 */ /* 0x000fec000b83ffff */
.L_x_170:
[----:B------:R-:W-:Y:S05]  /*0ec0*/  BRA.U !UP0, `(.L_x_169) ;  /* 0x00000005086c7547 */ /* 0x000fea000b800000 */
[----:B------:R-:W-:Y:S02]  /*0ed0*/  UISETP.GE.U32.AND UP0, UPT, UR13, 0x4, UPT ;  /* 0x000000040d00788c */ /* 0x000fe4000bf06070 */
[----:B------:R-:W-:-:S04]  /*0ee0*/  ULOP3.LUT UR6, UR12, 0x3, URZ, 0xc0, !UPT ;  /* 0x000000030c067892 */ /* 0x000fc8000f8ec0ff */
[----:B------:R-:W-:-:S03]  /*0ef0*/  UISETP.NE.AND UP1, UPT, UR6, URZ, UPT ;  /* 0x000000ff0600728c */ /* 0x000fc6000bf25270 */
[----:B------:R-:W-:Y:S08]  /*0f00*/  BRA.U !UP0, `(.L_x_172) ;  /* 0x00000001089c7547 */ /* 0x000ff0000b800000 */
[----:B------:R-:W0:Y:S01]  /*0f10*/  LDC.64 R16, c[0x0][0x398] ;  /* 0x0000e600ff107b82 */ /* 0x000e220000000a00 */
[----:B------:R-:W-:Y:S02]  /*0f20*/  IADD3 R15, PT, PT, R8, UR4, RZ ;  /* 0x00000004080f7c10 */ /* 0x000fe4000fffe0ff */
[----:B------:R-:W-:-:S05]  /*0f30*/  IADD3 R19, PT, PT, R9, UR4, RZ ;  /* 0x0000000409137c10 */ /* 0x000fca000fffe0ff */
[----:B------:R-:W1:Y:S08]  /*0f40*/  LDC.64 R10, c[0x0][0x3a0] ;  /* 0x0000e800ff0a7b82 */ /* 0x000e700000000a00 */
[----:B------:R-:W2:Y:S01]  /*0f50*/  LDC.64 R12, c[0x0][0x3a8] ;  /* 0x0000ea00ff0c7b82 */ /* 0x000ea20000000a00 */
[----:B0-----:R-:W-:-:S07]  /*0f60*/  IMAD.WIDE R16, R15, 0x4, R16 ;  /* 0x000000040f107825 */ /* 0x001fce00078e0210 */
[----:B------:R-:W0:Y:S01]  /*0f70*/  LDC.64 R14, c[0x0][0x3b0] ;  /* 0x0000ec00ff0e7b82 */ /* 0x000e220000000a00 */
[----:B------:R-:W3:Y:S01]  /*0f80*/  LDG.E R21, desc[UR14][R16.64] ;  /* 0x0000000e10157981 */ /* 0x000ee2000c1e1900 */
[----:B-1----:R-:W-:-:S03]  /*0f90*/  IMAD.WIDE R10, R19, 0x4, R10 ;  /* 0x00000004130a7825 */ /* 0x002fc600078e020a */
[----:B------:R-:W4:Y:S04]  /*0fa0*/  LDG.E R24, desc[UR14][R16.64+0x4] ;  /* 0x0000040e10187981 */ /* 0x000f28000c1e1900 */
[----:B------:R-:W3:Y:S01]  /*0fb0*/  LDG.E R20, desc[UR14][R10.64] ;  /* 0x0000000e0a147981 */ /* 0x000ee2000c1e1900 */
[----:B--2---:R-:W-:-:S03]  /*0fc0*/  IMAD.WIDE R12, R19, 0x4, R12 ;  /* 0x00000004130c7825 */ /* 0x004fc600078e020c */
[----:B------:R-:W4:Y:S04]  /*0fd0*/  LDG.E R27, desc[UR14][R10.64+0x4] ;  /* 0x0000040e0a1b7981 */ /* 0x000f28000c1e1900 */
[----:B------:R-:W2:Y:S04]  /*0fe0*/  LDG.E R22, desc[UR14][R12.64] ;  /* 0x0000000e0c167981 */ /* 0x000ea8000c1e1900 */
[----:B------:R-:W5:Y:S01]  /*0ff0*/  LDG.E R28, desc[UR14][R10.64+0x8] ;  /* 0x0000080e0a1c7981 */ /* 0x000f62000c1e1900 */
[----:B0-----:R-:W-:-:S03]  /*1000*/  IMAD.WIDE R14, R19, 0x4, R14 ;  /* 0x00000004130e7825 */ /* 0x001fc600078e020e */
[----:B------:R0:W5:Y:S04]  /*1010*/  LDG.E R29, desc[UR14][R10.64+0xc] ;  /* 0x00000c0e0a1d7981 */ /* 0x000168000c1e1900 */
[----:B------:R-:W5:Y:S04]  /*1020*/  LDG.E R23, desc[UR14][R16.64+0x8] ;  /* 0x0000080e10177981 */ /* 0x000f68000c1e1900 */
[----:B------:R1:W5:Y:S04]  /*1030*/  LDG.E R25, desc[UR14][R16.64+0xc] ;  /* 0x00000c0e10197981 */ /* 0x000368000c1e1900 */
[----:B------:R-:W0:Y:S04]  /*1040*/  LDG.E R10, desc[UR14][R14.64] ;  /* 0x0000000e0e0a7981 */ /* 0x000e28000c1e1900 */
[----:B------:R-:W1:Y:S04]  /*1050*/  LDG.E R17, desc[UR14][R14.64+0x4] ;  /* 0x0000040e0e117981 */ /* 0x000e68000c1e1900 */
[----:B------:R-:W5:Y:S01]  /*1060*/  LDG.E R16, desc[UR14][R14.64+0xc] ;  /* 0x00000c0e0e107981 */ /* 0x000f62000c1e1900 */
[----:B---3--:R-:W-:-:S03]  /*1070*/  FFMA R19, R21, R20, R18 ;  /* 0x0000001415137223 */ /* 0x008fc60000000012 */
[----:B------:R-:W3:Y:S04]  /*1080*/  LDG.E R20, desc[UR14][R12.64+0x4] ;  /* 0x0000040e0c147981 */ /* 0x000ee8000c1e1900 */
[----:B------:R-:W3:Y:S01]  /*1090*/  LDG.E R18, desc[UR14][R12.64+0x8] ;  /* 0x0000080e0c127981 */ /* 0x000ee2000c1e1900 */
[----:B--2---:R-:W-:-:S03]  /*10a0*/  FFMA R26, R21, R22, R26 ;  /* 0x00000016151a7223 */ /* 0x004fc6000000001a */
[----:B------:R-:W2:Y:S04]  /*10b0*/  LDG.E R22, desc[UR14][R14.64+0x8] ;  /* 0x0000080e0e167981 */ /* 0x000ea8000c1e1900 */
[----:B------:R-:W2:Y:S01]  /*10c0*/  LDG.E R12, desc[UR14][R12.64+0xc] ;  /* 0x00000c0e0c0c7981 */ /* 0x000ea2000c1e1900 */
[----:B0-----:R-:W-:Y:S01]  /*10d0*/  FFMA R10, R21, R10, R6 ;  /* 0x0000000a150a7223 */ /* 0x001fe20000000006 */
[----:B----4-:R-:W-:-:S03]  /*10e0*/  FFMA R6, R24, R27, R19 ;  /* 0x0000001b18067223 */ /* 0x010fc60000000013 */
[C---:B-1----:R-:W-:Y:S01]  /*10f0*/  FFMA R17, R24.reuse, R17, R10 ;  /* 0x0000001118117223 */ /* 0x042fe2000000000a */
[----:B-----5:R-:W-:Y:S01]  /*1100*/  FFMA R6, R23, R28, R6 ;  /* 0x0000001c17067223 */ /* 0x020fe20000000006 */
[----:B------:R-:W-:Y:S01]  /*1110*/  UIADD3 UR4, UPT, UPT, UR4, 0x4, URZ ;  /* 0x0000000404047890 */ /* 0x000fe2000fffe0ff */
[----:B---3--:R-:W-:-:S04]  /*1120*/  FFMA R11, R24, R20, R26 ;  /* 0x00000014180b7223 */ /* 0x008fc8000000001a */
[----:B------:R-:W-:Y:S01]  /*1130*/  FFMA R11, R23, R18, R11 ;  /* 0x00000012170b7223 */ /* 0x000fe2000000000b */
[----:B------:R-:W-:Y:S01]  /*1140*/  FFMA R18, R25, R29, R6 ;  /* 0x0000001d19127223 */ /* 0x000fe20000000006 */
[----:B--2---:R-:W-:-:S04]  /*1150*/  FFMA R17, R23, R22, R17 ;  /* 0x0000001617117223 */ /* 0x004fc80000000011 */
[C---:B------:R-:W-:Y:S01]  /*1160*/  FFMA R6, R25.reuse, R16, R17 ;  /* 0x0000001019067223 */ /* 0x040fe20000000011 */
[----:B------:R-:W-:-:S07]  /*1170*/  FFMA R26, R25, R12, R11 ;  /* 0x0000000c191a7223 */ /* 0x000fce000000000b */
.L_x_172:
[----:B------:R-:W-:Y:S05]  /*1180*/  BRA.U !UP1, `(.L_x_169) ;  /* 0x0000000109bc7547 */ /* 0x000fea000b800000 */
[----:B------:R-:W-:Y:S02]  /*1190*/  UISETP.NE.AND UP0, UPT, UR6, 0x1, UPT ;  /* 0x000000010600788c */ /* 0x000fe4000bf05270 */
[----:B------:R-:W-:-:S04]  /*11a0*/  ULOP3.LUT UR5, UR12, 0x1, URZ, 0xc0, !UPT ;  /* 0x000000010c057892 */ /* 0x000fc8000f8ec0ff */
[----:B------:R-:W-:-:S03]  /*11b0*/  UISETP.NE.U32.AND UP1, UPT, UR5, 0x1, UPT ;  /* 0x000000010500788c */ /* 0x000fc6000bf25070 */
[----:B------:R-:W-:Y:S08]  /*11c0*/  BRA.U !UP0, `(.L_x_173) ;  /* 0x0000000108647547 */ /* 0x000ff0000b800000 */
[----:B------:R-:W0:Y:S01]  /*11d0*/  LDC.64 R16, c[0x0][0x398] ;  /* 0x0000e600ff107b82 */ /* 0x000e220000000a00 */
[----:B------:R-:W-:Y:S02]  /*11e0*/  IADD3 R19, PT, PT, R8, UR4, RZ ;  /* 0x0000000408137c10 */ /* 0x000fe4000fffe0ff */
[----:B------:R-:W-:-:S05]  /*11f0*/  IADD3 R21, PT, PT, R9, UR4, RZ ;  /* 0x0000000409157c10 */ /* 0x000fca000fffe0ff */
[----:B------:R-:W1:Y:S08]  /*1200*/  LDC.64 R10, c[0x0][0x3a0] ;  /* 0x0000e800ff0a7b82 */ /* 0x000e700000000a00 */
[----:B------:R-:W2:Y:S08]  /*1210*/  LDC.64 R12, c[0x0][0x3a8] ;  /* 0x0000ea00ff0c7b82 */ /* 0x000eb00000000a00 */
[----:B------:R-:W3:Y:S01]  /*1220*/  LDC.64 R14, c[0x0][0x3b0] ;  /* 0x0000ec00ff0e7b82 */ /* 0x000ee20000000a00 */
[----:B0-----:R-:W-:-:S05]  /*1230*/  IMAD.WIDE R16, R19, 0x4, R16 ;  /* 0x0000000413107825 */ /* 0x001fca00078e0210 */
[----:B------:R-:W4:Y:S01]  /*1240*/  LDG.E R19, desc[UR14][R16.64] ;  /* 0x0000000e10137981 */ /* 0x000f22000c1e1900 */
[----:B-1----:R-:W-:-:S03]  /*1250*/  IMAD.WIDE R10, R21, 0x4, R10 ;  /* 0x00000004150a7825 */ /* 0x002fc600078e020a */
[----:B------:R-:W5:Y:S04]  /*1260*/  LDG.E R25, desc[UR14][R16.64+0x4] ;  /* 0x0000040e10197981 */ /* 0x000f68000c1e1900 */
[----:B------:R-:W4:Y:S01]  /*1270*/  LDG.E R20, desc[UR14][R10.64] ;  /* 0x0000000e0a147981 */ /* 0x000f22000c1e1900 */
[----:B--2---:R-:W-:-:S03]  /*1280*/  IMAD.WIDE R12, R21, 0x4, R12 ;  /* 0x00000004150c7825 */ /* 0x004fc600078e020c */
[----:B------:R-:W5:Y:S04]  /*1290*/  LDG.E R22, desc[UR14][R10.64+0x4] ;  /* 0x0000040e0a167981 */ /* 0x000f68000c1e1900 */
[----:B------:R-:W2:Y:S01]  /*12a0*/  LDG.E R24, desc[UR14][R12.64+0x4] ;  /* 0x0000040e0c187981 */ /* 0x000ea2000c1e1900 */
[----:B---3--:R-:W-:-:S03]  /*12b0*/  IMAD.WIDE R14, R21, 0x4, R14 ;  /* 0x00000004150e7825 */ /* 0x008fc600078e020e */
[----:B------:R-:W3:Y:S04]  /*12c0*/  LDG.E R21, desc[UR14][R12.64] ;  /* 0x0000000e0c157981 */ /* 0x000ee8000c1e1900 */
[----:B------:R-:W2:Y:S04]  /*12d0*/  LDG.E R23, desc[UR14][R14.64] ;  /* 0x0000000e0e177981 */ /* 0x000ea8000c1e1900 */
[----:B------:R-:W2:Y:S01]  /*12e0*/  LDG.E R27, desc[UR14][R14.64+0x4] ;  /* 0x0000040e0e1b7981 */ /* 0x000ea2000c1e1900 */
[----:B------:R-:W-:Y:S01]  /*12f0*/  UIADD3 UR4, UPT, UPT, UR4, 0x2, URZ ;  /* 0x0000000204047890 */ /* 0x000fe2000fffe0ff */
[----:B----4-:R-:W-:-:S04]  /*1300*/  FFMA R18, R19, R20, R18 ;  /* 0x0000001413127223 */ /* 0x010fc80000000012 */
[----:B-----5:R-:W-:Y:S01]  /*1310*/  FFMA R18, R25, R22, R18 ;  /* 0x0000001619127223 */ /* 0x020fe20000000012 */
[C---:B---3--:R-:W-:Y:S01]  /*1320*/  FFMA R21, R19.reuse, R21, R26 ;  /* 0x0000001513157223 */ /* 0x048fe2000000001a */
[----:B--2---:R-:W-:-:S03]  /*1330*/  FFMA R6, R19, R23, R6 ;  /* 0x0000001713067223 */ /* 0x004fc60000000006 */
[C---:B------:R-:W-:Y:S01]  /*1340*/  FFMA R26, R25.reuse, R24, R21 ;  /* 0x00000018191a7223 */ /* 0x040fe20000000015 */
[----:B------:R-:W-:-:S07]  /*1350*/  FFMA R6, R25, R27, R6 ;  /* 0x0000001b19067223 */ /* 0x000fce0000000006 */
.L_x_173:
[----:B------:R-:W-:Y:S05]  /*1360*/  BRA.U UP1, `(.L_x_169) ;  /* 0x0000000101447547 */ /* 0x000fea000b800000 */
[----:B------:R-:W0:Y:S01]  /*1370*/  LDC.64 R16, c[0x0][0x398] ;  /* 0x0000e600ff107b82 */ /* 0x000e220000000a00 */
[----:B------:R-:W-:Y:S02]  /*1380*/  IADD3 R19, PT, PT, R8, UR4, RZ ;  /* 0x0000000408137c10 */ /* 0x000fe4000fffe0ff */
[----:B------:R-:W-:-:S05]  /*1390*/  IADD3 R9, PT, PT, R9, UR4, RZ ;  /* 0x0000000409097c10 */ /* 0x000fca000fffe0ff */
[----:B------:R-:W1:Y:S08]  /*13a0*/  LDC.64 R10, c[0x0][0x3a0] ;  /* 0x0000e800ff0a7b82 */ /* 0x000e700000000a00 */
[----:B------:R-:W2:Y:S08]  /*13b0*/  LDC.64 R12, c[0x0][0x3a8] ;  /* 0x0000ea00ff0c7b82 */ /* 0x000eb00000000a00 */
[----:B------:R-:W3:Y:S01]  /*13c0*/  LDC.64 R14, c[0x0][0x3b0] ;  /* 0x0000ec00ff0e7b82 */ /* 0x000ee20000000a00 */
[----:B0-----:R-:W-:-:S06]  /*13d0*/  IMAD.WIDE R16, R19, 0x4, R16 ;  /* 0x0000000413107825 */ /* 0x001fcc00078e0210 */
[----:B------:R-:W4:Y:S01]  /*13e0*/  LDG.E R17, desc[UR14][R16.64] ;  /* 0x0000000e10117981 */ /* 0x000f22000c1e1900 */
[----:B-1----:R-:W-:-:S06]  /*13f0*/  IMAD.WIDE R10, R9, 0x4, R10 ;  /* 0x00000004090a7825 */ /* 0x002fcc00078e020a */
[----:B------:R-:W4:Y:S01]  /*1400*/  LDG.E R10, desc[UR14][R10.64] ;  /* 0x0000000e0a0a7981 */ /* 0x000f22000c1e1900 */
[----:B--2---:R-:W-:-:S06]  /*1410*/  IMAD.WIDE R12, R9, 0x4, R12 ;  /* 0x00000004090c7825 */ /* 0x004fcc00078e020c */
[----:B------:R-:W2:Y:S01]  /*1420*/  LDG.E R13, desc[UR14][R12.64] ;  /* 0x0000000e0c0d7981 */ /* 0x000ea2000c1e1900 */
[----:B---3--:R-:W-:-:S06]  /*1430*/  IMAD.WIDE R14, R9, 0x4, R14 ;  /* 0x00000004090e7825 */ /* 0x008fcc00078e020e */
[----:B------:R-:W3:Y:S01]  /*1440*/  LDG.E R15, desc[UR14][R14.64] ;  /* 0x0000000e0e0f7981 */ /* 0x000ee2000c1e1900 */
[C---:B----4-:R-:W-:Y:S01]  /*1450*/  FFMA R18, R17.reuse, R10, R18 ;  /* 0x0000000a11127223 */ /* 0x050fe20000000012 */
[C---:B--2---:R-:W-:Y:S01]  /*1460*/  FFMA R26, R17.reuse, R13, R26 ;  /* 0x0000000d111a7223 */ /* 0x044fe2000000001a */
[----:B---3--:R-:W-:-:S07]  /*1470*/  FFMA R6, R17, R15, R6 ;  /* 0x0000000f11067223 */ /* 0x008fce0000000006 */
.L_x_169:
[----:B------:R-:W0:Y:S01]  /*1480*/  LDCU UR4, c[0x0][0x3c4] ;  /* 0x00007880ff0477ac */ /* 0x000e220008000800 */
[----:B------:R-:W1:Y:S08]  /*1490*/  LDC.64 R12, c[0x0][0x380] ;  /* 0x0000e000ff0c7b82 */ /* 0x000e700000000a00 */
[----:B------:R-:W2:Y:S08]  /*14a0*/  LDC.64 R10, c[0x0][0x388] ;  /* 0x0000e200ff0a7b82 */ /* 0x000eb00000000a00 */
[----:B------:R-:W3:Y:S01]  /*14b0*/  LDC.64 R8, c[0x0][0x390] ;  /* 0x0000e400ff087b82 */ /* 0x000ee20000000a00 */
[----:B0-----:R-:W-:-:S04]  /*14c0*/  IMAD R4, R7, UR4, R4 ;  /* 0x0000000407047c24 */ /* 0x001fc8000f8e0204 */
[----:B------:R-:W-:-:S04]  /*14d0*/  IMAD R4, R4, R3, R2 ;  /* 0x0000000304047224 */ /* 0x000fc800078e0202 */
[----:B------:R-:W-:-:S04]  /*14e0*/  IMAD R5, R4, R0, R5 ;  /* 0x0000000004057224 */ /* 0x000fc800078e0205 */
[----:B-1----:R-:W-:-:S04]  /*14f0*/  IMAD.WIDE R12, R5, 0x4, R12 ;  /* 0x00000004050c7825 */ /* 0x002fc800078e020c */
[C---:B--2---:R-:W-:Y:S01]  /*1500*/  IMAD.WIDE R10, R5.reuse, 0x4, R10 ;  /* 0x00000004050a7825 */ /* 0x044fe200078e020a */
[----:B------:R-:W-:Y:S04]  /*1510*/  STG.E desc[UR14][R12.64], R18 ;  /* 0x000000120c007986 */ /* 0x000fe8000c10190e */
[----:B------:R-:W-:Y:S01]  /*1520*/  STG.E desc[UR14][R10.64], R26 ;  /* 0x0000001a0a007986 */ /* 0x000fe2000c10190e */
[----:B---3--:R-:W-:-:S05]  /*1530*/  IMAD.WIDE R8, R5, 0x4, R8 ;  /* 0x0000000405087825 */ /* 0x008fca00078e0208 */
[----:B------:R-:W-:Y:S01]  /*1540*/  STG.E desc[UR14][R8.64], R6 ;  /* 0x0000000608007986 */ /* 0x000fe2000c10190e */
[----:B------:R-:W-:Y:S05]  /*1550*/  EXIT ;  /* 0x000000000000794d */ /* 0x000fea0003800000 */
.L_x_174:
        /* <DEDUP_REMOVED lines=10> */
.L_x_222:


//--------------------- .text._Z15residual_kernelPfPKfS1_i --------------------------
	.section	.text._Z15residual_kernelPfPKfS1_i,"ax",@progbits
	.align	128
        .global         _Z15residual_kernelPfPKfS1_i
        .type           _Z15residual_kernelPfPKfS1_i,@function
        .size           _Z15residual_kernelPfPKfS1_i,(.L_x_223 - _Z15residual_kernelPfPKfS1_i)
        .other          _Z15residual_kernelPfPKfS1_i,@"STO_CUDA_ENTRY STV_DEFAULT"
_Z15residual_kernelPfPKfS1_i:
.text._Z15residual_kernelPfPKfS1_i:
        /* <DEDUP_REMOVED lines=8> */
[----:B------:R-:W0:Y:S01]  /*0080*/  LDC.64 R2, c[0x0][0x388] ;  /* 0x0000e200ff027b82 */ /* 0x000e220000000a00 */
[----:B------:R-:W1:Y:S07]  /*0090*/  LDCU.64 UR4, c[0x0][0x358] ;  /* 0x00006b00ff0477ac */ /* 0x000e6e0008000a00 */
[----:B------:R-:W2:Y:S08]  /*00a0*/  LDC.64 R4, c[0x0][0x390] ;  /* 0x0000e400ff047b82 */ /* 0x000eb00000000a00 */
[----:B------:R-:W3:Y:S01]  /*00b0*/  LDC.64 R6, c[0x0][0x380] ;  /* 0x0000e000ff067b82 */ /* 0x000ee20000000a00 */
[----:B0-----:R-:W-:-:S06]  /*00c0*/  IMAD.WIDE R2, R9, 0x4, R2 ;  /* 0x0000000409027825 */ /* 0x001fcc00078e0202 */
[----:B-1----:R-:W4:Y:S01]  /*00d0*/  LDG.E R2, desc[UR4][R2.64] ;  /* 0x0000000402027981 */ /* 0x002f22000c1e1900 */
[----:B--2---:R-:W-:-:S06]  /*00e0*/  IMAD.WIDE R4, R9, 0x4, R4 ;  /* 0x0000000409047825 */ /* 0x004fcc00078e0204 */
[----:B------:R-:W4:Y:S01]  /*00f0*/  LDG.E R5, desc[UR4][R4.64] ;  /* 0x0000000404057981 */ /* 0x000f22000c1e1900 */
[----:B---3--:R-:W-:-:S04]  /*0100*/  IMAD.WIDE R6, R9, 0x4, R6 ;  /* 0x0000000409067825 */ /* 0x008fc800078e0206 */
[----:B----4-:R-:W-:-:S05]  /*0110*/  FADD R9, R2, R5 ;  /* 0x0000000502097221 */ /* 0x010fca0000000000 */
[----:B------:R-:W-:Y:S01]  /*0120*/  STG.E desc[UR4][R6.64], R9 ;  /* 0x0000000906007986 */ /* 0x000fe2000c101904 */
[----:B------:R-:W-:Y:S05]  /*0130*/  EXIT ;  /* 0x000000000000794d */ /* 0x000fea0003800000 */
.L_x_175:
        /* <DEDUP_REMOVED lines=12> */
.L_x_223:


//--------------------- .text._Z11gelu_kernelPfPKfi --------------------------
	.section	.text._Z11gelu_kernelPfPKfi,"ax",@progbits
	.align	128
        .global         _Z11gelu_kernelPfPKfi
        .type           _Z11gelu_kernelPfPKfi,@function
        .size           _Z11gelu_kernelPfPKfi,(.L_x_224 - _Z11gelu_kernelPfPKfi)
        .other          _Z11gelu_kernelPfPKfi,@"STO_CUDA_ENTRY STV_DEFAULT"
_Z11gelu_kernelPfPKfi:
.text._Z11gelu_kernelPfPKfi:
        /* <DEDUP_REMOVED lines=9> */
[----:B------:R-:W1:Y:S01]  /*0090*/  LDCU.64 UR4, c[0x0][0x358] ;  /* 0x00006b00ff0477ac */ /* 0x000e620008000a00 */
[----:B0-----:R-:W-:-:S05]  /*00a0*/  IMAD.WIDE R2, R5, 0x4, R2 ;  /* 0x0000000405027825 */ /* 0x001fca00078e0202 */
[----:B-1----:R0:W2:Y:S01]  /*00b0*/  LDG.E R4, desc[UR4][R2.64] ;  /* 0x0000000402047981 */ /* 0x0020a2000c1e1900 */
[----:B------:R-:W-:Y:S01]  /*00c0*/  MOV R10, 0x3c80f082 ;  /* 0x3c80f082000a7802 */ /* 0x000fe20000000f00 */
[----:B------:R-:W-:Y:S01]  /*00d0*/  HFMA2 R11, -RZ, RZ, 1.875, 0 ;  /* 0x3f800000ff0b7431 */ /* 0x000fe200000001ff */
[----:B0-----:R-:W0:Y:S02]  /*00e0*/  LDC.64 R2, c[0x0][0x380] ;  /* 0x0000e000ff027b82 */ /* 0x001e240000000a00 */
[----:B0-----:R-:W-:-:S04]  /*00f0*/  IMAD.WIDE R2, R5, 0x4, R2 ;  /* 0x0000000405027825 */ /* 0x001fc800078e0202 */
[----:B--2---:R-:W-:-:S04]  /*0100*/  FMUL R7, R4, 0.044714998453855514526 ;  /* 0x3d37271304077820 */ /* 0x004fc80000400000 */
[----:B------:R-:W-:-:S04]  /*0110*/  FMUL R7, R4, R7 ;  /* 0x0000000704077220 */ /* 0x000fc80000400000 */
[C---:B------:R-:W-:Y:S01]  /*0120*/  FFMA R7, R4.reuse, R7, R4 ;  /* 0x0000000704077223 */ /* 0x040fe20000000004 */
[----:B------:R-:W-:-:S03]  /*0130*/  FMUL R4, R4, 0.5 ;  /* 0x3f00000004047820 */ /* 0x000fc60000400000 */
[----:B------:R-:W-:-:S04]  /*0140*/  FMUL R7, R7, 0.79788458347320556641 ;  /* 0x3f4c422a07077820 */ /* 0x000fc80000400000 */
[C---:B------:R-:W-:Y:S01]  /*0150*/  FMUL R0, |R7|.reuse, 2.8853900432586669922 ;  /* 0x4038aa3b07007820 */ /* 0x040fe20000400200 */
[C---:B------:R-:W-:Y:S01]  /*0160*/  FMUL R9, R7.reuse, R7 ;  /* 0x0000000707097220 */ /* 0x040fe20000400000 */
[C---:B------:R-:W-:Y:S02]  /*0170*/  FSETP.GE.AND P1, PT, |R7|.reuse, 0.60000002384185791016, PT ;  /* 0x3f19999a0700780b */ /* 0x040fe40003f26200 */
[----:B------:R-:W-:Y:S01]  /*0180*/  FSETP.GE.AND P0, PT, |R7|, 9.010913848876953125, PT ;  /* 0x41102cb40700780b */ /* 0x000fe20003f06200 */
[C---:B------:R-:W-:Y:S01]  /*0190*/  FFMA R10, R9.reuse, R10, -0.052303962409496307373 ;  /* 0xbd563cae090a7423 */ /* 0x040fe2000000000a */
[----:B------:R-:W0:Y:S02]  /*01a0*/  MUFU.EX2 R0, R0 ;  /* 0x0000000000007308 */ /* 0x000e240000000800 */
[----:B0-----:R-:W-:Y:S01]  /*01b0*/  FADD R6, R0, 1 ;  /* 0x3f80000000067421 */ /* 0x001fe20000000000 */
[----:B------:R-:W-:-:S04]  /*01c0*/  FFMA R0, R9, R10, 0.1331529766321182251 ;  /* 0x3e08594109007423 */ /* 0x000fc8000000000a */
[C---:B------:R-:W-:Y:S01]  /*01d0*/  FFMA R0, R9.reuse, R0, -0.33332768082618713379 ;  /* 0xbeaaa9ed09007423 */ /* 0x040fe20000000000 */
[----:B------:R-:W0:Y:S03]  /*01e0*/  MUFU.RCP R6, R6 ;  /* 0x0000000600067308 */ /* 0x000e260000001000 */
[----:B------:R-:W-:Y:S01]  /*01f0*/  FFMA R0, R9, R0, RZ ;  /* 0x0000000009007223 */ /* 0x000fe200000000ff */
[----:B0-----:R-:W-:-:S05]  /*0200*/  FFMA R8, R6, -2, R11 ;  /* 0xc000000006087823 */ /* 0x001fca000000000b */
[----:B------:R-:W-:-:S04]  /*0210*/  FSEL R8, R8, 1, !P0 ;  /* 0x3f80000008087808 */ /* 0x000fc80004000000 */
[--C-:B------:R-:W-:Y:S01]  /*0220*/  LOP3.LUT R8, R8, 0x80000000, R7.reuse, 0xb8, !PT ;  /* 0x8000000008087812 */ /* 0x100fe200078eb807 */
[----:B------:R-:W-:-:S04]  /*0230*/  @!P1 FFMA R8, R7, R0, R7 ;  /* 0x0000000007089223 */ /* 0x000fc80000000007 */
[----:B------:R-:W-:-:S04]  /*0240*/  FADD R7, R8, 1 ;  /* 0x3f80000008077421 */ /* 0x000fc80000000000 */
[----:B------:R-:W-:-:S05]  /*0250*/  FMUL R7, R4, R7 ;  /* 0x0000000704077220 */ /* 0x000fca0000400000 */
[----:B------:R-:W-:Y:S01]  /*0260*/  STG.E desc[UR4][R2.64], R7 ;  /* 0x0000000702007986 */ /* 0x000fe2000c101904 */
[----:B------:R-:W-:Y:S05]  /*0270*/  EXIT ;  /* 0x000000000000794d */ /* 0x000fea0003800000 */
.L_x_176:
        /* <DEDUP_REMOVED lines=16> */
.L_x_224:


//--------------------- .text._Z16layernorm_kernelPfS_S_PKfS1_S1_ii --------------------------
	.section	.text._Z16layernorm_kernelPfS_S_PKfS1_S1_ii,"ax",@progbits
	.align	128
        .global         _Z16layernorm_kernelPfS_S_PKfS1_S1_ii
        .type           _Z16layernorm_kernelPfS_S_PKfS1_S1_ii,@function
        .size           _Z16layernorm_kernelPfS_S_PKfS1_S1_ii,(.L_x_215 - _Z16layernorm_kernelPfS_S_PKfS1_S1_ii)
        .other          _Z16layernorm_kernelPfS_S_PKfS1_S1_ii,@"STO_CUDA_ENTRY STV_DEFAULT"
_Z16layernorm_kernelPfS_S_PKfS1_S1_ii:
.text._Z16layernorm_kernelPfS_S_PKfS1_S1_ii:
        /* <DEDUP_REMOVED lines=9> */
[----:B------:R-:W1:Y:S01]  /*0090*/  LDC.64 R4, c[0x0][0x398] ;  /* 0x0000e600ff047b82 */ /* 0x000e620000000a00 */
[----:B------:R-:W-:Y:S01]  /*00a0*/  HFMA2 R12, -RZ, RZ, 0, 0 ;  /* 0x00000000ff0c7431 */ /* 0x000fe200000001ff */
[----:B------:R-:W2:Y:S01]  /*00b0*/  LDCU.64 UR12, c[0x0][0x358] ;  /* 0x00006b00ff0c77ac */ /* 0x000ea20008000a00 */
[----:B0-----:R-:W-:Y:S02]  /*00c0*/  UISETP.GE.AND UP0, UPT, UR7, 0x1, UPT ;  /* 0x000000010700788c */ /* 0x001fe4000bf06270 */
[----:B------:R-:W-:-:S05]  /*00d0*/  IMAD R2, R6, UR7, RZ ;  /* 0x0000000706027c24 */ /* 0x000fca000f8e02ff */
[----:B------:R-:W-:Y:S01]  /*00e0*/  SHF.R.S32.HI R7, RZ, 0x1f, R2 ;  /* 0x0000001fff077819 */ /* 0x000fe20000011402 */
[----:B-1----:R-:W-:Y:S01]  /*00f0*/  IMAD.WIDE R4, R2, 0x4, R4 ;  /* 0x0000000402047825 */ /* 0x002fe200078e0204 */
[----:B--2---:R-:W-:Y:S06]  /*0100*/  BRA.U !UP0, `(.L_x_177) ;  /* 0x0000000508a87547 */ /* 0x004fec000b800000 */
[----:B------:R-:W-:Y:S01]  /*0110*/  UISETP.GE.U32.AND UP1, UPT, UR7, 0x10, UPT ;  /* 0x000000100700788c */ /* 0x000fe2000bf26070 */
[----:B------:R-:W-:Y:S01]  /*0120*/  MOV R12, RZ ;  /* 0x000000ff000c7202 */ /* 0x000fe20000000f00 */
[----:B------:R-:W-:Y:S01]  /*0130*/  ULOP3.LUT UR4, UR7, 0xf, URZ, 0xc0, !UPT ;  /* 0x0000000f07047892 */ /* 0x000fe2000f8ec0ff */
[----:B------:R-:W-:-:S03]  /*0140*/  MOV R3, RZ ;  /* 0x000000ff00037202 */ /* 0x000fc60000000f00 */
[----:B------:R-:W-:-:S03]  /*0150*/  UISETP.NE.AND UP0, UPT, UR4, URZ, UPT ;  /* 0x000000ff0400728c */ /* 0x000fc6000bf05270 */
[----:B------:R-:W-:Y:S08]  /*0160*/  BRA.U !UP1, `(.L_x_178) ;  /* 0x0000000109b87547 */ /* 0x000ff0000b800000 */
[----:B------:R-:W0:Y:S01]  /*0170*/  LDCU.64 UR8, c[0x0][0x398] ;  /* 0x00007300ff0877ac */ /* 0x000e220008000a00 */
[----:B------:R-:W-:Y:S01]  /*0180*/  MOV R12, RZ ;  /* 0x000000ff000c7202 */ /* 0x000fe20000000f00 */
[----:B------:R-:W-:-:S04]  /*0190*/  ULOP3.LUT UR5, UR7, 0x7ffffff0, URZ, 0xc0, !UPT ;  /* 0x7ffffff007057892 */ /* 0x000fc8000f8ec0ff */
[----:B------:R-:W-:Y:S02]  /*01a0*/  UIADD3 UR6, UPT, UPT, -UR5, URZ, URZ ;  /* 0x000000ff05067290 */ /* 0x000fe4000fffe1ff */
[----:B------:R-:W-:Y:S02]  /*01b0*/  MOV R3, UR5 ;  /* 0x0000000500037c02 */ /* 0x000fe40008000f00 */
[----:B0-----:R-:W-:-:S04]  /*01c0*/  LEA R8, P0, R2, UR8, 0x2 ;  /* 0x0000000802087c11 */ /* 0x001fc8000f8010ff */
[----:B------:R-:W-:Y:S02]  /*01d0*/  IADD3 R8, P1, PT, R8, 0x20, RZ ;  /* 0x0000002008087810 */ /* 0x000fe40007f3e0ff */
[----:B------:R-:W-:-:S04]  /*01e0*/  LEA.HI.X R9, R2, UR9, R7, 0x2, P0 ;  /* 0x0000000902097c11 */ /* 0x000fc800080f1407 */
[----:B------:R-:W-:-:S07]  /*01f0*/  IADD3.X R9, PT, PT, RZ, R9, RZ, P1, !PT ;  /* 0x00000009ff097210 */ /* 0x000fce0000ffe4ff */
.L_x_179:
[----:B------:R-:W2:Y:S04]  /*0200*/  LDG.E R21, desc[UR12][R8.64+-0x20] ;  /* 0xffffe00c08157981 */ /* 0x000ea8000c1e1900 */
[----:B------:R-:W3:Y:S04]  /*0210*/  LDG.E R22, desc[UR12][R8.64+-0x1c] ;  /* 0xffffe40c08167981 */ /* 0x000ee8000c1e1900 */
[----:B------:R-:W4:Y:S04]  /*0220*/  LDG.E R24, desc[UR12][R8.64+-0x18] ;  /* 0xffffe80c08187981 */ /* 0x000f28000c1e1900 */
[----:B------:R-:W5:Y:S04]  /*0230*/  LDG.E R26, desc[UR12][R8.64+-0x14] ;  /* 0xffffec0c081a7981 */ /* 0x000f68000c1e1900 */
        /* <DEDUP_REMOVED lines=11> */
[----:B------:R0:W5:Y:S01]  /*02f0*/  LDG.E R0, desc[UR12][R8.64+0x1c] ;  /* 0x00001c0c08007981 */ /* 0x000162000c1e1900 */
[----:B------:R-:W-:-:S04]  /*0300*/  UIADD3 UR6, UPT, UPT, UR6, 0x10, URZ ;  /* 0x0000001006067890 */ /* 0x000fc8000fffe0ff */
[----:B------:R-:W-:Y:S01]  /*0310*/  UISETP.NE.AND UP1, UPT, UR6, URZ, UPT ;  /* 0x000000ff0600728c */ /* 0x000fe2000bf25270 */
[----:B0-----:R-:W-:-:S04]  /*0320*/  IADD3 R8, P0, PT, R8, 0x40, RZ ;  /* 0x0000004008087810 */ /* 0x001fc80007f1e0ff */
[----:B------:R-:W-:Y:S01]  /*0330*/  IADD3.X R9, PT, PT, RZ, R9, RZ, P0, !PT ;  /* 0x00000009ff097210 */ /* 0x000fe200007fe4ff */
[----:B--2---:R-:W-:-:S04]  /*0340*/  FADD R21, R21, R12 ;  /* 0x0000000c15157221 */ /* 0x004fc80000000000 */
[----:B---3--:R-:W-:-:S04]  /*0350*/  FADD R21, R21, R22 ;  /* 0x0000001615157221 */ /* 0x008fc80000000000 */
[----:B----4-:R-:W-:-:S04]  /*0360*/  FADD R21, R21, R24 ;  /* 0x0000001815157221 */ /* 0x010fc80000000000 */
[----:B-----5:R-:W-:-:S04]  /*0370*/  FADD R21, R21, R26 ;  /* 0x0000001a15157221 */ /* 0x020fc80000000000 */
[----:B------:R-:W-:-:S04]  /*0380*/  FADD R21, R21, R28 ;  /* 0x0000001c15157221 */ /* 0x000fc80000000000 */
        /* <DEDUP_REMOVED lines=10> */
[----:B------:R-:W-:Y:S01]  /*0430*/  FADD R12, R11, R0 ;  /* 0x000000000b0c7221 */ /* 0x000fe20000000000 */
[----:B------:R-:W-:Y:S06]  /*0440*/  BRA.U UP1, `(.L_x_179) ;  /* 0xfffffffd016c7547 */ /* 0x000fec000b83ffff */
.L_x_178:
[----:B------:R-:W-:Y:S05]  /*0450*/  BRA.U !UP0, `(.L_x_177) ;  /* 0x0000000108d47547 */ /* 0x000fea000b800000 */
[----:B------:R-:W-:Y:S02]  /*0460*/  UISETP.GE.U32.AND UP0, UPT, UR4, 0x8, UPT ;  /* 0x000000080400788c */ /* 0x000fe4000bf06070 */
[----:B------:R-:W-:-:S04]  /*0470*/  ULOP3.LUT UR5, UR7, 0x7, URZ, 0xc0, !UPT ;  /* 0x0000000707057892 */ /* 0x000fc8000f8ec0ff */
[----:B------:R-:W-:-:S03]  /*0480*/  UISETP.NE.AND UP1, UPT, UR5, URZ, UPT ;  /* 0x000000ff0500728c */ /* 0x000fc6000bf25270 */
[----:B------:R-:W-:Y:S08]  /*0490*/  BRA.U !UP0, `(.L_x_180) ;  /* 0x0000000108487547 */ /* 0x000ff0000b800000 */
[----:B------:R-:W-:-:S05]  /*04a0*/  IMAD.WIDE.U32 R8, R3, 0x4, R4 ;  /* 0x0000000403087825 */ /* 0x000fca00078e0004 */
[----:B------:R-:W2:Y:S04]  /*04b0*/  LDG.E R11, desc[UR12][R8.64] ;  /* 0x0000000c080b7981 */ /* 0x000ea8000c1e1900 */
[----:B------:R-:W3:Y:S04]  /*04c0*/  LDG.E R0, desc[UR12][R8.64+0x4] ;  /* 0x0000040c08007981 */ /* 0x000ee8000c1e1900 */
[----:B------:R-:W4:Y:S04]  /*04d0*/  LDG.E R13, desc[UR12][R8.64+0x8] ;  /* 0x0000080c080d7981 */ /* 0x000f28000c1e1900 */
[----:B------:R-:W5:Y:S04]  /*04e0*/  LDG.E R15, desc[UR12][R8.64+0xc] ;  /* 0x00000c0c080f7981 */ /* 0x000f68000c1e1900 */
[----:B------:R-:W5:Y:S04]  /*04f0*/  LDG.E R17, desc[UR12][R8.64+0x10] ;  /* 0x0000100c08117981 */ /* 0x000f68000c1e1900 */
[----:B------:R-:W5:Y:S04]  /*0500*/  LDG.E R19, desc[UR12][R8.64+0x14] ;  /* 0x0000140c08137981 */ /* 0x000f68000c1e1900 */
[----:B------:R-:W5:Y:S04]  /*0510*/  LDG.E R21, desc[UR12][R8.64+0x18] ;  /* 0x0000180c08157981 */ /* 0x000f68000c1e1900 */
[----:B------:R-:W5:Y:S01]  /*0520*/  LDG.E R23, desc[UR12][R8.64+0x1c] ;  /* 0x00001c0c08177981 */ /* 0x000f62000c1e1900 */
[----:B------:R-:W-:Y:S01]  /*0530*/  IADD3 R3, PT, PT, R3, 0x8, RZ ;  /* 0x0000000803037810 */ /* 0x000fe20007ffe0ff */
[----:B--2---:R-:W-:-:S04]  /*0540*/  FADD R11, R12, R11 ;  /* 0x0000000b0c0b7221 */ /* 0x004fc80000000000 */
[----:B---3--:R-:W-:-:S04]  /*0550*/  FADD R0, R11, R0 ;  /* 0x000000000b007221 */ /* 0x008fc80000000000 */
[----:B----4-:R-:W-:-:S04]  /*0560*/  FADD R0, R0, R13 ;  /* 0x0000000d00007221 */ /* 0x010fc80000000000 */
[----:B-----5:R-:W-:-:S04]  /*0570*/  FADD R0, R0, R15 ;  /* 0x0000000f00007221 */ /* 0x020fc80000000000 */
[----:B------:R-:W-:-:S04]  /*0580*/  FADD R0, R0, R17 ;  /* 0x0000001100007221 */ /* 0x000fc80000000000 */
[----:B------:R-:W-:-:S04]  /*0590*/  FADD R0, R0, R19 ;  /* 0x0000001300007221 */ /* 0x000fc80000000000 */
[----:B------:R-:W-:-:S04]  /*05a0*/  FADD R0, R0, R21 ;  /* 0x0000001500007221 */ /* 0x000fc80000000000 */
[----:B------:R-:W-:-:S07]  /*05b0*/  FADD R12, R0, R23 ;  /* 0x00000017000c7221 */ /* 0x000fce0000000000 */
.L_x_180:
        /* <DEDUP_REMOVED lines=9> */
[----:B------:R-:W5:Y:S01]  /*0650*/  LDG.E R15, desc[UR12][R8.64+0xc] ;  /* 0x00000c0c080f7981 */ /* 0x000f62000c1e1900 */
[----:B------:R-:W-:Y:S01]  /*0660*/  IADD3 R3, PT, PT, R3, 0x4, RZ ;  /* 0x0000000403037810 */ /* 0x000fe20007ffe0ff */
[----:B--2---:R-:W-:-:S04]  /*0670*/  FADD R11, R12, R11 ;  /* 0x0000000b0c0b7221 */ /* 0x004fc80000000000 */
[----:B---3--:R-:W-:-:S04]  /*0680*/  FADD R0, R11, R0 ;  /* 0x000000000b007221 */ /* 0x008fc80000000000 */
[----:B----4-:R-:W-:-:S04]  /*0690*/  FADD R0, R0, R13 ;  /* 0x0000000d00007221 */ /* 0x010fc80000000000 */
[----:B-----5:R-:W-:-:S07]  /*06a0*/  FADD R12, R0, R15 ;  /* 0x0000000f000c7221 */ /* 0x020fce0000000000 */
.L_x_181:
[----:B------:R-:W-:Y:S05]  /*06b0*/  BRA.U !UP1, `(.L_x_177) ;  /* 0x00000001093c7547 */ /* 0x000fea000b800000 */
[----:B------:R-:W0:Y:S01]  /*06c0*/  LDCU.64 UR8, c[0x0][0x398] ;  /* 0x00007300ff0877ac */ /* 0x000e220008000a00 */
[C---:B------:R-:W-:Y:S02]  /*06d0*/  SHF.L.U64.HI R9, R2.reuse, 0x2, R7 ;  /* 0x0000000202097819 */ /* 0x040fe40000010207 */
[----:B------:R-:W-:Y:S01]  /*06e0*/  SHF.L.U32 R8, R2, 0x2, RZ ;  /* 0x0000000202087819 */ /* 0x000fe200000006ff */
[----:B------:R-:W-:-:S04]  /*06f0*/  UIADD3 UR4, UPT, UPT, -UR4, URZ, URZ ;  /* 0x000000ff04047290 */ /* 0x000fc8000fffe1ff */
[----:B------:R-:W-:-:S03]  /*0700*/  IMAD.WIDE.U32 R8, R3, 0x4, R8 ;  /* 0x0000000403087825 */ /* 0x000fc600078e0008 */
[----:B0-----:R-:W-:-:S04]  /*0710*/  IADD3 R0, P0, PT, R8, UR8, RZ ;  /* 0x0000000808007c10 */ /* 0x001fc8000ff1e0ff */
[----:B------:R-:W-:-:S09]  /*0720*/  IADD3.X R9, PT, PT, R9, UR9, RZ, P0, !PT ;  /* 0x0000000909097c10 */ /* 0x000fd200087fe4ff */
.L_x_182:
[----:B------:R-:W-:-:S05]  /*0730*/  MOV R8, R0 ;  /* 0x0000000000087202 */ /* 0x000fca0000000f00 */
[----:B------:R0:W2:Y:S01]  /*0740*/  LDG.E R3, desc[UR12][R8.64] ;  /* 0x0000000c08037981 */ /* 0x0000a2000c1e1900 */
[----:B------:R-:W-:Y:S01]  /*0750*/  UIADD3 UR4, UPT, UPT, UR4, 0x1, URZ ;  /* 0x0000000104047890 */ /* 0x000fe2000fffe0ff */
[----:B------:R-:W-:-:S03]  /*0760*/  IADD3 R0, P0, PT, R0, 0x4, RZ ;  /* 0x0000000400007810 */ /* 0x000fc60007f1e0ff */
[----:B------:R-:W-:Y:S01]  /*0770*/  UISETP.NE.AND UP0, UPT, UR4, URZ, UPT ;  /* 0x000000ff0400728c */ /* 0x000fe2000bf05270 */
[----:B0-----:R-:W-:Y:S01]  /*0780*/  IADD3.X R9, PT, PT, RZ, R9, RZ, P0, !PT ;  /* 0x00000009ff097210 */ /* 0x001fe200007fe4ff */
[----:B--2---:R-:W-:-:S07]  /*0790*/  FADD R12, R3, R12 ;  /* 0x0000000c030c7221 */ /* 0x004fce0000000000 */
[----:B------:R-:W-:Y:S05]  /*07a0*/  BRA.U UP0, `(.L_x_182) ;  /* 0xfffffffd00e07547 */ /* 0x000fea000b83ffff */
.L_x_177:
[----:B------:R-:W-:Y:S01]  /*07b0*/  I2FP.F32.S32 R3, UR7 ;  /* 0x0000000700037c45 */ /* 0x000fe20008201400 */
[----:B------:R-:W-:Y:S03]  /*07c0*/  BSSY.RECONVERGENT B0, `(.L_x_183) ;  /* 0x000000d000007945 */ /* 0x000fe60003800200 */
[----:B------:R-:W0:Y:S08]  /*07d0*/  MUFU.RCP R0, R3 ;  /* 0x0000000300007308 */ /* 0x000e300000001000 */
[----:B------:R-:W1:Y:S01]  /*07e0*/  FCHK P0, R12, R3 ;  /* 0x000000030c007302 */ /* 0x000e620000000000 */
[----:B0-----:R-:W-:-:S04]  /*07f0*/  FFMA R9, -R3, R0, 1 ;  /* 0x3f80000003097423 */ /* 0x001fc80000000100 */
[----:B------:R-:W-:-:S04]  /*0800*/  FFMA R0, R0, R9, R0 ;  /* 0x0000000900007223 */ /* 0x000fc80000000000 */
[----:B------:R-:W-:-:S04]  /*0810*/  FFMA R9, R0, R12, RZ ;  /* 0x0000000c00097223 */ /* 0x000fc800000000ff */
[----:B------:R-:W-:-:S04]  /*0820*/  FFMA R10, -R3, R9, R12 ;  /* 0x00000009030a7223 */ /* 0x000fc8000000010c */
[----:B------:R-:W-:Y:S01]  /*0830*/  FFMA R10, R0, R10, R9 ;  /* 0x0000000a000a7223 */ /* 0x000fe20000000009 */
[----:B-1----:R-:W-:Y:S06]  /*0840*/  @!P0 BRA `(.L_x_184) ;  /* 0x0000000000108947 */ /* 0x002fec0003800000 */
[----:B------:R-:W-:Y:S02]  /*0850*/  MOV R0, R12 ;  /* 0x0000000c00007202 */ /* 0x000fe40000000f00 */
[----:B------:R-:W-:-:S07]  /*0860*/  MOV R8, 0x880 ;  /* 0x0000088000087802 */ /* 0x000fce0000000f00 */
[----:B------:R-:W-:Y:S05]  /*0870*/  CALL.REL.NOINC `($__internal_6_$__cuda_sm3x_div_rn_noftz_f32_slowpath) ;  /* 0x0000001400a47944 */ /* 0x000fea0003c00000 */
[----:B------:R-:W-:-:S07]  /*0880*/  MOV R10, R0 ;  /* 0x00000000000a7202 */ /* 0x000fce0000000f00 */
.L_x_184:
[----:B------:R-:W-:Y:S05]  /*0890*/  BSYNC.RECONVERGENT B0 ;  /* 0x0000000000007941 */ /* 0x000fea0003800200 */
.L_x_183:
[----:B------:R-:W0:Y:S01]  /*08a0*/  LDCU.64 UR4, c[0x0][0x388] ;  /* 0x00007100ff0477ac */ /* 0x000e220008000a00 */
[----:B------:R-:W-:Y:S01]  /*08b0*/  HFMA2 R12, -RZ, RZ, 0, 0 ;  /* 0x00000000ff0c7431 */ /* 0x000fe200000001ff */
[----:B0-----:R-:W-:Y:S01]  /*08c0*/  ISETP.NE.U32.AND P0, PT, RZ, UR4, PT ;  /* 0x00000004ff007c0c */ /* 0x001fe2000bf05070 */
[----:B------:R-:W0:Y:S03]  /*08d0*/  LDCU UR4, c[0x0][0x3b4] ;  /* 0x00007680ff0477ac */ /* 0x000e260008000800 */
[----:B------:R-:W-:-:S13]  /*08e0*/  ISETP.NE.AND.EX P0, PT, RZ, UR5, PT, P0 ;  /* 0x00000005ff007c0c */ /* 0x000fda000bf05300 */
[----:B------:R-:W1:Y:S01]  /*08f0*/  @P0 LDC.64 R8, c[0x0][0x388] ;  /* 0x0000e200ff080b82 */ /* 0x000e620000000a00 */
[----:B0-----:R-:W-:Y:S01]  /*0900*/  UISETP.GE.AND UP0, UPT, UR4, 0x1, UPT ;  /* 0x000000010400788c */ /* 0x001fe2000bf06270 */
[----:B-1----:R-:W-:-:S05]  /*0910*/  @P0 IMAD.WIDE R8, R6, 0x4, R8 ;  /* 0x0000000406080825 */ /* 0x002fca00078e0208 */
[----:B------:R0:W-:Y:S03]  /*0920*/  @P0 STG.E desc[UR12][R8.64], R10 ;  /* 0x0000000a08000986 */ /* 0x0001e6000c10190c */
[----:B------:R-:W-:Y:S05]  /*0930*/  BRA.U !UP0, `(.L_x_185) ;  /* 0x0000000908207547 */ /* 0x000fea000b800000 */
        /* <DEDUP_REMOVED lines=15> */
.L_x_187:
        /* <DEDUP_REMOVED lines=14> */
[----:B------:R-:W5:Y:S01]  /*0b10*/  LDG.E R15, desc[UR12][R8.64+0x18] ;  /* 0x0000180c080f7981 */ /* 0x000f62000c1e1900 */
[----:B--2---:R-:W-:-:S04]  /*0b20*/  FADD R20, R20, -R10 ;  /* 0x8000000a14147221 */ /* 0x004fc80000000000 */
[----:B------:R-:W-:Y:S02]  /*0b30*/  FFMA R20, R20, R20, R12 ;  /* 0x0000001414147223 */ /* 0x000fe4000000000c */
[----:B------:R0:W2:Y:S01]  /*0b40*/  LDG.E R12, desc[UR12][R8.64+0x1c] ;  /* 0x00001c0c080c7981 */ /* 0x0000a2000c1e1900 */
[--C-:B---3--:R-:W-:Y:S01]  /*0b50*/  FADD R22, R22, -R10.reuse ;  /* 0x8000000a16167221 */ /* 0x108fe20000000000 */
[----:B----4-:R-:W-:Y:S01]  /*0b60*/  FADD R18, R18, -R10 ;  /* 0x8000000a12127221 */ /* 0x010fe20000000000 */
[----:B------:R-:W-:Y:S02]  /*0b70*/  UIADD3 UR5, UPT, UPT, UR5, 0x10, URZ ;  /* 0x0000001005057890 */ /* 0x000fe4000fffe0ff */
[----:B------:R-:W-:Y:S01]  /*0b80*/  FFMA R20, R22, R22, R20 ;  /* 0x0000001616147223 */ /* 0x000fe20000000014 */
[----:B-----5:R-:W-:Y:S01]  /*0b90*/  FADD R16, R16, -R10 ;  /* 0x8000000a10107221 */ /* 0x020fe20000000000 */
[----:B------:R-:W-:Y:S02]  /*0ba0*/  UISETP.NE.AND UP1, UPT, UR5, URZ, UPT ;  /* 0x000000ff0500728c */ /* 0x000fe4000bf25270 */
[----:B------:R-:W-:Y:S01]  /*0bb0*/  FFMA R20, R18, R18, R20 ;  /* 0x0000001212147223 */ /* 0x000fe20000000014 */
[----:B------:R-:W-:Y:S01]  /*0bc0*/  FADD R14, R14, -R10 ;  /* 0x8000000a0e0e7221 */ /* 0x000fe20000000000 */
[----:B0-----:R-:W-:-:S02]  /*0bd0*/  IADD3 R8, P0, PT, R8, 0x40, RZ ;  /* 0x0000004008087810 */ /* 0x001fc40007f1e0ff */
[----:B------:R-:W-:Y:S01]  /*0be0*/  FFMA R20, R16, R16, R20 ;  /* 0x0000001010147223 */ /* 0x000fe20000000014 */
[----:B------:R-:W-:Y:S01]  /*0bf0*/  FADD R0, R0, -R10 ;  /* 0x8000000a00007221 */ /* 0x000fe20000000000 */
[----:B------:R-:W-:Y:S02]  /*0c00*/  IADD3.X R9, PT, PT, RZ, R9, RZ, P0, !PT ;  /* 0x00000009ff097210 */ /* 0x000fe400007fe4ff */
[----:B------:R-:W-:Y:S01]  /*0c10*/  FFMA R20, R14, R14, R20 ;  /* 0x0000000e0e147223 */ /* 0x000fe20000000014 */
[----:B------:R-:W-:-:S03]  /*0c20*/  FADD R29, R29, -R10 ;  /* 0x8000000a1d1d7221 */ /* 0x000fc60000000000 */
        /* <DEDUP_REMOVED lines=16> */
[----:B------:R-:W-:-:S04]  /*0d30*/  FFMA R20, R13, R13, R20 ;  /* 0x0000000d0d147223 */ /* 0x000fc80000000014 */
[----:B------:R-:W-:Y:S01]  /*0d40*/  FFMA R20, R15, R15, R20 ;  /* 0x0000000f0f147223 */ /* 0x000fe20000000014 */
[----:B--2---:R-:W-:-:S04]  /*0d50*/  FADD R13, R12, -R10 ;  /* 0x8000000a0c0d7221 */ /* 0x004fc80000000000 */
[----:B------:R-:W-:Y:S01]  /*0d60*/  FFMA R12, R13, R13, R20 ;  /* 0x0000000d0d0c7223 */ /* 0x000fe20000000014 */
[----:B------:R-:W-:Y:S06]  /*0d70*/  BRA.U UP1, `(.L_x_187) ;  /* 0xfffffffd012c7547 */ /* 0x000fec000b83ffff */
.L_x_186:
[----:B------:R-:W-:Y:S05]  /*0d80*/  BRA.U !UP0, `(.L_x_185) ;  /* 0x00000005080c7547 */ /* 0x000fea000b800000 */
[----:B------:R-:W-:Y:S02]  /*0d90*/  UISETP.GE.U32.AND UP0, UPT, UR6, 0x8, UPT ;  /* 0x000000080600788c */ /* 0x000fe4000bf06070 */
[----:B------:R-:W-:-:S04]  /*0da0*/  ULOP3.LUT UR5, UR4, 0x7, URZ, 0xc0, !UPT ;  /* 0x0000000704057892 */ /* 0x000fc8000f8ec0ff */
[----:B------:R-:W-:-:S03]  /*0db0*/  UISETP.NE.AND UP1, UPT, UR5, URZ, UPT ;  /* 0x000000ff0500728c */ /* 0x000fc6000bf25270 */
[----:B------:R-:W-:Y:S08]  /*0dc0*/  BRA.U !UP0, `(.L_x_188) ;  /* 0x0000000108687547 */ /* 0x000ff0000b800000 */
[----:B0-----:R-:W-:-:S05]  /*0dd0*/  IMAD.WIDE.U32 R8, R11, 0x4, R4 ;  /* 0x000000040b087825 */ /* 0x001fca00078e0004 */
        /* <DEDUP_REMOVED lines=9> */
[----:B--2---:R-:W-:-:S04]  /*0e70*/  FADD R17, R17, -R10 ;  /* 0x8000000a11117221 */ /* 0x004fc80000000000 */
[----:B------:R-:W-:Y:S01]  /*0e80*/  FFMA R12, R17, R17, R12 ;  /* 0x00000011110c7223 */ /* 0x000fe2000000000c */
[--C-:B---3--:R-:W-:Y:S01]  /*0e90*/  FADD R19, R19, -R10.reuse ;  /* 0x8000000a13137221 */ /* 0x108fe20000000000 */
[----:B----4-:R-:W-:-:S03]  /*0ea0*/  FADD R21, R21, -R10 ;  /* 0x8000000a15157221 */ /* 0x010fc60000000000 */
[----:B------:R-:W-:Y:S01]  /*0eb0*/  FFMA R12, R19, R19, R12 ;  /* 0x00000013130c7223 */ /* 0x000fe2000000000c */
[----:B-----5:R-:W-:-:S03]  /*0ec0*/  FADD R23, R23, -R10 ;  /* 0x8000000a17177221 */ /* 0x020fc60000000000 */
        /* <DEDUP_REMOVED lines=9> */
[----:B------:R-:W-:-:S07]  /*0f60*/  FFMA R12, R15, R15, R12 ;  /* 0x0000000f0f0c7223 */ /* 0x000fce000000000c */
.L_x_188:
        /* <DEDUP_REMOVED lines=17> */
[----:B------:R-:W-:-:S04]  /*1080*/  FFMA R12, R17, R17, R12 ;  /* 0x00000011110c7223 */ /* 0x000fc8000000000c */
[----:B------:R-:W-:-:S07]  /*1090*/  FFMA R12, R19, R19, R12 ;  /* 0x00000013130c7223 */ /* 0x000fce000000000c */
.L_x_189:
[----:B------:R-:W-:Y:S05]  /*10a0*/  BRA.U !UP1, `(.L_x_185) ;  /* 0x0000000109447547 */ /* 0x000fea000b800000 */
[----:B------:R-:W1:Y:S01]  /*10b0*/  LDCU.64 UR6, c[0x0][0x398] ;  /* 0x00007300ff0677ac */ /* 0x000e620008000a00 */
[C---:B0-----:R-:W-:Y:S02]  /*10c0*/  SHF.L.U64.HI R9, R2.reuse, 0x2, R7 ;  /* 0x0000000202097819 */ /* 0x041fe40000010207 */
[----:B------:R-:W-:Y:S01]  /*10d0*/  SHF.L.U32 R8, R2, 0x2, RZ ;  /* 0x0000000202087819 */ /* 0x000fe200000006ff */
[----:B------:R-:W-:-:S04]  /*10e0*/  UIADD3 UR4, UPT, UPT, -UR4, URZ, URZ ;  /* 0x000000ff04047290 */ /* 0x000fc8000fffe1ff */
[----:B------:R-:W-:-:S03]  /*10f0*/  IMAD.WIDE.U32 R8, R11, 0x4, R8 ;  /* 0x000000040b087825 */ /* 0x000fc600078e0008 */
[----:B-1----:R-:W-:-:S04]  /*1100*/  IADD3 R0, P0, PT, R8, UR6, RZ ;  /* 0x0000000608007c10 */ /* 0x002fc8000ff1e0ff */
[----:B------:R-:W-:-:S09]  /*1110*/  IADD3.X R13, PT, PT, R9, UR7, RZ, P0, !PT ;  /* 0x00000007090d7c10 */ /* 0x000fd200087fe4ff */
.L_x_190:
[----:B------:R-:W-:Y:S02]  /*1120*/  MOV R9, R13 ;  /* 0x0000000d00097202 */ /* 0x000fe40000000f00 */
[----:B------:R-:W-:-:S05]  /*1130*/  MOV R8, R0 ;  /* 0x0000000000087202 */ /* 0x000fca0000000f00 */
[----:B------:R-:W2:Y:S01]  /*1140*/  LDG.E R9, desc[UR12][R8.64] ;  /* 0x0000000c08097981 */ /* 0x000ea2000c1e1900 */
[----:B------:R-:W-:Y:S01]  /*1150*/  UIADD3 UR4, UPT, UPT, UR4, 0x1, URZ ;  /* 0x0000000104047890 */ /* 0x000fe2000fffe0ff */
[----:B------:R-:W-:-:S03]  /*1160*/  IADD3 R0, P0, PT, R0, 0x4, RZ ;  /* 0x0000000400007810 */ /* 0x000fc60007f1e0ff */
[----:B------:R-:W-:Y:S01]  /*1170*/  UISETP.NE.AND UP0, UPT, UR4, URZ, UPT ;  /* 0x000000ff0400728c */ /* 0x000fe2000bf05270 */
[----:B------:R-:W-:Y:S01]  /*1180*/  IADD3.X R13, PT, PT, RZ, R13, RZ, P0, !PT ;  /* 0x0000000dff0d7210 */ /* 0x000fe200007fe4ff */
[----:B--2---:R-:W-:-:S04]  /*1190*/  FADD R11, R9, -R10 ;  /* 0x8000000a090b7221 */ /* 0x004fc80000000000 */
[----:B------:R-:W-:-:S03]  /*11a0*/  FFMA R12, R11, R11, R12 ;  /* 0x0000000b0b0c7223 */ /* 0x000fc6000000000c */
[----:B------:R-:W-:Y:S05]  /*11b0*/  BRA.U UP0, `(.L_x_190) ;  /* 0xfffffffd00d87547 */ /* 0x000fea000b83ffff */
.L_x_185:
        /* <DEDUP_REMOVED lines=12> */
.L_x_192:
[----:B------:R-:W-:Y:S05]  /*1280*/  BSYNC.RECONVERGENT B0 ;  /* 0x0000000000007941 */ /* 0x000fea0003800200 */
.L_x_191:
[----:B------:R-:W0:Y:S01]  /*1290*/  LDCU.64 UR4, c[0x0][0x390] ;  /* 0x00007200ff0477ac */ /* 0x000e220008000a00 */
[----:B------:R-:W-:Y:S01]  /*12a0*/  FADD R3, R0, 9.9999997473787516356e-06 ;  /* 0x3727c5ac00037421 */ /* 0x000fe20000000000 */
[----:B------:R-:W1:Y:S04]  /*12b0*/  LDC R8, c[0x0][0x3b4] ;  /* 0x0000ed00ff087b82 */ /* 0x000e680000000800 */
[----:B------:R-:W-:Y:S02]  /*12c0*/  FSETP.GEU.AND P1, PT, |R3|, 1.175494350822287508e-38, PT ;  /* 0x008000000300780b */ /* 0x000fe40003f2e200 */
[----:B0-----:R-:W-:-:S11]  /*12d0*/  ISETP.NE.U32.AND P0, PT, RZ, UR4, PT ;  /* 0x00000004ff007c0c */ /* 0x001fd6000bf05070 */
[----:B------:R-:W-:Y:S01]  /*12e0*/  @!P1 FMUL R3, R3, 16777216 ;  /* 0x4b80000003039820 */ /* 0x000fe20000400000 */
[----:B------:R-:W-:-:S03]  /*12f0*/  ISETP.NE.AND.EX P0, PT, RZ, UR5, PT, P0 ;  /* 0x00000005ff007c0c */ /* 0x000fc6000bf05300 */
[----:B------:R-:W0:Y:S01]  /*1300*/  MUFU.RSQ R0, R3 ;  /* 0x0000000300007308 */ /* 0x000e220000001400 */
[----:B-1----:R-:W-:-:S09]  /*1310*/  ISETP.GE.AND P2, PT, R8, 0x1, PT ;  /* 0x000000010800780c */ /* 0x002fd20003f46270 */
[----:B------:R-:W1:Y:S01]  /*1320*/  @P0 LDC.64 R12, c[0x0][0x390] ;  /* 0x0000e400ff0c0b82 */ /* 0x000e620000000a00 */
[----:B0-----:R-:W-:Y:S01]  /*1330*/  @!P1 FMUL R0, R0, 4096 ;  /* 0x4580000000009820 */ /* 0x001fe20000400000 */
[----:B-1----:R-:W-:-:S05]  /*1340*/  @P0 IMAD.WIDE R12, R6, 0x4, R12 ;  /* 0x00000004060c0825 */ /* 0x002fca00078e020c */
[----:B------:R0:W-:Y:S01]  /*1350*/  @P0 STG.E desc[UR12][R12.64], R0 ;  /* 0x000000000c000986 */ /* 0x0001e2000c10190c */
[----:B------:R-:W-:Y:S05]  /*1360*/  @!P2 EXIT ;  /* 0x000000000000a94d */ /* 0x000fea0003800000 */
[C---:B------:R-:W-:Y:S01]  /*1370*/  ISETP.GE.U32.AND P1, PT, R8.reuse, 0x8, PT ;  /* 0x000000080800780c */ /* 0x040fe20003f26070 */
[----:B------:R-:W-:Y:S01]  /*1380*/  HFMA2 R3, -RZ, RZ, 0, 0 ;  /* 0x00000000ff037431 */ /* 0x000fe200000001ff */
[----:B------:R-:W-:-:S04]  /*1390*/  LOP3.LUT R21, R8, 0x7, RZ, 0xc0, !PT ;  /* 0x0000000708157812 */ /* 0x000fc800078ec0ff */
[----:B------:R-:W-:-:S07]  /*13a0*/  ISETP.NE.AND P0, PT, R21, RZ, PT ;  /* 0x000000ff1500720c */ /* 0x000fce0003f05270 */
[----:B------:R-:W-:Y:S06]  /*13b0*/  @!P1 BRA `(.L_x_193) ;  /* 0x0000000400609947 */ /* 0x000fec0003800000 */
[----:B------:R-:W1:Y:S01]  /*13c0*/  LDCU.128 UR8, c[0x0][0x3a0] ;  /* 0x00007400ff0877ac */ /* 0x000e620008000c00 */
[----:B------:R-:W-:Y:S02]  /*13d0*/  LEA R9, P1, R2, 0x10, 0x2 ;  /* 0x0000001002097811 */ /* 0x000fe400078210ff */
[----:B------:R-:W-:Y:S01]  /*13e0*/  LOP3.LUT R3, R8, 0x7ffffff8, RZ, 0xc0, !PT ;  /* 0x7ffffff808037812 */ /* 0x000fe200078ec0ff */
[----:B------:R-:W0:Y:S01]  /*13f0*/  LDCU.64 UR16, c[0x0][0x398] ;  /* 0x00007300ff1077ac */ /* 0x000e220008000a00 */
[----:B------:R-:W-:Y:S02]  /*1400*/  LEA.HI.X R20, R2, RZ, R7, 0x2, P1 ;  /* 0x000000ff02147211 */ /* 0x000fe400008f1407 */
[----:B------:R-:W-:Y:S01]  /*1410*/  IADD3 R6, PT, PT, -R3, RZ, RZ ;  /* 0x000000ff03067210 */ /* 0x000fe20007ffe1ff */
[----:B------:R-:W2:Y:S01]  /*1420*/  LDCU.64 UR14, c[0x0][0x380] ;  /* 0x00007000ff0e77ac */ /* 0x000ea20008000a00 */
[----:B-1----:R-:W-:Y:S02]  /*1430*/  UIADD3 UR6, UP0, UPT, UR8, 0x10, URZ ;  /* 0x0000001008067890 */ /* 0x002fe4000ff1e0ff */
[----:B------:R-:W-:-:S02]  /*1440*/  UIADD3 UR4, UP1, UPT, UR10, 0x10, URZ ;  /* 0x000000100a047890 */ /* 0x000fc4000ff3e0ff */
[----:B------:R-:W-:Y:S01]  /*1450*/  UIADD3.X UR7, UPT, UPT, URZ, UR9, URZ, UP0, !UPT ;  /* 0x00000009ff077290 */ /* 0x000fe200087fe4ff */
[C---:B0-----:R-:W-:Y:S01]  /*1460*/  IADD3 R12, P2, PT, R9.reuse, UR16, RZ ;  /* 0x00000010090c7c10 */ /* 0x041fe2000ff5e0ff */
[----:B------:R-:W-:Y:S01]  /*1470*/  UIADD3.X UR5, UPT, UPT, URZ, UR11, URZ, UP1, !UPT ;  /* 0x0000000bff057290 */ /* 0x000fe20008ffe4ff */
[----:B------:R-:W-:Y:S02]  /*1480*/  MOV R14, UR6 ;  /* 0x00000006000e7c02 */ /* 0x000fe40008000f00 */
[----:B--2---:R-:W-:Y:S02]  /*1490*/  IADD3 R9, P3, PT, R9, UR14, RZ ;  /* 0x0000000e09097c10 */ /* 0x004fe4000ff7e0ff */
[C---:B------:R-:W-:Y:S02]  /*14a0*/  IADD3.X R13, PT, PT, R20.reuse, UR17, RZ, P2, !PT ;  /* 0x00000011140d7c10 */ /* 0x040fe400097fe4ff */
[----:B------:R-:W-:Y:S02]  /*14b0*/  IADD3.X R20, PT, PT, R20, UR15, RZ, P3, !PT ;  /* 0x0000000f14147c10 */ /* 0x000fe40009ffe4ff */
[----:B------:R-:W-:-:S02]  /*14c0*/  MOV R16, UR4 ;  /* 0x0000000400107c02 */ /* 0x000fc40008000f00 */
[----:B------:R-:W-:Y:S02]  /*14d0*/  MOV R15, UR7 ;  /* 0x00000007000f7c02 */ /* 0x000fe40008000f00 */
[----:B------:R-:W-:-:S07]  /*14e0*/  MOV R17, UR5 ;  /* 0x0000000500117c02 */ /* 0x000fce0008000f00 */
.L_x_194:
[----:B---3--:R-:W2:Y:S04]  /*14f0*/  LDG.E R11, desc[UR12][R12.64+-0x10] ;  /* 0xfffff00c0c0b7981 */ /* 0x008ea8000c1e1900 */
[----:B------:R-:W3:Y:S04]  /*1500*/  LDG.E R18, desc[UR12][R14.64+-0x10] ;  /* 0xfffff00c0e127981 */ /* 0x000ee8000c1e1900 */
[----:B------:R-:W3:Y:S01]  /*1510*/  LDG.E R22, desc[UR12][R16.64+-0x10] ;  /* 0xfffff00c10167981 */ /* 0x000ee2000c1e1900 */
[----:B------:R-:W-:Y:S01]  /*1520*/  MOV R19, R20 ;  /* 0x0000001400137202 */ /* 0x000fe20000000f00 */
[----:B--2---:R-:W-:-:S04]  /*1530*/  FADD R11, R11, -R10 ;  /* 0x8000000a0b0b7221 */ /* 0x004fc80000000000 */
[----:B------:R-:W-:-:S04]  /*1540*/  FMUL R11, R0, R11 ;  /* 0x0000000b000b7220 */ /* 0x000fc80000400000 */
[----:B---3--:R-:W-:Y:S01]  /*1550*/  FFMA R11, R11, R18, R22 ;  /* 0x000000120b0b7223 */ /* 0x008fe20000000016 */
[----:B------:R-:W-:-:S05]  /*1560*/  MOV R18, R9 ;  /* 0x0000000900127202 */ /* 0x000fca0000000f00 */
[----:B------:R0:W-:Y:S04]  /*1570*/  STG.E desc[UR12][R18.64+-0x10], R11 ;  /* 0xfffff00b12007986 */ /* 0x0001e8000c10190c */
[----:B------:R-:W2:Y:S04]  /*1580*/  LDG.E R9, desc[UR12][R12.64+-0xc] ;  /* 0xfffff40c0c097981 */ /* 0x000ea8000c1e1900 */
[----:B------:R-:W3:Y:S04]  /*1590*/  LDG.E R20, desc[UR12][R14.64+-0xc] ;  /* 0xfffff40c0e147981 */ /* 0x000ee8000c1e1900 */
[----:B------:R-:W3:Y:S01]  /*15a0*/  LDG.E R22, desc[UR12][R16.64+-0xc] ;  /* 0xfffff40c10167981 */ /* 0x000ee2000c1e1900 */
[----:B--2---:R-:W-:-:S04]  /*15b0*/  FADD R9, R9, -R10 ;  /* 0x8000000a09097221 */ /* 0x004fc80000000000 */
[----:B------:R-:W-:-:S04]  /*15c0*/  FMUL R9, R0, R9 ;  /* 0x0000000900097220 */ /* 0x000fc80000400000 */
[----:B---3--:R-:W-:-:S05]  /*15d0*/  FFMA R9, R9, R20, R22 ;  /* 0x0000001409097223 */ /* 0x008fca0000000016 */
        /* <DEDUP_REMOVED lines=8> */
[----:B0-----:R-:W3:Y:S04]  /*1660*/  LDG.E R11, desc[UR12][R12.64+-0x4] ;  /* 0xfffffc0c0c0b7981 */ /* 0x001ee8000c1e1900 */
[----:B------:R-:W4:Y:S04]  /*1670*/  LDG.E R20, desc[UR12][R14.64+-0x4] ;  /* 0xfffffc0c0e147981 */ /* 0x000f28000c1e1900 */
[----:B------:R-:W4:Y:S01]  /*1680*/  LDG.E R22, desc[UR12][R16.64+-0x4] ;  /* 0xfffffc0c10167981 */ /* 0x000f22000c1e1900 */
[----:B---3--:R-:W-:-:S04]  /*1690*/  FADD R11, R11, -R10 ;  /* 0x8000000a0b0b7221 */ /* 0x008fc80000000000 */
[----:B------:R-:W-:-:S04]  /*16a0*/  FMUL R11, R0, R11 ;  /* 0x0000000b000b7220 */ /* 0x000fc80000400000 */
[----:B----4-:R-:W-:-:S05]  /*16b0*/  FFMA R11, R11, R20, R22 ;  /* 0x000000140b0b7223 */ /* 0x010fca0000000016 */
[----:B------:R0:W-:Y:S04]  /*16c0*/  STG.E desc[UR12][R18.64+-0x4], R11 ;  /* 0xfffffc0b12007986 */ /* 0x0001e8000c10190c */
[----:B-1----:R-:W3:Y:S04]  /*16d0*/  LDG.E R9, desc[UR12][R12.64] ;  /* 0x0000000c0c097981 */ /* 0x002ee8000c1e1900 */
[----:B------:R-:W4:Y:S04]  /*16e0*/  LDG.E R20, desc[UR12][R14.64] ;  /* 0x0000000c0e147981 */ /* 0x000f28000c1e1900 */
[----:B------:R-:W4:Y:S01]  /*16f0*/  LDG.E R22, desc[UR12][R16.64] ;  /* 0x0000000c10167981 */ /* 0x000f22000c1e1900 */
[----:B---3--:R-:W-:-:S04]  /*1700*/  FADD R9, R9, -R10 ;  /* 0x8000000a09097221 */ /* 0x008fc80000000000 */
[----:B------:R-:W-:-:S04]  /*1710*/  FMUL R9, R0, R9 ;  /* 0x0000000900097220 */ /* 0x000fc80000400000 */
[----:B----4-:R-:W-:-:S05]  /*1720*/  FFMA R9, R9, R20, R22 ;  /* 0x0000001409097223 */ /* 0x010fca0000000016 */
[----:B------:R1:W-:Y:S04]  /*1730*/  STG.E desc[UR12][R18.64], R9 ;  /* 0x0000000912007986 */ /* 0x0003e8000c10190c */
[----:B--2---:R-:W2:Y:S04]  /*1740*/  LDG.E R23, desc[UR12][R12.64+0x4] ;  /* 0x0000040c0c177981 */ /* 0x004ea8000c1e1900 */
        /* <DEDUP_REMOVED lines=13> */
[----:B-1----:R0:W4:Y:S04]  /*1820*/  LDG.E R9, desc[UR12][R12.64+0xc] ;  /* 0x00000c0c0c097981 */ /* 0x002128000c1e1900 */
[----:B------:R1:W2:Y:S04]  /*1830*/  LDG.E R20, desc[UR12][R14.64+0xc] ;  /* 0x00000c0c0e147981 */ /* 0x0002a8000c1e1900 */
[----:B------:R5:W2:Y:S01]  /*1840*/  LDG.E R22, desc[UR12][R16.64+0xc] ;  /* 0x00000c0c10167981 */ /* 0x000aa2000c1e1900 */
[----:B------:R-:W-:-:S02]  /*1850*/  IADD3 R6, PT, PT, R6, 0x8, RZ ;  /* 0x0000000806067810 */ /* 0x000fc40007ffe0ff */
[----:B0-----:R-:W-:Y:S02]  /*1860*/  IADD3 R12, P2, PT, R12, 0x20, RZ ;  /* 0x000000200c0c7810 */ /* 0x001fe40007f5e0ff */
[----:B------:R-:W-:Y:S02]  /*1870*/  ISETP.NE.AND P1, PT, R6, RZ, PT ;  /* 0x000000ff0600720c */ /* 0x000fe40003f25270 */
[----:B-1----:R-:W-:Y:S02]  /*1880*/  IADD3 R14, P3, PT, R14, 0x20, RZ ;  /* 0x000000200e0e7810 */ /* 0x002fe40007f7e0ff */
[----:B------:R-:W-:Y:S02]  /*1890*/  IADD3.X R13, PT, PT, RZ, R13, RZ, P2, !PT ;  /* 0x0000000dff0d7210 */ /* 0x000fe400017fe4ff */
[----:B-----5:R-:W-:Y:S02]  /*18a0*/  IADD3 R16, P4, PT, R16, 0x20, RZ ;  /* 0x0000002010107810 */ /* 0x020fe40007f9e0ff */
[----:B------:R-:W-:-:S02]  /*18b0*/  IADD3.X R15, PT, PT, RZ, R15, RZ, P3, !PT ;  /* 0x0000000fff0f7210 */ /* 0x000fc40001ffe4ff */
[----:B------:R-:W-:Y:S01]  /*18c0*/  IADD3.X R17, PT, PT, RZ, R17, RZ, P4, !PT ;  /* 0x00000011ff117210 */ /* 0x000fe200027fe4ff */
[----:B----4-:R-:W-:-:S04]  /*18d0*/  FADD R9, R9, -R10 ;  /* 0x8000000a09097221 */ /* 0x010fc80000000000 */
[----:B------:R-:W-:-:S04]  /*18e0*/  FMUL R9, R0, R9 ;  /* 0x0000000900097220 */ /* 0x000fc80000400000 */
[----:B--2---:R-:W-:Y:S01]  /*18f0*/  FFMA R23, R9, R20, R22 ;  /* 0x0000001409177223 */ /* 0x004fe20000000016 */
[----:B------:R-:W-:-:S04]  /*1900*/  IADD3 R9, P5, PT, R18, 0x20, RZ ;  /* 0x0000002012097810 */ /* 0x000fc80007fbe0ff */
[----:B------:R3:W-:Y:S01]  /*1910*/  STG.E desc[UR12][R18.64+0xc], R23 ;  /* 0x00000c1712007986 */ /* 0x0007e2000c10190c */
[----:B------:R-:W-:Y:S01]  /*1920*/  IADD3.X R20, PT, PT, RZ, R19, RZ, P5, !PT ;  /* 0x00000013ff147210 */ /* 0x000fe20002ffe4ff */
[----:B------:R-:W-:Y:S07]  /*1930*/  @P1 BRA `(.L_x_194) ;  /* 0xfffffff800ec1947 */ /* 0x000fee000383ffff */
.L_x_193:
[----:B------:R-:W-:Y:S05]  /*1940*/  @!P0 EXIT ;  /* 0x000000000000894d */ /* 0x000fea0003800000 */
[----:B------:R-:W-:Y:S02]  /*1950*/  ISETP.GE.U32.AND P0, PT, R21, 0x4, PT ;  /* 0x000000041500780c */ /* 0x000fe40003f06070 */
[----:B------:R-:W-:-:S04]  /*1960*/  LOP3.LUT R22, R8, 0x3, RZ, 0xc0, !PT ;  /* 0x0000000308167812 */ /* 0x000fc800078ec0ff */
[----:B------:R-:W-:-:S07]  /*1970*/  ISETP.NE.AND P1, PT, R22, RZ, PT ;  /* 0x000000ff1600720c */ /* 0x000fce0003f25270 */
[----:B------:R-:W-:Y:S06]  /*1980*/  @!P0 BRA `(.L_x_195) ;  /* 0x00000000009c8947 */ /* 0x000fec0003800000 */
[----:B------:R-:W1:Y:S01]  /*1990*/  LDC.64 R14, c[0x0][0x3a0] ;  /* 0x0000e800ff0e7b82 */ /* 0x000e620000000a00 */
[C---:B0-----:R-:W-:Y:S01]  /*19a0*/  IMAD.WIDE.U32 R12, R3.reuse, 0x4, R4 ;  /* 0x00000004030c7825 */ /* 0x041fe200078e0004 */
[----:B------:R-:W0:Y:S04]  /*19b0*/  LDCU.64 UR4, c[0x0][0x380] ;  /* 0x00007000ff0477ac */ /* 0x000e280008000a00 */
[----:B------:R-:W2:Y:S02]  /*19c0*/  LDG.E R9, desc[UR12][R12.64] ;  /* 0x0000000c0c097981 */ /* 0x000ea4000c1e1900 */
[----:B------:R-:W4:Y:S01]  /*19d0*/  LDC.64 R16, c[0x0][0x3a8] ;  /* 0x0000ea00ff107b82 */ /* 0x000f220000000a00 */
[----:B-1----:R-:W-:-:S05]  /*19e0*/  IMAD.WIDE.U32 R14, R3, 0x4, R14 ;  /* 0x00000004030e7825 */ /* 0x002fca00078e000e */
[----:B------:R-:W5:Y:S01]  /*19f0*/  LDG.E R6, desc[UR12][R14.64] ;  /* 0x0000000c0e067981 */ /* 0x000f62000c1e1900 */
[----:B----4-:R-:W-:-:S05]  /*1a00*/  IMAD.WIDE.U32 R16, R3, 0x4, R16 ;  /* 0x0000000403107825 */ /* 0x010fca00078e0010 */
[----:B------:R-:W5:Y:S01]  /*1a10*/  LDG.E R20, desc[UR12][R16.64] ;  /* 0x0000000c10147981 */ /* 0x000f62000c1e1900 */
[----:B---3--:R-:W-:-:S04]  /*1a20*/  IADD3 R11, P0, PT, R2, R3, RZ ;  /* 0x00000003020b7210 */ /* 0x008fc80007f1e0ff */
[----:B------:R-:W-:Y:S02]  /*1a30*/  IADD3.X R24, PT, PT, RZ, R7, RZ, P0, !PT ;  /* 0x00000007ff187210 */ /* 0x000fe400007fe4ff */
[----:B0-----:R-:W-:-:S04]  /*1a40*/  LEA R18, P0, R11, UR4, 0x2 ;  /* 0x000000040b127c11 */ /* 0x001fc8000f8010ff */
[----:B------:R-:W-:Y:S01]  /*1a50*/  LEA.HI.X R19, R11, UR5, R24, 0x2, P0 ;  /* 0x000000050b137c11 */ /* 0x000fe200080f1418 */
[----:B--2---:R-:W-:-:S04]  /*1a60*/  FADD R9, R9, -R10 ;  /* 0x8000000a09097221 */ /* 0x004fc80000000000 */
[----:B------:R-:W-:-:S04]  /*1a70*/  FMUL R9, R0, R9 ;  /* 0x0000000900097220 */ /* 0x000fc80000400000 */
[----:B-----5:R-:W-:-:S05]  /*1a80*/  FFMA R9, R9, R6, R20 ;  /* 0x0000000609097223 */ /* 0x020fca0000000014 */
        /* <DEDUP_REMOVED lines=15> */
[----:B0-----:R-:W2:Y:S04]  /*1b80*/  LDG.E R9, desc[UR12][R12.64+0xc] ;  /* 0x00000c0c0c097981 */ /* 0x001ea8000c1e1900 */
[----:B------:R-:W3:Y:S04]  /*1b90*/  LDG.E R6, desc[UR12][R14.64+0xc] ;  /* 0x00000c0c0e067981 */ /* 0x000ee8000c1e1900 */
[----:B------:R-:W3:Y:S01]  /*1ba0*/  LDG.E R20, desc[UR12][R16.64+0xc] ;  /* 0x00000c0c10147981 */ /* 0x000ee2000c1e1900 */
[----:B------:R-:W-:Y:S01]  /*1bb0*/  IADD3 R3, PT, PT, R3, 0x4, RZ ;  /* 0x0000000403037810 */ /* 0x000fe20007ffe0ff */
[----:B--2---:R-:W-:-:S04]  /*1bc0*/  FADD R9, R9, -R10 ;  /* 0x8000000a09097221 */ /* 0x004fc80000000000 */
[----:B------:R-:W-:-:S04]  /*1bd0*/  FMUL R9, R0, R9 ;  /* 0x0000000900097220 */ /* 0x000fc80000400000 */
[----:B---3--:R-:W-:-:S05]  /*1be0*/  FFMA R9, R9, R6, R20 ;  /* 0x0000000609097223 */ /* 0x008fca0000000014 */
[----:B------:R1:W-:Y:S02]  /*1bf0*/  STG.E desc[UR12][R18.64+0xc], R9 ;  /* 0x00000c0912007986 */ /* 0x0003e4000c10190c */
.L_x_195:
[----:B------:R-:W-:Y:S05]  /*1c00*/  @!P1 EXIT ;  /* 0x000000000000994d */ /* 0x000fea0003800000 */
[----:B------:R-:W-:Y:S02]  /*1c10*/  ISETP.NE.AND P0, PT, R22, 0x1, PT ;  /* 0x000000011600780c */ /* 0x000fe40003f05270 */
[----:B------:R-:W-:-:S04]  /*1c20*/  LOP3.LUT R8, R8, 0x1, RZ, 0xc0, !PT ;  /* 0x0000000108087812 */ /* 0x000fc800078ec0ff */
[----:B------:R-:W-:-:S07]  /*1c30*/  ISETP.NE.U32.AND P1, PT, R8, 0x1, PT ;  /* 0x000000010800780c */ /* 0x000fce0003f25070 */
[----:B------:R-:W-:Y:S06]  /*1c40*/  @!P0 BRA `(.L_x_196) ;  /* 0x0000000000648947 */ /* 0x000fec0003800000 */
[----:B0-----:R-:W0:Y:S01]  /*1c50*/  LDC.64 R12, c[0x0][0x3a0] ;  /* 0x0000e800ff0c7b82 */ /* 0x001e220000000a00 */
[C---:B-1----:R-:W-:Y:S01]  /*1c60*/  IMAD.WIDE.U32 R8, R3.reuse, 0x4, R4 ;  /* 0x0000000403087825 */ /* 0x042fe200078e0004 */
[----:B------:R-:W1:Y:S04]  /*1c70*/  LDCU.64 UR4, c[0x0][0x380] ;  /* 0x00007000ff0477ac */ /* 0x000e680008000a00 */
[----:B---3--:R-:W2:Y:S02]  /*1c80*/  LDG.E R11, desc[UR12][R8.64] ;  /* 0x0000000c080b7981 */ /* 0x008ea4000c1e1900 */
[----:B------:R-:W3:Y:S01]  /*1c90*/  LDC.64 R14, c[0x0][0x3a8] ;  /* 0x0000ea00ff0e7b82 */ /* 0x000ee20000000a00 */
[----:B0-----:R-:W-:-:S05]  /*1ca0*/  IMAD.WIDE.U32 R12, R3, 0x4, R12 ;  /* 0x00000004030c7825 */ /* 0x001fca00078e000c */
[----:B------:R-:W4:Y:S01]  /*1cb0*/  LDG.E R6, desc[UR12][R12.64] ;  /* 0x0000000c0c067981 */ /* 0x000f22000c1e1900 */
[----:B---3--:R-:W-:-:S05]  /*1cc0*/  IMAD.WIDE.U32 R14, R3, 0x4, R14 ;  /* 0x00000004030e7825 */ /* 0x008fca00078e000e */
[----:B------:R-:W4:Y:S01]  /*1cd0*/  LDG.E R18, desc[UR12][R14.64] ;  /* 0x0000000c0e127981 */ /* 0x000f22000c1e1900 */
[----:B------:R-:W-:-:S04]  /*1ce0*/  IADD3 R17, P0, PT, R2, R3, RZ ;  /* 0x0000000302117210 */ /* 0x000fc80007f1e0ff */
[----:B------:R-:W-:Y:S02]  /*1cf0*/  IADD3.X R20, PT, PT, RZ, R7, RZ, P0, !PT ;  /* 0x00000007ff147210 */ /* 0x000fe400007fe4ff */
[----:B-1----:R-:W-:-:S04]  /*1d00*/  LEA R16, P0, R17, UR4, 0x2 ;  /* 0x0000000411107c11 */ /* 0x002fc8000f8010ff */
[----:B------:R-:W-:Y:S01]  /*1d10*/  LEA.HI.X R17, R17, UR5, R20, 0x2, P0 ;  /* 0x0000000511117c11 */ /* 0x000fe200080f1414 */
[----:B--2---:R-:W-:-:S04]  /*1d20*/  FADD R11, R11, -R10 ;  /* 0x8000000a0b0b7221 */ /* 0x004fc80000000000 */
[----:B------:R-:W-:-:S04]  /*1d30*/  FMUL R11, R0, R11 ;  /* 0x0000000b000b7220 */ /* 0x000fc80000400000 */
[----:B----4-:R-:W-:-:S05]  /*1d40*/  FFMA R11, R11, R6, R18 ;  /* 0x000000060b0b7223 */ /* 0x010fca0000000012 */
[----:B------:R2:W-:Y:S04]  /*1d50*/  STG.E desc[UR12][R16.64], R11 ;  /* 0x0000000b10007986 */ /* 0x0005e8000c10190c */
[----:B------:R-:W3:Y:S04]  /*1d60*/  LDG.E R9, desc[UR12][R8.64+0x4] ;  /* 0x0000040c08097981 */ /* 0x000ee8000c1e1900 */
[----:B------:R-:W4:Y:S04]  /*1d70*/  LDG.E R12, desc[UR12][R12.64+0x4] ;  /* 0x0000040c0c0c7981 */ /* 0x000f28000c1e1900 */
[----:B------:R-:W4:Y:S01]  /*1d80*/  LDG.E R14, desc[UR12][R14.64+0x4] ;  /* 0x0000040c0e0e7981 */ /* 0x000f22000c1e1900 */
[----:B------:R-:W-:Y:S01]  /*1d90*/  IADD3 R3, PT, PT, R3, 0x2, RZ ;  /* 0x0000000203037810 */ /* 0x000fe20007ffe0ff */
[----:B---3--:R-:W-:-:S04]  /*1da0*/  FADD R19, R9, -R10 ;  /* 0x8000000a09137221 */ /* 0x008fc80000000000 */
[----:B------:R-:W-:-:S04]  /*1db0*/  FMUL R19, R0, R19 ;  /* 0x0000001300137220 */ /* 0x000fc80000400000 */
[----:B----4-:R-:W-:-:S05]  /*1dc0*/  FFMA R19, R19, R12, R14 ;  /* 0x0000000c13137223 */ /* 0x010fca000000000e */
[----:B------:R2:W-:Y:S02]  /*1dd0*/  STG.E desc[UR12][R16.64+0x4], R19 ;  /* 0x0000041310007986 */ /* 0x0005e4000c10190c */
.L_x_196:
[----:B------:R-:W-:Y:S05]  /*1de0*/  @P1 EXIT ;  /* 0x000000000000194d */ /* 0x000fea0003800000 */
[----:B-1----:R-:W1:Y:S01]  /*1df0*/  LDC.64 R8, c[0x0][0x3a0] ;  /* 0x0000e800ff087b82 */ /* 0x002e620000000a00 */
[C---:B------:R-:W-:Y:S01]  /*1e00*/  IMAD.WIDE.U32 R4, R3.reuse, 0x4, R4 ;  /* 0x0000000403047825 */ /* 0x040fe200078e0004 */
[----:B------:R-:W4:Y:S05]  /*1e10*/  LDCU.64 UR4, c[0x0][0x380] ;  /* 0x00007000ff0477ac */ /* 0x000f2a0008000a00 */
[----:B------:R-:W5:Y:S01]  /*1e20*/  LDG.E R5, desc[UR12][R4.64] ;  /* 0x0000000c04057981 */ /* 0x000f62000c1e1900 */
[----:B0-----:R-:W0:Y:S01]  /*1e30*/  LDC.64 R12, c[0x0][0x3a8] ;  /* 0x0000ea00ff0c7b82 */ /* 0x001e220000000a00 */
[----:B-1----:R-:W-:-:S06]  /*1e40*/  IMAD.WIDE.U32 R8, R3, 0x4, R8 ;  /* 0x0000000403087825 */ /* 0x002fcc00078e0008 */
[----:B------:R-:W2:Y:S01]  /*1e50*/  LDG.E R9, desc[UR12][R8.64] ;  /* 0x0000000c08097981 */ /* 0x000ea2000c1e1900 */
[----:B0-----:R-:W-:-:S06]  /*1e60*/  IMAD.WIDE.U32 R12, R3, 0x4, R12 ;  /* 0x00000004030c7825 */ /* 0x001fcc00078e000c */
[----:B------:R-:W2:Y:S01]  /*1e70*/  LDG.E R13, desc[UR12][R12.64] ;  /* 0x0000000c0c0d7981 */ /* 0x000ea2000c1e1900 */
[----:B------:R-:W-:-:S04]  /*1e80*/  IADD3 R6, P0, PT, R2, R3, RZ ;  /* 0x0000000302067210 */ /* 0x000fc80007f1e0ff */
[----:B------:R-:W-:Y:S02]  /*1e90*/  IADD3.X R7, PT, PT, RZ, R7, RZ, P0, !PT ;  /* 0x00000007ff077210 */ /* 0x000fe400007fe4ff */
[----:B----4-:R-:W-:Y:S01]  /*1ea0*/  LEA R2, P0, R6, UR4, 0x2 ;  /* 0x0000000406027c11 */ /* 0x010fe2000f8010ff */
[----:B-----5:R-:W-:-:S04]  /*1eb0*/  FADD R3, R5, -R10 ;  /* 0x8000000a05037221 */ /* 0x020fc80000000000 */
[----:B------:R-:W-:Y:S01]  /*1ec0*/  FMUL R0, R0, R3 ;  /* 0x0000000300007220 */ /* 0x000fe20000400000 */
[----:B------:R-:W-:-:S03]  /*1ed0*/  LEA.HI.X R3, R6, UR5, R7, 0x2, P0 ;  /* 0x0000000506037c11 */ /* 0x000fc600080f1407 */
[----:B--2---:R-:W-:-:S05]  /*1ee0*/  FFMA R5, R0, R9, R13 ;  /* 0x0000000900057223 */ /* 0x004fca000000000d */
[----:B------:R-:W-:Y:S01]  /*1ef0*/  STG.E desc[UR12][R2.64], R5 ;  /* 0x0000000502007986 */ /* 0x000fe2000c10190c */
[----:B------:R-:W-:Y:S05]  /*1f00*/  EXIT ;  /* 0x000000000000794d */ /* 0x000fea0003800000 */
        .weak           $__internal_6_$__cuda_sm3x_div_rn_noftz_f32_slowpath
        .type           $__internal_6_$__cuda_sm3x_div_rn_noftz_f32_slowpath,@function
        .size           $__internal_6_$__cuda_sm3x_div_rn_noftz_f32_slowpath,(.L_x_215 - $__internal_6_$__cuda_sm3x_div_rn_noftz_f32_slowpath)
$__internal_6_$__cuda_sm3x_div_rn_noftz_f32_slowpath:
        /* <DEDUP_REMOVED lines=33> */
[----:B------:R-:W-:-:S03]  /*2120*/  @!P1 FFMA R13, R3, 1.84467440737095516160e+19, RZ ;  /* 0x5f800000030d9823 */ /* 0x000fc600000000ff */
[----:B------:R-:W-:-:S07]  /*2130*/  @!P1 IADD3 R9, PT, PT, R9, 0x40, RZ ;  /* 0x0000004009099810 */ /* 0x000fce0007ffe0ff */
.L_x_198:
[----:B------:R-:W-:Y:S01]  /*2140*/  LEA R12, R11, 0xc0800000, 0x17 ;  /* 0xc08000000b0c7811 */ /* 0x000fe200078eb8ff */
[----:B------:R-:W-:Y:S03]  /*2150*/  BSSY.RECONVERGENT B2, `(.L_x_203) ;  /* 0x0000036000027945 */ /* 0x000fe60003800200 */
[----:B------:R-:W-:Y:S02]  /*2160*/  IADD3 R13, PT, PT, -R12, R13, RZ ;  /* 0x0000000d0c0d7210 */ /* 0x000fe40007ffe1ff */
[----:B------:R-:W-:Y:S02]  /*2170*/  IADD3 R12, PT, PT, R16, -0x7f, RZ ;  /* 0xffffff81100c7810 */ /* 0x000fe40007ffe0ff */
[----:B------:R-:W0:Y:S01]  /*2180*/  MUFU.RCP R14, R13 ;  /* 0x0000000d000e7308 */ /* 0x000e220000001000 */
[----:B------:R-:W-:Y:S02]  /*2190*/  FADD.FTZ R15, -R13, -RZ ;  /* 0x800000ff0d0f7221 */ /* 0x000fe40000010100 */
[C---:B------:R-:W-:Y:S01]  /*21a0*/  IMAD R0, R12.reuse, -0x800000, R0 ;  /* 0xff8000000c007824 */ /* 0x040fe200078e0200 */
[----:B------:R-:W-:-:S04]  /*21b0*/  IADD3 R12, PT, PT, R12, 0x7f, -R11 ;  /* 0x0000007f0c0c7810 */ /* 0x000fc80007ffe80b */
[----:B------:R-:W-:Y:S01]  /*21c0*/  IADD3 R12, PT, PT, R12, R9, RZ ;  /* 0x000000090c0c7210 */ /* 0x000fe20007ffe0ff */
        /* <DEDUP_REMOVED lines=21> */
[-CC-:B------:R-:W-:Y:S01]  /*2320*/  FFMA.RM R12, R19, R15.reuse, R14.reuse ;  /* 0x0000000f130c7223 */ /* 0x180fe2000000400e */
[C---:B------:R-:W-:Y:S02]  /*2330*/  ISETP.NE.AND P2, PT, R13.reuse, RZ, PT ;  /* 0x000000ff0d00720c */ /* 0x040fe40003f45270 */
[----:B------:R-:W-:Y:S02]  /*2340*/  ISETP.NE.AND P1, PT, R13, RZ, PT ;  /* 0x000000ff0d00720c */ /* 0x000fe40003f25270 */
[----:B------:R-:W-:Y:S01]  /*2350*/  LOP3.LUT R11, R9, 0x7fffff, RZ, 0xc0, !PT ;  /* 0x007fffff090b7812 */ /* 0x000fe200078ec0ff */
[----:B------:R-:W-:Y:S01]  /*2360*/  FFMA.RP R9, R19, R15, R14 ;  /* 0x0000000f13097223 */ /* 0x000fe2000000800e */
[----:B------:R-:W-:Y:S02]  /*2370*/  IADD3 R14, PT, PT, R13, 0x20, RZ ;  /* 0x000000200d0e7810 */ /* 0x000fe40007ffe0ff */
[----:B------:R-:W-:-:S02]  /*2380*/  LOP3.LUT R11, R11, 0x800000, RZ, 0xfc, !PT ;  /* 0x008000000b0b7812 */ /* 0x000fc400078efcff */
        /* <DEDUP_REMOVED lines=14> */
.L_x_205:
[----:B------:R-:W-:-:S04]  /*2470*/  LOP3.LUT R0, R0, 0x80000000, RZ, 0xc0, !PT ;  /* 0x8000000000007812 */ /* 0x000fc800078ec0ff */
[----:B------:R-:W-:Y:S01]  /*2480*/  LOP3.LUT R0, R0, 0x7f800000, RZ, 0xfc, !PT ;  /* 0x7f80000000007812 */ /* 0x000fe200078efcff */
[----:B------:R-:W-:Y:S06]  /*2490*/  BRA `(.L_x_206) ;  /* 0x0000000000047947 */ /* 0x000fec0003800000 */
.L_x_204:
[----:B------:R-:W-:-:S07]  /*24a0*/  LEA R0, R12, R0, 0x17 ;  /* 0x000000000c007211 */ /* 0x000fce00078eb8ff */
.L_x_206:
[----:B------:R-:W-:Y:S05]  /*24b0*/  BSYNC.RECONVERGENT B2 ;  /* 0x0000000000027941 */ /* 0x000fea0003800200 */
.L_x_203:
[----:B------:R-:W-:Y:S05]  /*24c0*/  BRA `(.L_x_207) ;  /* 0x0000000000207947 */ /* 0x000fea0003800000 */
.L_x_202:
[----:B------:R-:W-:-:S04]  /*24d0*/  LOP3.LUT R0, R13, 0x80000000, R0, 0x48, !PT ;  /* 0x800000000d007812 */ /* 0x000fc800078e4800 */
[----:B------:R-:W-:Y:S01]  /*24e0*/  LOP3.LUT R0, R0, 0x7f800000, RZ, 0xfc, !PT ;  /* 0x7f80000000007812 */ /* 0x000fe200078efcff */
[----:B------:R-:W-:Y:S06]  /*24f0*/  BRA `(.L_x_207) ;  /* 0x0000000000147947 */ /* 0x000fec0003800000 */
.L_x_201:
[----:B------:R-:W-:Y:S01]  /*2500*/  LOP3.LUT R0, R13, 0x80000000, R0, 0x48, !PT ;  /* 0x800000000d007812 */ /* 0x000fe200078e4800 */
[----:B------:R-:W-:Y:S06]  /*2510*/  BRA `(.L_x_207) ;  /* 0x00000000000c7947 */ /* 0x000fec0003800000 */
.L_x_200:
[----:B------:R-:W0:Y:S01]  /*2520*/  MUFU.RSQ R0, -QNAN ;  /* 0xffc0000000007908 */ /* 0x000e220000001400 */
[----:B------:R-:W-:Y:S05]  /*2530*/  BRA `(.L_x_207) ;  /* 0x0000000000047947 */ /* 0x000fea0003800000 */
.L_x_199:
[----:B------:R-:W-:-:S07]  /*2540*/  FADD.FTZ R0, R0, R3 ;  /* 0x0000000300007221 */ /* 0x000fce0000010000 */
.L_x_207:
[----:B------:R-:W-:Y:S05]  /*2550*/  BSYNC.RECONVERGENT B1 ;  /* 0x0000000000017941 */ /* 0x000fea0003800200 */
.L_x_197:
[----:B------:R-:W-:-:S04]  /*2560*/  HFMA2 R9, -RZ, RZ, 0, 0 ;  /* 0x00000000ff097431 */ /* 0x000fc800000001ff */
[----:B0-----:R-:W-:Y:S05]  /*2570*/  RET.REL.NODEC R8 `(_Z16layernorm_kernelPfS_S_PKfS1_S1_ii) ;  /* 0xffffffd808a07950 */ /* 0x001fea0003c3ffff */
.L_x_208:
        /* <DEDUP_REMOVED lines=16> */
.L_x_215:


//--------------------- .nv.shared._Z15mlp_proj_kernelPfPKfS1_S1_iiii --------------------------
	.section	.nv.shared._Z15mlp_proj_kernelPfPKfS1_S1_iiii,"aw",@nobits
	.sectionflags	@""
	.align	16
	.zero		1024


//--------------------- .nv.shared.reserved.0     --------------------------
	.section	.nv.shared.reserved.0,"aw",@nobits
	.weak		__nv_reservedSMEM_offset_0_alias
	.size		__nv_reservedSMEM_offset_0_alias, 0, 64
	.other		__nv_reservedSMEM_offset_0_alias,@"STO_CUDA_RESERVED_SHARED STV_DEFAULT"
__nv_reservedSMEM_offset_0_alias:
	.zero		0
	.zero		64


//--------------------- .nv.shared._Z13mlp_fc_kernelPfPKfS1_S1_iiii --------------------------
	.section	.nv.shared._Z13mlp_fc_kernelPfPKfS1_S1_iiii,"aw",@nobits
	.sectionflags	@""
	.align	16
	.zero		1024


//--------------------- .nv.shared._Z23attention_output_kernelPfPKfS1_iiiii --------------------------
	.section	.nv.shared._Z23attention_output_kernelPfPKfS1_iiiii,"aw",@nobits
	.sectionflags	@""
	.align	16
	.zero		1024


//--------------------- .nv.shared._Z22flash_attention_kernelPfPKfS1_S1_iiii --------------------------
	.section	.nv.shared._Z22flash_attention_kernelPfPKfS1_S1_iiii,"aw",@nobits
	.sectionflags	@""
	.align	16
	.zero		1024


//--------------------- .nv.shared._Z28tiled_flash_attention_kernelPfPKfS1_S1_iiiii --------------------------
	.section	.nv.shared._Z28tiled_flash_attention_kernelPfPKfS1_S1_iiiii,"aw",@nobits
	.sectionflags	@""
	.align	16
.nv.shared._Z28tiled_flash_attention_kernelPfPKfS1_S1_iiiii:
	.zero		1040


//--------------------- .nv.shared._Z23simple_attention_kernelPfPKfS1_S1_iiii --------------------------
	.section	.nv.shared._Z23simple_attention_kernelPfPKfS1_S1_iiii,"aw",@nobits
	.sectionflags	@""
	.align	16
	.zero		1024


//--------------------- .nv.shared._Z20qkv_transform_kernelPfS_S_PKfS1_S1_S1_iiiii --------------------------
	.section	.nv.shared._Z20qkv_transform_kernelPfS_S_PKfS1_S1_S1_iiiii,"aw",@nobits
	.sectionflags	@""
	.align	16
	.zero		1024


//--------------------- .nv.shared._Z15residual_kernelPfPKfS1_i --------------------------
	.section	.nv.shared._Z15residual_kernelPfPKfS1_i,"aw",@nobits
	.sectionflags	@""
	.align	16
	.zero		1024


//--------------------- .nv.shared._Z11gelu_kernelPfPKfi --------------------------
	.section	.nv.shared._Z11gelu_kernelPfPKfi,"aw",@nobits
	.sectionflags	@""
	.align	16
	.zero		1024


//--------------------- .nv.shared._Z16layernorm_kernelPfS_S_PKfS1_S1_ii --------------------------
	.section	.nv.shared._Z16layernorm_kernelPfS_S_PKfS1_S1_ii,"aw",@nobits
	.sectionflags	@""
	.align	16
	.zero		1024


//--------------------- .nv.constant0._Z15mlp_proj_kernelPfPKfS1_S1_iiii --------------------------
	.section	.nv.constant0._Z15mlp_proj_kernelPfPKfS1_S1_iiii,"a",@progbits
	.sectionflags	@""
	.align	4
.nv.constant0._Z15mlp_proj_kernelPfPKfS1_S1_iiii:
	.zero		944


//--------------------- .nv.constant0._Z13mlp_fc_kernelPfPKfS1_S1_iiii --------------------------
	.section	.nv.constant0._Z13mlp_fc_kernelPfPKfS1_S1_iiii,"a",@progbits
	.sectionflags	@""
	.align	4
.nv.constant0._Z13mlp_fc_kernelPfPKfS1_S1_iiii:
	.zero		944


//--------------------- .nv.constant0._Z23attention_output_kernelPfPKfS1_iiiii --------------------------
	.section	.nv.constant0._Z23attention_output_kernelPfPKfS1_iiiii,"a",@progbits
	.sectionflags	@""
	.align	4
.nv.constant0._Z23attention_output_kernelPfPKfS1_iiiii:
	.zero		940


//--------------------- .nv.constant0._Z22flash_attention_kernelPfPKfS1_S1_iiii --------------------------
	.section	.nv.constant0._Z22flash_attention_kernelPfPKfS1_S1_iiii,"a",@progbits
	.sectionflags	@""
	.align	4
.nv.constant0._Z22flash_attention_kernelPfPKfS1_S1_iiii:
	.zero		944


//--------------------- .nv.constant0._Z28tiled_flash_attention_kernelPfPKfS1_S1_iiiii --------------------------
	.section	.nv.constant0._Z28tiled_flash_attention_kernelPfPKfS1_S1_iiiii,"a",@progbits
	.sectionflags	@""
	.align	4
.nv.constant0._Z28tiled_flash_attention_kernelPfPKfS1_S1_iiiii:
	.zero		948


//--------------------- .nv.constant0._Z23simple_attention_kernelPfPKfS1_S1_iiii --------------------------
	.section	.nv.constant0._Z23simple_attention_kernelPfPKfS1_S1_iiii,"a",@progbits
	.sectionflags	@""
	.align	4
.nv.constant0._Z23simple_attention_kernelPfPKfS1_S1_iiii:
	.zero		944


//--------------------- .nv.constant0._Z20qkv_transform_kernelPfS_S_PKfS1_S1_S1_iiiii --------------------------
	.section	.nv.constant0._Z20qkv_transform_kernelPfS_S_PKfS1_S1_S1_iiiii,"a",@progbits
	.sectionflags	@""
	.align	4
.nv.constant0._Z20qkv_transform_kernelPfS_S_PKfS1_S1_S1_iiiii:
	.zero		972


//--------------------- .nv.constant0._Z15residual_kernelPfPKfS1_i --------------------------
	.section	.nv.constant0._Z15residual_kernelPfPKfS1_i,"a",@progbits
	.sectionflags	@""
	.align	4
.nv.constant0._Z15residual_kernelPfPKfS1_i:
	.zero		924


//--------------------- .nv.constant0._Z11gelu_kernelPfPKfi --------------------------
	.section	.nv.constant0._Z11gelu_kernelPfPKfi,"a",@progbits
	.sectionflags	@""
	.align	4
.nv.constant0._Z11gelu_kernelPfPKfi:
	.zero		916


//--------------------- .nv.constant0._Z16layernorm_kernelPfS_S_PKfS1_S1_ii --------------------------
	.section	.nv.constant0._Z16layernorm_kernelPfS_S_PKfS1_S1_ii,"a",@progbits
	.sectionflags	@""
	.align	4
.nv.constant0._Z16layernorm_kernelPfS_S_PKfS1_S1_ii:
	.zero		952


//--------------------- SYMBOLS --------------------------

	.type		.nv.reservedSmem.offset0,@object
	.size		.nv.reservedSmem.offset0,0x4
	.type		.nv.reservedSmem.cap,@object
	.size		.nv.reservedSmem.cap,0x4
